	.target	sm_80

	.elftype	@"ET_EXEC"


//--------------------- .note.nv.tkinfo           --------------------------
	.section	.note.nv.tkinfo,"",@"SHT_NOTE"
	.sectionflags	@"SHF_NOTE_NV_TKINFO"
	.tkinfo
        /*0018*/ 	.word	0x00000002
        /*0030*/ 	.string	""
        /*0030*/ 	.string	"ptxas"
        /*0030*/ 	.string	"Cuda compilation tools, release 13.0, V13.0.88"
        /*0030*/ 	.string	"Build cuda_13.0.r13.0/compiler.36424714_0"
        /*0030*/ 	.string	"-v  -suppress-debug-info  -lineinfo  -arch sm_80 "



//--------------------- .note.nv.cuinfo           --------------------------
	.section	.note.nv.cuinfo,"",@"SHT_NOTE"
	.sectionflags	@"SHF_NOTE_NV_CUINFO"
        /*0018*/ 	.short	0x0002
        /*001a*/ 	.short	0x0050
        /*001c*/ 	.short	0x0082
	.zero		2


//--------------------- .nv.info                  --------------------------
	.section	.nv.info,"",@"SHT_CUDA_INFO"
	.align	4


	//----- nvinfo : EIATTR_REGCOUNT
	.align		4
        /*0000*/ 	.byte	0x04, 0x2f
        /*0002*/ 	.short	(.L_1 - .L_0)
	.align		4
.L_0:
        /*0004*/ 	.word	index@(matmul_kernel)
        /*0008*/ 	.word	0x00000020


	//----- nvinfo : EIATTR_FRAME_SIZE
	.align		4
.L_1:
        /*000c*/ 	.byte	0x04, 0x11
        /*000e*/ 	.short	(.L_3 - .L_2)
	.align		4
.L_2:
        /*0010*/ 	.word	index@(matmul_kernel)
        /*0014*/ 	.word	0x00001228


	//----- nvinfo : EIATTR_MIN_STACK_SIZE
	.align		4
.L_3:
        /*0018*/ 	.byte	0x04, 0x12
        /*001a*/ 	.short	(.L_5 - .L_4)
	.align		4
.L_4:
        /*001c*/ 	.word	index@(matmul_kernel)
        /*0020*/ 	.word	0x00001228
.L_5:


//--------------------- .nv.info.matmul_kernel    --------------------------
	.section	.nv.info.matmul_kernel,"",@"SHT_CUDA_INFO"
	.sectionflags	@""
	.align	4


	//----- nvinfo : EIATTR_CUDA_API_VERSION
	.align		4
        /*0000*/ 	.byte	0x04, 0x37
        /*0002*/ 	.short	(.L_7 - .L_6)
.L_6:
        /*0004*/ 	.word	0x00000082


	//----- nvinfo : EIATTR_SW2861232_WAR
	.align		4
.L_7:
        /*0008*/ 	.byte	0x01, 0x35
	.zero		2


	//----- nvinfo : EIATTR_PARAM_CBANK
	.align		4
        /*000c*/ 	.byte	0x04, 0x0a
        /*000e*/ 	.short	(.L_9 - .L_8)
	.align		4
.L_8:
        /*0010*/ 	.word	index@(.nv.constant0.matmul_kernel)
        /*0014*/ 	.short	0x0160
        /*0016*/ 	.short	0x0050


	//----- nvinfo : EIATTR_CBANK_PARAM_SIZE
	.align		4
.L_9:
        /*0018*/ 	.byte	0x03, 0x19
        /*001a*/ 	.short	0x0050


	//----- nvinfo : EIATTR_KPARAM_INFO
	.align		4
        /*001c*/ 	.byte	0x04, 0x17
        /*001e*/ 	.short	(.L_11 - .L_10)
.L_10:
        /*0020*/ 	.word	0x00000000
        /*0024*/ 	.short	0x000d
        /*0026*/ 	.short	0x0048
        /*0028*/ 	.byte	0x00, 0xf4, 0x21, 0x00


	//----- nvinfo : EIATTR_KPARAM_INFO
	.align		4
.L_11:
        /*002c*/ 	.byte	0x04, 0x17
        /*002e*/ 	.short	(.L_13 - .L_12)
.L_12:
        /*0030*/ 	.word	0x00000000
        /*0034*/ 	.short	0x000c
        /*0036*/ 	.short	0x0040
        /*0038*/ 	.byte	0x00, 0xf4, 0x21, 0x00


	//----- nvinfo : EIATTR_KPARAM_INFO
	.align		4
.L_13:
        /*003c*/ 	.byte	0x04, 0x17
        /*003e*/ 	.short	(.L_15 - .L_14)
.L_14:
        /*0040*/ 	.word	0x00000000
        /*0044*/ 	.short	0x000b
        /*0046*/ 	.short	0x0038
        /*0048*/ 	.byte	0x00, 0xf0, 0x11, 0x00


	//----- nvinfo : EIATTR_KPARAM_INFO
	.align		4
.L_15:
        /*004c*/ 	.byte	0x04, 0x17
        /*004e*/ 	.short	(.L_17 - .L_16)
.L_16:
        /*0050*/ 	.word	0x00000000
        /*0054*/ 	.short	0x000a
        /*0056*/ 	.short	0x0034
        /*0058*/ 	.byte	0x00, 0xf0, 0x11, 0x00


	//----- nvinfo : EIATTR_KPARAM_INFO
	.align		4
.L_17:
        /*005c*/ 	.byte	0x04, 0x17
        /*005e*/ 	.short	(.L_19 - .L_18)
.L_18:
        /*0060*/ 	.word	0x00000000
        /*0064*/ 	.short	0x0009
        /*0066*/ 	.short	0x0030
        /*0068*/ 	.byte	0x00, 0xf0, 0x11, 0x00


	//----- nvinfo : EIATTR_KPARAM_INFO
	.align		4
.L_19:
        /*006c*/ 	.byte	0x04, 0x17
        /*006e*/ 	.short	(.L_21 - .L_20)
.L_20:
        /*0070*/ 	.word	0x00000000
        /*0074*/ 	.short	0x0008
        /*0076*/ 	.short	0x002c
        /*0078*/ 	.byte	0x00, 0xf0, 0x11, 0x00


	//----- nvinfo : EIATTR_KPARAM_INFO
	.align		4
.L_21:
        /*007c*/ 	.byte	0x04, 0x17
        /*007e*/ 	.short	(.L_23 - .L_22)
.L_22:
        /*0080*/ 	.word	0x00000000
        /*0084*/ 	.short	0x0007
        /*0086*/ 	.short	0x0028
        /*0088*/ 	.byte	0x00, 0xf0, 0x11, 0x00


	//----- nvinfo : EIATTR_KPARAM_INFO
	.align		4
.L_23:
        /*008c*/ 	.byte	0x04, 0x17
        /*008e*/ 	.short	(.L_25 - .L_24)
.L_24:
        /*0090*/ 	.word	0x00000000
        /*0094*/ 	.short	0x0006
        /*0096*/ 	.short	0x0024
        /*0098*/ 	.byte	0x00, 0xf0, 0x11, 0x00


	//----- nvinfo : EIATTR_KPARAM_INFO
	.align		4
.L_25:
        /*009c*/ 	.byte	0x04, 0x17
        /*009e*/ 	.short	(.L_27 - .L_26)
.L_26:
        /*00a0*/ 	.word	0x00000000
        /*00a4*/ 	.short	0x0005
        /*00a6*/ 	.short	0x0020
        /*00a8*/ 	.byte	0x00, 0xf0, 0x11, 0x00


	//----- nvinfo : EIATTR_KPARAM_INFO
	.align		4
.L_27:
        /*00ac*/ 	.byte	0x04, 0x17
        /*00ae*/ 	.short	(.L_29 - .L_28)
.L_28:
        /*00b0*/ 	.word	0x00000000
        /*00b4*/ 	.short	0x0004
        /*00b6*/ 	.short	0x001c
        /*00b8*/ 	.byte	0x00, 0xf0, 0x11, 0x00


	//----- nvinfo : EIATTR_KPARAM_INFO
	.align		4
.L_29:
        /*00bc*/ 	.byte	0x04, 0x17
        /*00be*/ 	.short	(.L_31 - .L_30)
.L_30:
        /*00c0*/ 	.word	0x00000000
        /*00c4*/ 	.short	0x0003
        /*00c6*/ 	.short	0x0018
        /*00c8*/ 	.byte	0x00, 0xf0, 0x11, 0x00


	//----- nvinfo : EIATTR_KPARAM_INFO
	.align		4
.L_31:
        /*00cc*/ 	.byte	0x04, 0x17
        /*00ce*/ 	.short	(.L_33 - .L_32)
.L_32:
        /*00d0*/ 	.word	0x00000000
        /*00d4*/ 	.short	0x0002
        /*00d6*/ 	.short	0x0010
        /*00d8*/ 	.byte	0x00, 0xf4, 0x21, 0x00


	//----- nvinfo : EIATTR_KPARAM_INFO
	.align		4
.L_33:
        /*00dc*/ 	.byte	0x04, 0x17
        /*00de*/ 	.short	(.L_35 - .L_34)
.L_34:
        /*00e0*/ 	.word	0x00000000
        /*00e4*/ 	.short	0x0001
        /*00e6*/ 	.short	0x0008
        /*00e8*/ 	.byte	0x00, 0xf4, 0x21, 0x00


	//----- nvinfo : EIATTR_KPARAM_INFO
	.align		4
.L_35:
        /*00ec*/ 	.byte	0x04, 0x17
        /*00ee*/ 	.short	(.L_37 - .L_36)
.L_36:
        /*00f0*/ 	.word	0x00000000
        /*00f4*/ 	.short	0x0000
        /*00f6*/ 	.short	0x0000
        /*00f8*/ 	.byte	0x00, 0xf4, 0x21, 0x00


	//----- nvinfo : EIATTR_MAXREG_COUNT
	.align		4
.L_37:
        /*00fc*/ 	.byte	0x03, 0x1b
        /*00fe*/ 	.short	0x00ff


	//----- nvinfo : EIATTR_NUM_BARRIERS
	.align		4
        /*0100*/ 	.byte	0x02, 0x4c
        /*0102*/ 	.byte	0x01
	.zero		1


	//----- nvinfo : EIATTR_ANNOTATIONS
	.align		4
        /*0104*/ 	.byte	0x04, 0x55
        /*0106*/ 	.short	(.L_39 - .L_38)


	//   ....[0]....
.L_38:
        /*0108*/ 	.word	0x00000001
        /*010c*/ 	.byte	0x70, 0x00, 0x00, 0x00, 0x01, 0x00, 0x00, 0x00, 0xb0, 0x00, 0x00, 0x00, 0x01, 0x00, 0x00, 0x00
        /* <DEDUP_REMOVED lines=1642> */
        /*67bc*/ 	.byte	0x30, 0xa2, 0x01, 0x00


	//----- nvinfo : EIATTR_MERCURY_ISA_VERSION
	.align		4
.L_39:
        /*67c0*/ 	.byte	0x03, 0x5f
        /*67c2*/ 	.short	0x0000


	//----- nvinfo : EIATTR_EXIT_INSTR_OFFSETS
	.align		4
        /*67c4*/ 	.byte	0x04, 0x1c
        /*67c6*/ 	.short	(.L_41 - .L_40)


	//   ....[0]....
.L_40:
        /*67c8*/ 	.word	0x0001a370


	//   ....[1]....
        /*67cc*/ 	.word	0x0001a3a0


	//----- nvinfo : EIATTR_REQNTID
	.align		4
.L_41:
        /*67d0*/ 	.byte	0x04, 0x10
        /*67d2*/ 	.short	(.L_43 - .L_42)
.L_42:
        /*67d4*/ 	.word	0x00000080
        /*67d8*/ 	.word	0x00000001
        /*67dc*/ 	.word	0x00000001
.L_43:


//--------------------- .nv.callgraph             --------------------------
	.section	.nv.callgraph,"",@"SHT_CUDA_CALLGRAPH"
	.align	4
	.sectionentsize	8
	.align		4
        /*0000*/ 	.word	0x00000000
	.align		4
        /*0004*/ 	.word	0xffffffff
	.align		4
        /*0008*/ 	.word	0x00000000
	.align		4
        /*000c*/ 	.word	0xfffffffe
	.align		4
        /*0010*/ 	.word	0x00000000
	.align		4
        /*0014*/ 	.word	0xfffffffd
	.align		4
        /*0018*/ 	.word	0x00000000
	.align		4
        /*001c*/ 	.word	0xfffffffc


//--------------------- .nv.rel.action            --------------------------
	.section	.nv.rel.action,"",@"SHT_CUDA_RELOCINFO"
	.align	8
	.sectionentsize	8
        /*0000*/ 	.byte	0x73, 0x00, 0x00, 0x00, 0x00, 0x00, 0x00, 0x00, 0x00, 0x00, 0x00, 0x11, 0x25, 0x00, 0x05, 0x36


//--------------------- .nv.constant0.matmul_kernel --------------------------
	.section	.nv.constant0.matmul_kernel,"a",@progbits
	.sectionflags	@""
	.align	4
.nv.constant0.matmul_kernel:
	.zero		432


//--------------------- .text.matmul_kernel       --------------------------
	.section	.text.matmul_kernel,"ax",@progbits
	.sectioninfo	@"SHI_REGISTERS=32"
	.align	128
        .global         matmul_kernel
        .type           matmul_kernel,@function
        .size           matmul_kernel,(.L_x_4 - matmul_kernel)
        .other          matmul_kernel,@"STO_CUDA_ENTRY STV_DEFAULT"
matmul_kernel:
.text.matmul_kernel:
[----:B------:R-:W-:-:S04]  /*0000*/  IMAD.MOV.U32 R1, RZ, RZ, c[0x0][0x28] ;  /* 0x00000a00ff017624 */ /* 0x000fc800078e00ff */
[----:B------:R-:W-:Y:S01]  /*0010*/  IMAD.MOV.U32 R0, RZ, RZ, c[0x0][0x17c] ;  /* 0x00005f00ff007624 */ /* 0x000fe200078e00ff */
[----:B------:R-:W-:Y:S01]  /*0020*/  IADD3 R1, R1, -0x1228, RZ ;  /* 0xffffedd801017810 */ /* 0x000fe20007ffe0ff */
[----:B------:R-:W0:Y:S01]  /*0030*/  S2R R28, SR_TID.X ;  /* 0x00000000001c7919 */ /* 0x000e220000002100 */
[----:B------:R-:W-:Y:S01]  /*0040*/  ULDC.64 UR4, c[0x0][0x118] ;  /* 0x0000460000047ab9 */ /* 0x000fe20000000a00 */
[----:B------:R-:W-:Y:S01]  /*0050*/  CS2R R12, SRZ ;  /* 0x00000000000c7805 */ /* 0x000fe2000001ff00 */
[----:B------:R-:W-:Y:S01]  /*0060*/  IADD3 R0, R0, 0x7f, RZ ;  /* 0x0000007f00007810 */ /* 0x000fe20007ffe0ff */
[----:B------:R1:W-:Y:S01]  /*0070*/  STL [R1+0x20], RZ ;  /* 0x000020ff01007387 */ /* 0x0003e20000100800 */
[----:B------:R-:W-:Y:S01]  /*0080*/  CS2R R14, SRZ ;  /* 0x00000000000e7805 */ /* 0x000fe2000001ff00 */
[----:B------:R-:W-:Y:S01]  /*0090*/  CS2R R16, SRZ ;  /* 0x0000000000107805 */ /* 0x000fe2000001ff00 */
[----:B------:R-:W-:Y:S01]  /*00a0*/  SHF.R.S32.HI R3, RZ, 0x1f, R0 ;  /* 0x0000001fff037819 */ /* 0x000fe20000011400 */
[----:B------:R1:W-:Y:S01]  /*00b0*/  STL [R1+0x24], RZ ;  /* 0x000024ff01007387 */ /* 0x0003e20000100800 */
[----:B------:R-:W-:Y:S01]  /*00c0*/  CS2R R18, SRZ ;  /* 0x0000000000127805 */ /* 0x000fe2000001ff00 */
[----:B------:R-:W-:Y:S01]  /*00d0*/  CS2R R20, SRZ ;  /* 0x0000000000147805 */ /* 0x000fe2000001ff00 */
[----:B------:R-:W-:Y:S01]  /*00e0*/  LEA.HI R3, R3, R0, RZ, 0x7 ;  /* 0x0000000003037211 */ /* 0x000fe200078f38ff */
[----:B------:R1:W-:Y:S01]  /*00f0*/  STL [R1+0x28], RZ ;  /* 0x000028ff01007387 */ /* 0x0003e20000100800 */
[----:B------:R-:W-:Y:S01]  /*0100*/  CS2R R22, SRZ ;  /* 0x0000000000167805 */ /* 0x000fe2000001ff00 */
[----:B------:R-:W-:Y:S01]  /*0110*/  CS2R R24, SRZ ;  /* 0x0000000000187805 */ /* 0x000fe2000001ff00 */
[----:B------:R-:W-:Y:S01]  /*0120*/  SHF.R.S32.HI R0, RZ, 0x7, R3 ;  /* 0x00000007ff007819 */ /* 0x000fe20000011403 */
[----:B------:R1:W-:Y:S01]  /*0130*/  STL [R1+0x2c], RZ ;  /* 0x00002cff01007387 */ /* 0x0003e20000100800 */
[----:B------:R-:W-:-:S03]  /*0140*/  CS2R R26, SRZ ;  /* 0x00000000001a7805 */ /* 0x000fc6000001ff00 */
[----:B------:R-:W-:Y:S01]  /*0150*/  IMAD.SHL.U32 R0, R0, 0x8, RZ ;  /* 0x0000000800007824 */ /* 0x000fe200078e00ff */
[----:B------:R-:W2:Y:S01]  /*0160*/  S2R R3, SR_CTAID.X ;  /* 0x0000000000037919 */ /* 0x000ea20000002500 */
[----:B0-----:R-:W-:-:S03]  /*0170*/  LOP3.LUT R29, R28, 0x7f, RZ, 0xc0, !PT ;  /* 0x0000007f1c1d7812 */ /* 0x001fc600078ec0ff */
[----:B------:R1:W-:Y:S01]  /*0180*/  STL [R1+0x10], RZ ;  /* 0x000010ff01007387 */ /* 0x0003e20000100800 */
[-C--:B------:R-:W-:Y:S02]  /*0190*/  IABS R7, R0.reuse ;  /* 0x0000000000077213 */ /* 0x080fe40000000000 */
[----:B------:R-:W-:Y:S01]  /*01a0*/  IABS R10, R0 ;  /* 0x00000000000a7213 */ /* 0x000fe20000000000 */
[----:B------:R1:W-:Y:S01]  /*01b0*/  STL [R1+0x14], RZ ;  /* 0x000014ff01007387 */ /* 0x0003e20000100800 */
[----:B------:R-:W0:Y:S03]  /*01c0*/  I2F.RP R2, R7 ;  /* 0x0000000700027306 */ /* 0x000e260000209400 */
[----:B------:R1:W-:Y:S04]  /*01d0*/  STL [R1+0x18], RZ ;  /* 0x000018ff01007387 */ /* 0x0003e80000100800 */
[----:B------:R1:W-:Y:S04]  /*01e0*/  STL [R1+0x1c], RZ ;  /* 0x00001cff01007387 */ /* 0x0003e80000100800 */
[----:B------:R1:W-:Y:S01]  /*01f0*/  STL [R1], RZ ;  /* 0x000000ff01007387 */ /* 0x0003e20000100800 */
[----:B--2---:R-:W-:Y:S01]  /*0200*/  IABS R8, R3 ;  /* 0x0000000300087213 */ /* 0x004fe20000000000 */
[----:B0-----:R-:W0:Y:S02]  /*0210*/  MUFU.RCP R2, R2 ;  /* 0x0000000200027308 */ /* 0x001e240000001000 */
[----:B------:R1:W-:Y:S04]  /*0220*/  STL [R1+0x4], RZ ;  /* 0x000004ff01007387 */ /* 0x0003e80000100800 */
[----:B------:R1:W-:Y:S04]  /*0230*/  STL [R1+0x8], RZ ;  /* 0x000008ff01007387 */ /* 0x0003e80000100800 */
[----:B------:R1:W-:Y:S04]  /*0240*/  STL [R1+0xc], RZ ;  /* 0x00000cff01007387 */ /* 0x0003e80000100800 */
[----:B------:R1:W-:Y:S01]  /*0250*/  STL [R1+0x30], RZ ;  /* 0x000030ff01007387 */ /* 0x0003e20000100800 */
[----:B0-----:R-:W-:Y:S01]  /*0260*/  IADD3 R4, R2, 0xffffffe, RZ ;  /* 0x0ffffffe02047810 */ /* 0x001fe20007ffe0ff */
[----:B------:R-:W-:-:S02]  /*0270*/  IMAD.MOV R2, RZ, RZ, -R10 ;  /* 0x000000ffff027224 */ /* 0x000fc400078e0a0a */
[----:B------:R1:W-:Y:S01]  /*0280*/  STL [R1+0x34], RZ ;  /* 0x000034ff01007387 */ /* 0x0003e20000100800 */
[----:B------:R0:W2:Y:S03]  /*0290*/  F2I.FTZ.U32.TRUNC.NTZ R5, R4 ;  /* 0x0000000400057305 */ /* 0x0000a6000021f000 */
[----:B------:R1:W-:Y:S04]  /*02a0*/  STL [R1+0x38], RZ ;  /* 0x000038ff01007387 */ /* 0x0003e80000100800 */
[----:B------:R1:W-:Y:S01]  /*02b0*/  STL [R1+0x3c], RZ ;  /* 0x00003cff01007387 */ /* 0x0003e20000100800 */
[----:B0-----:R-:W-:-:S03]  /*02c0*/  IMAD.MOV.U32 R4, RZ, RZ, RZ ;  /* 0x000000ffff047224 */ /* 0x001fc600078e00ff */
[----:B------:R1:W-:Y:S04]  /*02d0*/  STL [R1+0x40], RZ ;  /* 0x000040ff01007387 */ /* 0x0003e80000100800 */
[----:B------:R1:W-:Y:S01]  /*02e0*/  STL [R1+0x44], RZ ;  /* 0x000044ff01007387 */ /* 0x0003e20000100800 */
[----:B--2---:R-:W-:-:S03]  /*02f0*/  IMAD.MOV R6, RZ, RZ, -R5 ;  /* 0x000000ffff067224 */ /* 0x004fc600078e0a05 */
[----:B------:R1:W-:Y:S01]  /*0300*/  STL [R1+0x48], RZ ;  /* 0x000048ff01007387 */ /* 0x0003e20000100800 */
[----:B------:R-:W-:Y:S02]  /*0310*/  IMAD R9, R6, R7, RZ ;  /* 0x0000000706097224 */ /* 0x000fe400078e02ff */
[----:B------:R-:W-:Y:S01]  /*0320*/  IMAD.MOV.U32 R6, RZ, RZ, R8 ;  /* 0x000000ffff067224 */ /* 0x000fe200078e0008 */
[----:B------:R1:W-:Y:S01]  /*0330*/  STL [R1+0x4c], RZ ;  /* 0x00004cff01007387 */ /* 0x0003e20000100800 */
[----:B------:R-:W-:-:S03]  /*0340*/  IMAD.HI.U32 R5, R5, R9, R4 ;  /* 0x0000000905057227 */ /* 0x000fc600078e0004 */
[----:B------:R1:W-:Y:S03]  /*0350*/  STL [R1+0x50], RZ ;  /* 0x000050ff01007387 */ /* 0x0003e60000100800 */
[----:B------:R-:W-:Y:S01]  /*0360*/  IMAD.HI.U32 R5, R5, R6, RZ ;  /* 0x0000000605057227 */ /* 0x000fe200078e00ff */
[----:B------:R1:W-:Y:S03]  /*0370*/  STL [R1+0x54], RZ ;  /* 0x000054ff01007387 */ /* 0x0003e60000100800 */
[----:B------:R-:W-:Y:S01]  /*0380*/  IMAD R2, R5, R2, R6 ;  /* 0x0000000205027224 */ /* 0x000fe200078e0206 */
[----:B------:R1:W-:Y:S04]  /*0390*/  STL [R1+0x58], RZ ;  /* 0x000058ff01007387 */ /* 0x0003e80000100800 */
[----:B------:R-:W-:Y:S01]  /*03a0*/  ISETP.GT.U32.AND P1, PT, R7, R2, PT ;  /* 0x000000020700720c */ /* 0x000fe20003f24070 */
[----:B------:R1:W-:Y:S04]  /*03b0*/  STL [R1+0x5c], RZ ;  /* 0x00005cff01007387 */ /* 0x0003e80000100800 */
[----:B------:R1:W-:Y:S04]  /*03c0*/  STL [R1+0x60], RZ ;  /* 0x000060ff01007387 */ /* 0x0003e80000100800 */
[----:B------:R1:W-:Y:S04]  /*03d0*/  STL [R1+0x64], RZ ;  /* 0x000064ff01007387 */ /* 0x0003e80000100800 */
[----:B------:R-:W-:Y:S01]  /*03e0*/  @!P1 IMAD.IADD R2, R2, 0x1, -R7 ;  /* 0x0000000102029824 */ /* 0x000fe200078e0a07 */
[----:B------:R-:W-:Y:S01]  /*03f0*/  @!P1 IADD3 R5, R5, 0x1, RZ ;  /* 0x0000000105059810 */ /* 0x000fe20007ffe0ff */
[----:B------:R1:W-:Y:S01]  /*0400*/  STL [R1+0x68], RZ ;  /* 0x000068ff01007387 */ /* 0x0003e20000100800 */
[----:B------:R-:W-:-:S02]  /*0410*/  ISETP.NE.AND P1, PT, R0, RZ, PT ;  /* 0x000000ff0000720c */ /* 0x000fc40003f25270 */
[----:B------:R-:W-:Y:S01]  /*0420*/  ISETP.GE.U32.AND P0, PT, R2, R7, PT ;  /* 0x000000070200720c */ /* 0x000fe20003f06070 */
[----:B------:R1:W-:Y:S01]  /*0430*/  STL [R1+0x6c], RZ ;  /* 0x00006cff01007387 */ /* 0x0003e20000100800 */
[----:B------:R-:W-:-:S03]  /*0440*/  LOP3.LUT R2, R3, R0, RZ, 0x3c, !PT ;  /* 0x0000000003027212 */ /* 0x000fc600078e3cff */
[----:B------:R1:W-:Y:S01]  /*0450*/  STL [R1+0x70], RZ ;  /* 0x000070ff01007387 */ /* 0x0003e20000100800 */
[----:B------:R-:W-:Y:S01]  /*0460*/  ISETP.GE.AND P2, PT, R2, RZ, PT ;  /* 0x000000ff0200720c */ /* 0x000fe20003f46270 */
[----:B------:R-:W-:Y:S02]  /*0470*/  IMAD.MOV.U32 R2, RZ, RZ, c[0x0][0x178] ;  /* 0x00005e00ff027624 */ /* 0x000fe400078e00ff */
[----:B------:R1:W-:Y:S03]  /*0480*/  STL [R1+0x74], RZ ;  /* 0x000074ff01007387 */ /* 0x0003e60000100800 */
[----:B------:R-:W-:Y:S01]  /*0490*/  IADD3 R2, R2, 0xff, RZ ;  /* 0x000000ff02027810 */ /* 0x000fe20007ffe0ff */
[----:B------:R1:W-:Y:S01]  /*04a0*/  STL [R1+0x78], RZ ;  /* 0x000078ff01007387 */ /* 0x0003e20000100800 */
[----:B------:R-:W-:-:S03]  /*04b0*/  @P0 IADD3 R5, R5, 0x1, RZ ;  /* 0x0000000105050810 */ /* 0x000fc60007ffe0ff */
[----:B------:R1:W-:Y:S02]  /*04c0*/  STL [R1+0x7c], RZ ;  /* 0x00007cff01007387 */ /* 0x0003e40000100800 */
[----:B------:R-:W-:Y:S01]  /*04d0*/  IMAD.MOV.U32 R4, RZ, RZ, R5 ;  /* 0x000000ffff047224 */ /* 0x000fe200078e0005 */
[----:B------:R-:W-:Y:S01]  /*04e0*/  SHF.R.S32.HI R5, RZ, 0x1f, R2 ;  /* 0x0000001fff057819 */ /* 0x000fe20000011402 */
[----:B------:R1:W-:Y:S02]  /*04f0*/  STL [R1+0x80], RZ ;  /* 0x000080ff01007387 */ /* 0x0003e40000100800 */
[----:B------:R-:W-:Y:S01]  /*0500*/  @!P2 IMAD.MOV R4, RZ, RZ, -R4 ;  /* 0x000000ffff04a224 */ /* 0x000fe200078e0a04 */
[----:B------:R-:W-:Y:S01]  /*0510*/  @!P1 LOP3.LUT R4, RZ, R0, RZ, 0x33, !PT ;  /* 0x00000000ff049212 */ /* 0x000fe200078e33ff */
[----:B------:R1:W-:Y:S01]  /*0520*/  STL [R1+0x84], RZ ;  /* 0x000084ff01007387 */ /* 0x0003e20000100800 */
[----:B------:R-:W-:-:S03]  /*0530*/  LEA.HI R5, R5, R2, RZ, 0x8 ;  /* 0x0000000205057211 */ /* 0x000fc600078f40ff */
[----:B------:R-:W-:Y:S01]  /*0540*/  IMAD.SHL.U32 R2, R4, 0x8, RZ ;  /* 0x0000000804027824 */ /* 0x000fe200078e00ff */
[----:B------:R1:W-:Y:S01]  /*0550*/  STL [R1+0x88], RZ ;  /* 0x000088ff01007387 */ /* 0x0003e20000100800 */
[----:B------:R-:W-:-:S03]  /*0560*/  IMAD.MOV R4, RZ, RZ, -R4 ;  /* 0x000000ffff047224 */ /* 0x000fc600078e0a04 */
[----:B------:R-:W-:Y:S01]  /*0570*/  LEA.HI.SX32 R5, R5, -R2, 0x18 ;  /* 0x8000000205057211 */ /* 0x000fe200078fc2ff */
[----:B------:R-:W-:Y:S01]  /*0580*/  IMAD R9, R0, R4, R3 ;  /* 0x0000000400097224 */ /* 0x000fe200078e0203 */
[----:B------:R1:W-:Y:S01]  /*0590*/  STL [R1+0x8c], RZ ;  /* 0x00008cff01007387 */ /* 0x0003e20000100800 */
[----:B------:R-:W-:Y:S01]  /*05a0*/  IMAD.MOV.U32 R4, RZ, RZ, RZ ;  /* 0x000000ffff047224 */ /* 0x000fe200078e00ff */
[----:B------:R-:W-:Y:S02]  /*05b0*/  IMNMX R10, R5, 0x8, PT ;  /* 0x00000008050a7817 */ /* 0x000fe40003800200 */
[----:B------:R1:W-:Y:S02]  /*05c0*/  STL [R1+0xb0], RZ ;  /* 0x0000b0ff01007387 */ /* 0x0003e40000100800 */
[-C--:B------:R-:W-:Y:S02]  /*05d0*/  IABS R8, R10.reuse ;  /* 0x0000000a00087213 */ /* 0x080fe40000000000 */
[----:B------:R-:W-:Y:S01]  /*05e0*/  IABS R0, R10 ;  /* 0x0000000a00007213 */ /* 0x000fe20000000000 */
[----:B------:R1:W-:Y:S01]  /*05f0*/  STL [R1+0xb4], RZ ;  /* 0x0000b4ff01007387 */ /* 0x0003e20000100800 */
[----:B------:R-:W0:Y:S03]  /*0600*/  I2F.RP R6, R8 ;  /* 0x0000000800067306 */ /* 0x000e260000209400 */
[----:B------:R1:W-:Y:S04]  /*0610*/  STL [R1+0xb8], RZ ;  /* 0x0000b8ff01007387 */ /* 0x0003e80000100800 */
[----:B------:R1:W-:Y:S04]  /*0620*/  STL [R1+0xbc], RZ ;  /* 0x0000bcff01007387 */ /* 0x0003e80000100800 */
[----:B------:R1:W-:Y:S04]  /*0630*/  STL [R1+0xe0], RZ ;  /* 0x0000e0ff01007387 */ /* 0x0003e80000100800 */
[----:B------:R1:W-:Y:S01]  /*0640*/  STL [R1+0xe4], RZ ;  /* 0x0000e4ff01007387 */ /* 0x0003e20000100800 */
[----:B0-----:R-:W0:Y:S03]  /*0650*/  MUFU.RCP R6, R6 ;  /* 0x0000000600067308 */ /* 0x001e260000001000 */
[----:B------:R1:W-:Y:S04]  /*0660*/  STL [R1+0xe8], RZ ;  /* 0x0000e8ff01007387 */ /* 0x0003e80000100800 */
[----:B------:R1:W-:Y:S04]  /*0670*/  STL [R1+0xec], RZ ;  /* 0x0000ecff01007387 */ /* 0x0003e80000100800 */
[----:B------:R1:W-:Y:S04]  /*0680*/  STL [R1+0xf0], RZ ;  /* 0x0000f0ff01007387 */ /* 0x0003e80000100800 */
[----:B------:R1:W-:Y:S01]  /*0690*/  STL [R1+0xf4], RZ ;  /* 0x0000f4ff01007387 */ /* 0x0003e20000100800 */
[----:B0-----:R-:W-:-:S03]  /*06a0*/  IADD3 R5, R6, 0xffffffe, RZ ;  /* 0x0ffffffe06057810 */ /* 0x001fc60007ffe0ff */
[----:B------:R1:W-:Y:S03]  /*06b0*/  STL [R1+0xf8], RZ ;  /* 0x0000f8ff01007387 */ /* 0x0003e60000100800 */
[----:B------:R-:W0:Y:S01]  /*06c0*/  F2I.FTZ.U32.TRUNC.NTZ R5, R5 ;  /* 0x0000000500057305 */ /* 0x000e22000021f000 */
[----:B------:R1:W-:Y:S04]  /*06d0*/  STL [R1+0xfc], RZ ;  /* 0x0000fcff01007387 */ /* 0x0003e80000100800 */
[----:B------:R1:W-:Y:S04]  /*06e0*/  STL [R1+0x180], RZ ;  /* 0x000180ff01007387 */ /* 0x0003e80000100800 */
[----:B------:R1:W-:Y:S04]  /*06f0*/  STL [R1+0x184], RZ ;  /* 0x000184ff01007387 */ /* 0x0003e80000100800 */
[----:B------:R1:W-:Y:S01]  /*0700*/  STL [R1+0x188], RZ ;  /* 0x000188ff01007387 */ /* 0x0003e20000100800 */
[----:B0-----:R-:W-:-:S03]  /*0710*/  IMAD.MOV R7, RZ, RZ, -R5 ;  /* 0x000000ffff077224 */ /* 0x001fc600078e0a05 */
[----:B------:R1:W-:Y:S01]  /*0720*/  STL [R1+0x18c], RZ ;  /* 0x00018cff01007387 */ /* 0x0003e20000100800 */
[----:B------:R-:W-:Y:S01]  /*0730*/  IMAD.MOV.U32 R3, RZ, RZ, R7 ;  /* 0x000000ffff037224 */ /* 0x000fe200078e0007 */
[----:B------:R-:W-:Y:S02]  /*0740*/  IABS R7, R9 ;  /* 0x0000000900077213 */ /* 0x000fe40000000000 */
[----:B------:R1:W-:Y:S01]  /*0750*/  STL [R1+0x1e0], RZ ;  /* 0x0001e0ff01007387 */ /* 0x0003e20000100800 */
[----:B------:R-:W-:-:S03]  /*0760*/  IMAD R3, R3, R8, RZ ;  /* 0x0000000803037224 */ /* 0x000fc600078e02ff */
[----:B------:R1:W-:Y:S01]  /*0770*/  STL [R1+0x1e4], RZ ;  /* 0x0001e4ff01007387 */ /* 0x0003e20000100800 */
[----:B------:R-:W-:-:S03]  /*0780*/  IMAD.HI.U32 R4, R5, R3, R4 ;  /* 0x0000000305047227 */ /* 0x000fc600078e0004 */
[----:B------:R1:W-:Y:S01]  /*0790*/  STL [R1+0x1e8], RZ ;  /* 0x0001e8ff01007387 */ /* 0x0003e20000100800 */
[----:B------:R-:W-:Y:S02]  /*07a0*/  IMAD.MOV R3, RZ, RZ, -R0 ;  /* 0x000000ffff037224 */ /* 0x000fe400078e0a00 */
[----:B------:R-:W-:Y:S01]  /*07b0*/  IMAD.HI.U32 R0, R4, R7, RZ ;  /* 0x0000000704007227 */ /* 0x000fe200078e00ff */
[----:B------:R1:W-:Y:S03]  /*07c0*/  STL [R1+0x1ec], RZ ;  /* 0x0001ecff01007387 */ /* 0x0003e60000100800 */
[----:B------:R-:W-:Y:S01]  /*07d0*/  IMAD R3, R0, R3, R7 ;  /* 0x0000000300037224 */ /* 0x000fe200078e0207 */
[----:B------:R1:W-:Y:S01]  /*07e0*/  STL [R1+0x1f0], RZ ;  /* 0x0001f0ff01007387 */ /* 0x0003e20000100800 */
[----:B------:R-:W-:-:S03]  /*07f0*/  CS2R R6, SRZ ;  /* 0x0000000000067805 */ /* 0x000fc6000001ff00 */
[----:B------:R-:W-:Y:S01]  /*0800*/  ISETP.GT.U32.AND P1, PT, R8, R3, PT ;  /* 0x000000030800720c */ /* 0x000fe20003f24070 */
[----:B------:R1:W-:Y:S04]  /*0810*/  STL [R1+0x1f4], RZ ;  /* 0x0001f4ff01007387 */ /* 0x0003e80000100800 */
[----:B------:R1:W-:Y:S04]  /*0820*/  STL [R1+0x1f8], RZ ;  /* 0x0001f8ff01007387 */ /* 0x0003e80000100800 */
[----:B------:R1:W-:Y:S04]  /*0830*/  STL [R1+0x1fc], RZ ;  /* 0x0001fcff01007387 */ /* 0x0003e80000100800 */
[----:B------:R-:W-:Y:S01]  /*0840*/  @!P1 IMAD.IADD R3, R3, 0x1, -R8 ;  /* 0x0000000103039824 */ /* 0x000fe200078e0a08 */
[----:B------:R1:W-:Y:S01]  /*0850*/  STL [R1+0x200], RZ ;  /* 0x000200ff01007387 */ /* 0x0003e20000100800 */
[----:B------:R-:W-:-:S02]  /*0860*/  @!P1 IADD3 R0, R0, 0x1, RZ ;  /* 0x0000000100009810 */ /* 0x000fc40007ffe0ff */
[----:B------:R-:W-:Y:S01]  /*0870*/  ISETP.NE.AND P1, PT, R10, RZ, PT ;  /* 0x000000ff0a00720c */ /* 0x000fe20003f25270 */
[----:B------:R1:W-:Y:S01]  /*0880*/  STL [R1+0x204], RZ ;  /* 0x000204ff01007387 */ /* 0x0003e20000100800 */
[----:B------:R-:W-:Y:S02]  /*0890*/  ISETP.GE.U32.AND P0, PT, R3, R8, PT ;  /* 0x000000080300720c */ /* 0x000fe40003f06070 */
[----:B------:R-:W-:Y:S01]  /*08a0*/  LOP3.LUT R3, R9, R10, RZ, 0x3c, !PT ;  /* 0x0000000a09037212 */ /* 0x000fe200078e3cff */
[----:B------:R1:W-:Y:S03]  /*08b0*/  STL [R1+0x208], RZ ;  /* 0x000208ff01007387 */ /* 0x0003e60000100800 */
[----:B------:R-:W-:Y:S01]  /*08c0*/  ISETP.GE.AND P2, PT, R3, RZ, PT ;  /* 0x000000ff0300720c */ /* 0x000fe20003f46270 */
[----:B------:R1:W-:Y:S01]  /*08d0*/  STL [R1+0x20c], RZ ;  /* 0x00020cff01007387 */ /* 0x0003e20000100800 */
[----:B------:R-:W-:-:S03]  /*08e0*/  IMAD.MOV.U32 R3, RZ, RZ, c[0x0][0x180] ;  /* 0x00006000ff037624 */ /* 0x000fc600078e00ff */
[----:B------:R1:W-:Y:S02]  /*08f0*/  STL [R1+0x2c0], RZ ;  /* 0x0002c0ff01007387 */ /* 0x0003e40000100800 */
[----:B------:R-:W-:Y:S02]  /*0900*/  @P0 IADD3 R0, R0, 0x1, RZ ;  /* 0x0000000100000810 */ /* 0x000fe40007ffe0ff */
[----:B------:R1:W-:Y:S01]  /*0910*/  STL [R1+0x2c4], RZ ;  /* 0x0002c4ff01007387 */ /* 0x0003e20000100800 */
[----:B------:R-:W-:-:S03]  /*0920*/  IADD3 R3, R3, 0x1f, RZ ;  /* 0x0000001f03037810 */ /* 0x000fc60007ffe0ff */
[----:B------:R1:W-:Y:S01]  /*0930*/  STL [R1+0x2c8], RZ ;  /* 0x0002c8ff01007387 */ /* 0x0003e20000100800 */
[----:B------:R-:W-:Y:S01]  /*0940*/  @!P2 IMAD.MOV R0, RZ, RZ, -R0 ;  /* 0x000000ffff00a224 */ /* 0x000fe200078e0a00 */
[----:B------:R-:W-:Y:S02]  /*0950*/  @!P1 LOP3.LUT R0, RZ, R10, RZ, 0x33, !PT ;  /* 0x0000000aff009212 */ /* 0x000fe400078e33ff */
[----:B------:R1:W-:Y:S01]  /*0960*/  STL [R1+0x2cc], RZ ;  /* 0x0002ccff01007387 */ /* 0x0003e20000100800 */
[----:B------:R-:W-:Y:S02]  /*0970*/  ISETP.GE.AND P0, PT, R3, 0x20, PT ;  /* 0x000000200300780c */ /* 0x000fe40003f06270 */
[----:B------:R-:W-:Y:S01]  /*0980*/  IMAD.MOV R5, RZ, RZ, -R0 ;  /* 0x000000ffff057224 */ /* 0x000fe200078e0a00 */
[----:B------:R1:W-:Y:S01]  /*0990*/  STL [R1+0x2d0], RZ ;  /* 0x0002d0ff01007387 */ /* 0x0003e20000100800 */
[----:B------:R-:W-:Y:S02]  /*09a0*/  IMAD.SHL.U32 R0, R0, 0x80, RZ ;  /* 0x0000008000007824 */ /* 0x000fe400078e00ff */
[----:B------:R-:W-:Y:S01]  /*09b0*/  IMAD R5, R10, R5, R9 ;  /* 0x000000050a057224 */ /* 0x000fe200078e0209 */
[----:B------:R1:W-:Y:S01]  /*09c0*/  STL [R1+0x2d4], RZ ;  /* 0x0002d4ff01007387 */ /* 0x0003e20000100800 */
[----:B------:R-:W-:Y:S01]  /*09d0*/  CS2R R8, SRZ ;  /* 0x0000000000087805 */ /* 0x000fe2000001ff00 */
[----:B------:R-:W-:Y:S01]  /*09e0*/  CS2R R10, SRZ ;  /* 0x00000000000a7805 */ /* 0x000fe2000001ff00 */
[----:B------:R-:W-:Y:S01]  /*09f0*/  IMAD.IADD R2, R2, 0x1, R5 ;  /* 0x0000000102027824 */ /* 0x000fe200078e0205 */
[----:B------:R1:W-:Y:S01]  /*0a00*/  STL [R1+0x2d8], RZ ;  /* 0x0002d8ff01007387 */ /* 0x0003e20000100800 */
[----:B------:R-:W-:-:S02]  /*0a10*/  CS2R R4, SRZ ;  /* 0x0000000000047805 */ /* 0x000fc4000001ff00 */
[----:B------:R-:W-:Y:S01]  /*0a20*/  IMAD R29, R2, 0x100, R29 ;  /* 0x00000100021d7824 */ /* 0x000fe200078e021d */
[----:B------:R1:W-:Y:S04]  /*0a30*/  STL [R1+0x2dc], RZ ;  /* 0x0002dcff01007387 */ /* 0x0003e80000100800 */
[----:B------:R1:W-:Y:S01]  /*0a40*/  STL [R1+0x2e0], RZ ;  /* 0x0002e0ff01007387 */ /* 0x0003e20000100800 */
[----:B------:R-:W-:-:S03]  /*0a50*/  IADD3 R2, R29, 0x80, RZ ;  /* 0x000000801d027810 */ /* 0x000fc60007ffe0ff */
[----:B------:R1:W-:Y:S04]  /*0a60*/  STL [R1+0x2e4], RZ ;  /* 0x0002e4ff01007387 */ /* 0x0003e80000100800 */
        /* <DEDUP_REMOVED lines=30> */
[----:B------:R1:W-:Y:S04]  /*0c50*/  STL [R1+0x47c], R29 ;  /* 0x00047c1d01007387 */ /* 0x0003e80000100800 */
[----:B------:R1:W-:Y:S04]  /*0c60*/  STL [R1+0x478], R0 ;  /* 0x0004780001007387 */ /* 0x0003e80000100800 */
[----:B------:R1:W-:Y:S01]  /*0c70*/  STL [R1+0x588], R2 ;  /* 0x0005880201007387 */ /* 0x0003e20000100800 */
[----:B------:R-:W-:Y:S05]  /*0c80*/  @!P0 BRA `(.L_x_0) ;  /* 0x000129a000008947 */ /* 0x000fea0003800000 */
[----:B------:R-:W-:Y:S01]  /*0c90*/  IMAD.MOV.U32 R26, RZ, RZ, R0 ;  /* 0x000000ffff1a7224 */ /* 0x000fe200078e0000 */
[----:B-1----:R-:W-:Y:S01]  /*0ca0*/  IABS R0, c[0x0][0x178] ;  /* 0x00005e0000007a13 */ /* 0x002fe20000000000 */
[----:B------:R-:W-:Y:S01]  /*0cb0*/  IMAD.MOV.U32 R27, RZ, RZ, R2 ;  /* 0x000000ffff1b7224 */ /* 0x000fe200078e0002 */
[----:B------:R-:W-:-:S02]  /*0cc0*/  IABS R7, c[0x0][0x17c] ;  /* 0x00005f0000077a13 */ /* 0x000fc40000000000 */
[----:B------:R-:W0:Y:S01]  /*0cd0*/  I2F.RP R5, R0 ;  /* 0x0000000000057306 */ /* 0x000e220000209400 */
[C---:B------:R-:W-:Y:S02]  /*0ce0*/  LEA.HI R4, R28.reuse, R26, RZ, 0x1b ;  /* 0x0000001a1c047211 */ /* 0x040fe400078fd8ff */
[----:B------:R-:W-:-:S05]  /*0cf0*/  LOP3.LUT R18, R28, 0x40, RZ, 0xc0, !PT ;  /* 0x000000401c127812 */ /* 0x000fca00078ec0ff */
[----:B------:R-:W1:Y:S08]  /*0d00*/  I2F.RP R2, R7 ;  /* 0x0000000700027306 */ /* 0x000e700000209400 */
[----:B0-----:R-:W0:Y:S08]  /*0d10*/  MUFU.RCP R5, R5 ;  /* 0x0000000500057308 */ /* 0x001e300000001000 */
[----:B-1----:R-:W1:Y:S01]  /*0d20*/  MUFU.RCP R2, R2 ;  /* 0x0000000200027308 */ /* 0x002e620000001000 */
[----:B0-----:R-:W-:-:S02]  /*0d30*/  IADD3 R8, R5, 0xffffffe, RZ ;  /* 0x0ffffffe05087810 */ /* 0x001fc40007ffe0ff */
[----:B------:R-:W-:-:S05]  /*0d40*/  IADD3 R5, R4, 0x7c, RZ ;  /* 0x0000007c04057810 */ /* 0x000fca0007ffe0ff */
[----:B------:R0:W2:Y:S01]  /*0d50*/  F2I.FTZ.U32.TRUNC.NTZ R9, R8 ;  /* 0x0000000800097305 */ /* 0x0000a2000021f000 */
[----:B------:R-:W-:Y:S02]  /*0d60*/  IABS R20, R5 ;  /* 0x0000000500147213 */ /* 0x000fe40000000000 */
[----:B-1----:R-:W-:Y:S02]  /*0d70*/  IADD3 R10, R2, 0xffffffe, RZ ;  /* 0x0ffffffe020a7810 */ /* 0x002fe40007ffe0ff */
[----:B------:R-:W-:-:S03]  /*0d80*/  ISETP.GE.AND P4, PT, R5, RZ, PT ;  /* 0x000000ff0500720c */ /* 0x000fc60003f86270 */
[----:B------:R1:W3:Y:S01]  /*0d90*/  F2I.FTZ.U32.TRUNC.NTZ R11, R10 ;  /* 0x0000000a000b7305 */ /* 0x0002e2000021f000 */
[----:B0-----:R-:W-:Y:S02]  /*0da0*/  IMAD.MOV.U32 R8, RZ, RZ, RZ ;  /* 0x000000ffff087224 */ /* 0x001fe400078e00ff */
[----:B--2---:R-:W-:Y:S02]  /*0db0*/  IMAD.MOV R15, RZ, RZ, -R9 ;  /* 0x000000ffff0f7224 */ /* 0x004fe400078e0a09 */
[----:B-1----:R-:W-:Y:S02]  /*0dc0*/  IMAD.MOV.U32 R10, RZ, RZ, RZ ;  /* 0x000000ffff0a7224 */ /* 0x002fe400078e00ff */
[----:B------:R-:W-:Y:S02]  /*0dd0*/  IMAD R15, R15, R0, RZ ;  /* 0x000000000f0f7224 */ /* 0x000fe400078e02ff */
[----:B---3--:R-:W-:Y:S02]  /*0de0*/  IMAD.MOV R6, RZ, RZ, -R11 ;  /* 0x000000ffff067224 */ /* 0x008fe400078e0a0b */
[----:B------:R-:W-:-:S04]  /*0df0*/  IMAD.HI.U32 R8, R9, R15, R8 ;  /* 0x0000000f09087227 */ /* 0x000fc800078e0008 */
[----:B------:R-:W-:Y:S01]  /*0e00*/  IMAD R13, R6, R7, RZ ;  /* 0x00000007060d7224 */ /* 0x000fe200078e02ff */
[----:B------:R-:W-:Y:S01]  /*0e10*/  SHF.R.S32.HI R6, RZ, 0x1f, R3 ;  /* 0x0000001fff067819 */ /* 0x000fe20000011403 */
[----:B------:R-:W-:Y:S02]  /*0e20*/  IMAD.SHL.U32 R9, R28, 0x2, RZ ;  /* 0x000000021c097824 */ /* 0x000fe400078e00ff */
[----:B------:R-:W-:Y:S01]  /*0e30*/  IMAD.HI.U32 R2, R11, R13, R10 ;  /* 0x0000000d0b027227 */ /* 0x000fe200078e000a */
[----:B------:R-:W-:Y:S02]  /*0e40*/  IABS R11, R27 ;  /* 0x0000001b000b7213 */ /* 0x000fe40000000000 */
[----:B------:R-:W-:Y:S02]  /*0e50*/  LEA.HI R3, R6, R3, RZ, 0x5 ;  /* 0x0000000306037211 */ /* 0x000fe400078f28ff */
[----:B------:R-:W-:Y:S01]  /*0e60*/  IABS R13, R29 ;  /* 0x0000001d000d7213 */ /* 0x000fe20000000000 */
[----:B------:R-:W-:Y:S01]  /*0e70*/  IMAD.HI.U32 R6, R8, R11, RZ ;  /* 0x0000000b08067227 */ /* 0x000fe200078e00ff */
[----:B------:R-:W-:Y:S01]  /*0e80*/  LOP3.LUT R9, R9, 0x10, RZ, 0xc0, !PT ;  /* 0x0000001009097812 */ /* 0x000fe200078ec0ff */
[----:B------:R0:W-:Y:S02]  /*0e90*/  STL [R1+0x4c], R3 ;  /* 0x00004c0301007387 */ /* 0x0001e40000100800 */
[----:B------:R-:W-:Y:S01]  /*0ea0*/  IMAD.MOV R6, RZ, RZ, -R6 ;  /* 0x000000ffff067224 */ /* 0x000fe200078e0a06 */
[----:B------:R-:W-:Y:S01]  /*0eb0*/  LEA.HI R18, R18, R9, RZ, 0x1f ;  /* 0x0000000912127211 */ /* 0x000fe200078ff8ff */
[----:B------:R-:W-:-:S04]  /*0ec0*/  IMAD.HI.U32 R8, R8, R13, RZ ;  /* 0x0000000d08087227 */ /* 0x000fc800078e00ff */
[----:B------:R-:W-:Y:S01]  /*0ed0*/  IMAD R11, R0, R6, R11 ;  /* 0x00000006000b7224 */ /* 0x000fe200078e020b */
[----:B------:R-:W-:Y:S01]  /*0ee0*/  IADD3 R6, R4, 0x5c, RZ ;  /* 0x0000005c04067810 */ /* 0x000fe20007ffe0ff */
[----:B------:R-:W-:Y:S02]  /*0ef0*/  IMAD.MOV R8, RZ, RZ, -R8 ;  /* 0x000000ffff087224 */ /* 0x000fe400078e0a08 */
[----:B0-----:R-:W-:Y:S01]  /*0f00*/  IMAD.HI.U32 R3, R2, R20, RZ ;  /* 0x0000001402037227 */ /* 0x001fe200078e00ff */
[----:B------:R-:W-:Y:S02]  /*0f10*/  ISETP.GT.U32.AND P2, PT, R0, R11, PT ;  /* 0x0000000b0000720c */ /* 0x000fe40003f44070 */
[----:B------:R-:W-:Y:S01]  /*0f20*/  ISETP.GE.AND P5, PT, R6, RZ, PT ;  /* 0x000000ff0600720c */ /* 0x000fe20003fa6270 */
[----:B------:R-:W-:Y:S01]  /*0f30*/  IMAD R5, R0, R8, R13 ;  /* 0x0000000800057224 */ /* 0x000fe200078e020d */
[----:B------:R-:W-:Y:S01]  /*0f40*/  IADD3 R8, R4, 0x3c, RZ ;  /* 0x0000003c04087810 */ /* 0x000fe20007ffe0ff */
[----:B------:R-:W-:Y:S01]  /*0f50*/  IMAD.MOV R3, RZ, RZ, -R3 ;  /* 0x000000ffff037224 */ /* 0x000fe200078e0a03 */
[----:B------:R-:W-:-:S02]  /*0f60*/  IABS R6, R6 ;  /* 0x0000000600067213 */ /* 0x000fc40000000000 */
[----:B------:R-:W-:Y:S01]  /*0f70*/  ISETP.GT.U32.AND P3, PT, R0, R5, PT ;  /* 0x000000050000720c */ /* 0x000fe20003f64070 */
[----:B------:R-:W-:Y:S01]  /*0f80*/  IMAD R20, R7, R3, R20 ;  /* 0x0000000307147224 */ /* 0x000fe200078e0214 */
[----:B------:R-:W-:Y:S02]  /*0f90*/  SHF.R.U32.HI R3, RZ, 0x5, R28 ;  /* 0x00000005ff037819 */ /* 0x000fe4000001161c */
[----:B------:R-:W-:Y:S01]  /*0fa0*/  IADD3 R4, R4, 0x1c, RZ ;  /* 0x0000001c04047810 */ /* 0x000fe20007ffe0ff */
[----:B------:R-:W-:Y:S01]  /*0fb0*/  @!P2 IMAD.IADD R11, R11, 0x1, -R0 ;  /* 0x000000010b0ba824 */ /* 0x000fe200078e0a00 */
[----:B------:R-:W-:Y:S02]  /*0fc0*/  ISETP.GE.AND P1, PT, R8, RZ, PT ;  /* 0x000000ff0800720c */ /* 0x000fe40003f26270 */
[----:B------:R-:W-:Y:S01]  /*0fd0*/  IABS R9, R8 ;  /* 0x0000000800097213 */ /* 0x000fe20000000000 */
[----:B------:R-:W-:Y:S01]  /*0fe0*/  IMAD.MOV.U32 R8, RZ, RZ, R6 ;  /* 0x000000ffff087224 */ /* 0x000fe200078e0006 */
[----:B------:R-:W-:-:S02]  /*0ff0*/  ISETP.GT.U32.AND P2, PT, R0, R11, PT ;  /* 0x0000000b0000720c */ /* 0x000fc40003f44070 */
[----:B------:R-:W-:Y:S01]  /*1000*/  SGXT.U32 R3, R3, 0x2 ;  /* 0x000000020303781a */ /* 0x000fe20000000000 */
[--C-:B------:R-:W-:Y:S01]  /*1010*/  @!P3 IMAD.IADD R5, R5, 0x1, -R0.reuse ;  /* 0x000000010505b824 */ /* 0x100fe200078e0a00 */
[----:B------:R-:W-:Y:S01]  /*1020*/  ISETP.GE.AND P0, PT, R4, RZ, PT ;  /* 0x000000ff0400720c */ /* 0x000fe20003f06270 */
[----:B------:R-:W-:Y:S01]  /*1030*/  IMAD.HI.U32 R6, R2, R9, RZ ;  /* 0x0000000902067227 */ /* 0x000fe200078e00ff */
[----:B------:R-:W-:Y:S02]  /*1040*/  IABS R10, R4 ;  /* 0x00000004000a7213 */ /* 0x000fe40000000000 */
[----:B------:R-:W-:Y:S01]  /*1050*/  ISETP.GT.U32.AND P6, PT, R0, R5, PT ;  /* 0x000000050000720c */ /* 0x000fe20003fc4070 */
[----:B------:R-:W-:Y:S01]  /*1060*/  IMAD.HI.U32 R4, R2, R8, RZ ;  /* 0x0000000802047227 */ /* 0x000fe200078e00ff */
[----:B------:R-:W-:Y:S02]  /*1070*/  ISETP.GE.AND P3, PT, R27, RZ, PT ;  /* 0x000000ff1b00720c */ /* 0x000fe40003f66270 */
[----:B------:R-:W-:Y:S01]  /*1080*/  LOP3.LUT R3, R26, R3, RZ, 0xfc, !PT ;  /* 0x000000031a037212 */ /* 0x000fe200078efcff */
[----:B------:R-:W-:Y:S01]  /*1090*/  @!P2 IMAD.IADD R11, R11, 0x1, -R0 ;  /* 0x000000010b0ba824 */ /* 0x000fe200078e0a00 */
[----:B------:R-:W-:Y:S01]  /*10a0*/  ISETP.GT.U32.AND P2, PT, R7, R20, PT ;  /* 0x000000140700720c */ /* 0x000fe20003f44070 */
[----:B------:R-:W-:Y:S01]  /*10b0*/  IMAD.MOV R13, RZ, RZ, -R4 ;  /* 0x000000ffff0d7224 */ /* 0x000fe200078e0a04 */
[----:B------:R-:W-:Y:S01]  /*10c0*/  LOP3.LUT R16, R3, 0x78, RZ, 0xfc, !PT ;  /* 0x0000007803107812 */ /* 0x000fe200078efcff */
[----:B------:R-:W-:Y:S01]  /*10d0*/  IMAD.MOV.U32 R22, RZ, RZ, R11 ;  /* 0x000000ffff167224 */ /* 0x000fe200078e000b */
[----:B------:R-:W-:Y:S01]  /*10e0*/  LOP3.LUT R11, RZ, c[0x0][0x178], RZ, 0x33, !PT ;  /* 0x00005e00ff0b7a12 */ /* 0x000fe200078e33ff */
[----:B------:R-:W-:Y:S01]  /*10f0*/  IMAD R8, R7, R13, R8 ;  /* 0x0000000d07087224 */ /* 0x000fe200078e0208 */
[----:B------:R-:W-:Y:S01]  /*1100*/  IABS R14, R16 ;  /* 0x00000010000e7213 */ /* 0x000fe20000000000 */
[----:B------:R-:W-:Y:S01]  /*1110*/  @!P6 IMAD.IADD R5, R5, 0x1, -R0 ;  /* 0x000000010505e824 */ /* 0x000fe200078e0a00 */
[----:B------:R-:W-:Y:S01]  /*1120*/  ISETP.GE.AND P6, PT, R29, RZ, PT ;  /* 0x000000ff1d00720c */ /* 0x000fe20003fc6270 */
[----:B------:R-:W-:Y:S01]  /*1130*/  IMAD.HI.U32 R12, R2, R10, RZ ;  /* 0x0000000a020c7227 */ /* 0x000fe200078e00ff */
[----:B------:R-:W-:-:S02]  /*1140*/  LOP3.LUT R17, R3, 0x74, RZ, 0xfc, !PT ;  /* 0x0000007403117812 */ /* 0x000fc400078efcff */
[C---:B------:R-:W-:Y:S01]  /*1150*/  LOP3.LUT R13, R3.reuse, 0x70, RZ, 0xfc, !PT ;  /* 0x00000070030d7812 */ /* 0x040fe200078efcff */
[----:B------:R-:W-:Y:S01]  /*1160*/  @!P2 IMAD.IADD R20, R20, 0x1, -R7 ;  /* 0x000000011414a824 */ /* 0x000fe200078e0a07 */
[----:B------:R-:W-:Y:S01]  /*1170*/  LOP3.LUT R25, R3, 0x30, RZ, 0xfc, !PT ;  /* 0x0000003003197812 */ /* 0x000fe200078efcff */
[----:B------:R-:W-:Y:S01]  /*1180*/  IMAD.MOV.U32 R24, RZ, RZ, R5 ;  /* 0x000000ffff187224 */ /* 0x000fe200078e0005 */
[----:B------:R-:W-:Y:S01]  /*1190*/  IABS R0, R13 ;  /* 0x0000000d00007213 */ /* 0x000fe20000000000 */
[----:B------:R-:W-:Y:S01]  /*11a0*/  IMAD.MOV R6, RZ, RZ, -R6 ;  /* 0x000000ffff067224 */ /* 0x000fe200078e0a06 */
[C---:B------:R-:W-:Y:S01]  /*11b0*/  ISETP.GT.U32.AND P2, PT, R7.reuse, R20, PT ;  /* 0x000000140700720c */ /* 0x040fe20003f44070 */
[----:B------:R-:W-:Y:S01]  /*11c0*/  @!P3 IMAD.MOV R22, RZ, RZ, -R22 ;  /* 0x000000ffff16b224 */ /* 0x000fe200078e0a16 */
[----:B------:R-:W-:Y:S01]  /*11d0*/  ISETP.NE.AND P3, PT, RZ, c[0x0][0x178], PT ;  /* 0x00005e00ff007a0c */ /* 0x000fe20003f65270 */
[----:B------:R-:W-:Y:S01]  /*11e0*/  @!P6 IMAD.MOV R24, RZ, RZ, -R24 ;  /* 0x000000ffff18e224 */ /* 0x000fe200078e0a18 */
[----:B------:R-:W-:Y:S01]  /*11f0*/  ISETP.GT.U32.AND P6, PT, R7, R8, PT ;  /* 0x000000080700720c */ /* 0x000fe20003fc4070 */
[----:B------:R-:W-:Y:S01]  /*1200*/  IMAD.HI.U32 R4, R2, R14, RZ ;  /* 0x0000000e02047227 */ /* 0x000fe200078e00ff */
[----:B------:R-:W-:-:S02]  /*1210*/  SEL R15, R11, R22, !P3 ;  /* 0x000000160b0f7207 */ /* 0x000fc40005800000 */
[----:B------:R-:W-:Y:S01]  /*1220*/  SEL R19, R11, R24, !P3 ;  /* 0x000000180b137207 */ /* 0x000fe20005800000 */
[----:B------:R-:W-:Y:S01]  /*1230*/  IMAD.MOV R12, RZ, RZ, -R12 ;  /* 0x000000ffff0c7224 */ /* 0x000fe200078e0a0c */
[----:B------:R-:W-:Y:S01]  /*1240*/  LOP3.LUT R24, R3, 0x38, RZ, 0xfc, !PT ;  /* 0x0000003803187812 */ /* 0x000fe200078efcff */
[----:B------:R-:W-:Y:S01]  /*1250*/  IMAD R9, R7, R6, R9 ;  /* 0x0000000607097224 */ /* 0x000fe200078e0209 */
[----:B------:R0:W-:Y:S01]  /*1260*/  STL [R1+0x54], R15 ;  /* 0x0000540f01007387 */ /* 0x0001e20000100800 */
[----:B------:R-:W-:Y:S01]  /*1270*/  IMAD.MOV R4, RZ, RZ, -R4 ;  /* 0x000000ffff047224 */ /* 0x000fe200078e0a04 */
[----:B------:R-:W-:Y:S01]  /*1280*/  LOP3.LUT R29, R3, 0x28, RZ, 0xfc, !PT ;  /* 0x00000028031d7812 */ /* 0x000fe200078efcff */
[C---:B------:R-:W-:Y:S01]  /*1290*/  IMAD R10, R7.reuse, R12, R10 ;  /* 0x0000000c070a7224 */ /* 0x040fe200078e020a */
[C---:B------:R-:W-:Y:S01]  /*12a0*/  ISETP.GT.U32.AND P3, PT, R7.reuse, R9, PT ;  /* 0x000000090700720c */ /* 0x040fe20003f64070 */
[C---:B------:R-:W-:Y:S01]  /*12b0*/  IMAD R14, R7.reuse, R4, R14 ;  /* 0x00000004070e7224 */ /* 0x040fe200078e020e */
[----:B------:R-:W-:Y:S01]  /*12c0*/  IABS R4, R17 ;  /* 0x0000001100047213 */ /* 0x000fe20000000000 */
[--C-:B------:R-:W-:Y:S01]  /*12d0*/  @!P2 IMAD.IADD R20, R20, 0x1, -R7.reuse ;  /* 0x000000011414a824 */ /* 0x100fe200078e0a07 */
[C---:B------:R-:W-:Y:S01]  /*12e0*/  ISETP.GT.U32.AND P2, PT, R7.reuse, R10, PT ;  /* 0x0000000a0700720c */ /* 0x040fe20003f44070 */
[----:B------:R-:W-:Y:S01]  /*12f0*/  @!P6 IMAD.IADD R8, R8, 0x1, -R7 ;  /* 0x000000010808e824 */ /* 0x000fe200078e0a07 */
[----:B------:R-:W-:Y:S01]  /*1300*/  ISETP.GT.U32.AND P6, PT, R7, R14, PT ;  /* 0x0000000e0700720c */ /* 0x000fe20003fc4070 */
[C---:B------:R-:W-:Y:S01]  /*1310*/  IMAD.HI.U32 R5, R2.reuse, R4, RZ ;  /* 0x0000000402057227 */ /* 0x040fe200078e00ff */
[----:B------:R-:W-:Y:S01]  /*1320*/  LOP3.LUT R12, R3, 0x6c, RZ, 0xfc, !PT ;  /* 0x0000006c030c7812 */ /* 0x000fe200078efcff */
[----:B------:R1:W-:Y:S02]  /*1330*/  STL [R1+0x50], R19 ;  /* 0x0000501301007387 */ /* 0x0003e40000100800 */
[----:B------:R-:W-:Y:S01]  /*1340*/  IMAD.HI.U32 R11, R2, R0, RZ ;  /* 0x00000000020b7227 */ /* 0x000fe200078e00ff */
[----:B------:R-:W-:-:S03]  /*1350*/  IABS R6, R12 ;  /* 0x0000000c00067213 */ /* 0x000fc60000000000 */
[--C-:B------:R-:W-:Y:S01]  /*1360*/  @!P3 IMAD.IADD R9, R9, 0x1, -R7.reuse ;  /* 0x000000010909b824 */ /* 0x100fe200078e0a07 */
[C---:B------:R-:W-:Y:S01]  /*1370*/  ISETP.GT.U32.AND P3, PT, R7.reuse, R8, PT ;  /* 0x000000080700720c */ /* 0x040fe20003f64070 */
[----:B------:R-:W-:Y:S02]  /*1380*/  @!P2 IMAD.IADD R10, R10, 0x1, -R7 ;  /* 0x000000010a0aa824 */ /* 0x000fe400078e0a07 */
[----:B0-----:R-:W-:Y:S01]  /*1390*/  IMAD.MOV R15, RZ, RZ, -R5 ;  /* 0x000000ffff0f7224 */ /* 0x001fe200078e0a05 */
[----:B------:R-:W-:Y:S01]  /*13a0*/  ISETP.GT.U32.AND P2, PT, R7, R9, PT ;  /* 0x000000090700720c */ /* 0x000fe20003f44070 */
[----:B------:R-:W-:Y:S01]  /*13b0*/  IMAD.HI.U32 R5, R2, R6, RZ ;  /* 0x0000000602057227 */ /* 0x000fe200078e00ff */
[----:B-1----:R-:W-:-:S03]  /*13c0*/  LOP3.LUT R19, R28, 0x7, RZ, 0xc0, !PT ;  /* 0x000000071c137812 */ /* 0x002fc600078ec0ff */
[----:B------:R-:W-:Y:S01]  /*13d0*/  @!P6 IMAD.IADD R14, R14, 0x1, -R7 ;  /* 0x000000010e0ee824 */ /* 0x000fe200078e0a07 */
[C---:B------:R-:W-:Y:S01]  /*13e0*/  ISETP.GT.U32.AND P6, PT, R7.reuse, R10, PT ;  /* 0x0000000a0700720c */ /* 0x040fe20003fc4070 */
[----:B------:R-:W-:Y:S02]  /*13f0*/  IMAD.MOV R11, RZ, RZ, -R11 ;  /* 0x000000ffff0b7224 */ /* 0x000fe400078e0a0b */
[----:B------:R-:W-:Y:S02]  /*1400*/  IMAD R4, R7, R15, R4 ;  /* 0x0000000f07047224 */ /* 0x000fe400078e0204 */
[----:B------:R-:W-:Y:S02]  /*1410*/  IMAD.MOV R15, RZ, RZ, -R5 ;  /* 0x000000ffff0f7224 */ /* 0x000fe400078e0a05 */
[----:B------:R-:W-:Y:S01]  /*1420*/  IMAD.SHL.U32 R5, R28, 0x8, RZ ;  /* 0x000000081c057824 */ /* 0x000fe200078e00ff */
[----:B------:R-:W-:Y:S01]  /*1430*/  LOP3.LUT R28, R3, 0x2c, RZ, 0xfc, !PT ;  /* 0x0000002c031c7812 */ /* 0x000fe200078efcff */
[----:B------:R-:W-:-:S02]  /*1440*/  IMAD R0, R7, R11, R0 ;  /* 0x0000000b07007224 */ /* 0x000fc400078e0200 */
[----:B------:R-:W-:Y:S01]  /*1450*/  IMAD.MOV.U32 R11, RZ, RZ, R20 ;  /* 0x000000ffff0b7224 */ /* 0x000fe200078e0014 */
[----:B------:R-:W-:Y:S01]  /*1460*/  LOP3.LUT R22, R5, 0x30, RZ, 0xc0, !PT ;  /* 0x0000003005167812 */ /* 0x000fe200078ec0ff */
[----:B------:R-:W-:Y:S01]  /*1470*/  IMAD R6, R7, R15, R6 ;  /* 0x0000000f07067224 */ /* 0x000fe200078e0206 */
[----:B------:R-:W-:Y:S01]  /*1480*/  LOP3.LUT R5, R3, 0x68, RZ, 0xfc, !PT ;  /* 0x0000006803057812 */ /* 0x000fe200078efcff */
[----:B------:R-:W-:Y:S01]  /*1490*/  @!P2 IMAD.IADD R9, R9, 0x1, -R7 ;  /* 0x000000010909a824 */ /* 0x000fe200078e0a07 */
[C---:B------:R-:W-:Y:S01]  /*14a0*/  ISETP.GT.U32.AND P2, PT, R7.reuse, R0, PT ;  /* 0x000000000700720c */ /* 0x040fe20003f44070 */
[----:B------:R-:W-:Y:S01]  /*14b0*/  @!P4 IMAD.MOV R11, RZ, RZ, -R11 ;  /* 0x000000ffff0bc224 */ /* 0x000fe200078e0a0b */
[C---:B------:R-:W-:Y:S01]  /*14c0*/  ISETP.GT.U32.AND P4, PT, R7.reuse, R14, PT ;  /* 0x0000000e0700720c */ /* 0x040fe20003f84070 */
[--C-:B------:R-:W-:Y:S01]  /*14d0*/  @!P3 IMAD.IADD R8, R8, 0x1, -R7.reuse ;  /* 0x000000010808b824 */ /* 0x100fe200078e0a07 */
[----:B------:R-:W-:Y:S01]  /*14e0*/  ISETP.GT.U32.AND P3, PT, R7, R4, PT ;  /* 0x000000040700720c */ /* 0x000fe20003f64070 */
[----:B------:R-:W-:Y:S01]  /*14f0*/  IMAD R15, R19, 0x40, R22 ;  /* 0x00000040130f7824 */ /* 0x000fe200078e0216 */
[----:B------:R-:W-:Y:S01]  /*1500*/  IABS R21, R28 ;  /* 0x0000001c00157213 */ /* 0x000fe20000000000 */
[--C-:B------:R-:W-:Y:S01]  /*1510*/  @!P6 IMAD.IADD R10, R10, 0x1, -R7.reuse ;  /* 0x000000010a0ae824 */ /* 0x100fe200078e0a07 */
[----:B------:R-:W-:Y:S01]  /*1520*/  ISETP.GT.U32.AND P6, PT, R7, R6, PT ;  /* 0x000000060700720c */ /* 0x000fe20003fc4070 */
[----:B------:R-:W-:Y:S01]  /*1530*/  IMAD R19, R19, 0x210, RZ ;  /* 0x0000021013137824 */ /* 0x000fe200078e02ff */
[----:B------:R0:W-:Y:S01]  /*1540*/  STL [R1+0x44], R15 ;  /* 0x0000440f01007387 */ /* 0x0001e20000100800 */
[----:B------:R-:W-:Y:S01]  /*1550*/  @!P5 IMAD.MOV R8, RZ, RZ, -R8 ;  /* 0x000000ffff08d224 */ /* 0x000fe200078e0a08 */
[----:B------:R-:W-:Y:S01]  /*1560*/  IABS R22, R29 ;  /* 0x0000001d00167213 */ /* 0x000fe20000000000 */
[--C-:B------:R-:W-:Y:S01]  /*1570*/  @!P2 IMAD.IADD R0, R0, 0x1, -R7.reuse ;  /* 0x000000010000a824 */ /* 0x100fe200078e0a07 */
[----:B------:R1:W-:Y:S01]  /*1580*/  STL [R1+0x24], R11 ;  /* 0x0000240b01007387 */ /* 0x0003e20000100800 */
[--C-:B------:R-:W-:Y:S01]  /*1590*/  @!P4 IMAD.IADD R14, R14, 0x1, -R7.reuse ;  /* 0x000000010e0ec824 */ /* 0x100fe200078e0a07 */
[----:B------:R-:W-:Y:S01]  /*15a0*/  LOP3.LUT R19, R19, R18, RZ, 0x3c, !PT ;  /* 0x0000001213137212 */ /* 0x000fe200078e3cff */
[--C-:B------:R-:W-:Y:S01]  /*15b0*/  @!P3 IMAD.IADD R4, R4, 0x1, -R7.reuse ;  /* 0x000000010404b824 */ /* 0x100fe200078e0a07 */
[----:B------:R-:W-:Y:S01]  /*15c0*/  ISETP.GE.AND P4, PT, R16, RZ, PT ;  /* 0x000000ff1000720c */ /* 0x000fe20003f86270 */
[----:B------:R-:W-:Y:S01]  /*15d0*/  IMAD.MOV.U32 R20, RZ, RZ, R14 ;  /* 0x000000ffff147224 */ /* 0x000fe200078e000e */
[----:B0-----:R-:W-:Y:S01]  /*15e0*/  IABS R15, R5 ;  /* 0x00000005000f7213 */ /* 0x001fe20000000000 */
[----:B------:R-:W-:Y:S01]  /*15f0*/  @!P6 IMAD.IADD R6, R6, 0x1, -R7 ;  /* 0x000000010606e824 */ /* 0x000fe200078e0a07 */
[----:B------:R-:W-:Y:S01]  /*1600*/  ISETP.GT.U32.AND P6, PT, R7, R0, PT ;  /* 0x000000000700720c */ /* 0x000fe20003fc4070 */
[----:B------:R-:W-:Y:S01]  /*1610*/  @!P1 IMAD.MOV R9, RZ, RZ, -R9 ;  /* 0x000000ffff099224 */ /* 0x000fe200078e0a09 */
[----:B-1----:R-:W-:Y:S01]  /*1620*/  LOP3.LUT R11, R3, 0x64, RZ, 0xfc, !PT ;  /* 0x00000064030b7812 */ /* 0x002fe200078efcff */
[C---:B------:R-:W-:Y:S01]  /*1630*/  IMAD.HI.U32 R18, R2.reuse, R15, RZ ;  /* 0x0000000f02127227 */ /* 0x040fe200078e00ff */
[----:B------:R-:W-:Y:S01]  /*1640*/  ISETP.GT.U32.AND P5, PT, R7, R4, PT ;  /* 0x000000040700720c */ /* 0x000fe20003fa4070 */
[----:B------:R-:W-:Y:S01]  /*1650*/  STL [R1+0x48], R19 ;  /* 0x0000481301007387 */ /* 0x000fe20000100800 */
[----:B------:R-:W-:Y:S01]  /*1660*/  IABS R27, R11 ;  /* 0x0000000b001b7213 */ /* 0x000fe20000000000 */
[----:B------:R-:W-:Y:S01]  /*1670*/  IMAD.MOV R18, RZ, RZ, -R18 ;  /* 0x000000ffff127224 */ /* 0x000fe200078e0a12 */
[----:B------:R-:W-:Y:S01]  /*1680*/  ISETP.GE.AND P2, PT, R13, RZ, PT ;  /* 0x000000ff0d00720c */ /* 0x000fe20003f46270 */
[----:B------:R-:W-:Y:S01]  /*1690*/  @!P4 IMAD.MOV R20, RZ, RZ, -R20 ;  /* 0x000000ffff14c224 */ /* 0x000fe200078e0a14 */
[----:B------:R-:W-:Y:S01]  /*16a0*/  ISETP.GE.AND P3, PT, R17, RZ, PT ;  /* 0x000000ff1100720c */ /* 0x000fe20003f66270 */
[----:B------:R-:W-:Y:S01]  /*16b0*/  IMAD.HI.U32 R16, R2, R27, RZ ;  /* 0x0000001b02107227 */ /* 0x000fe200078e00ff */
[----:B------:R-:W-:Y:S01]  /*16c0*/  ISETP.GT.U32.AND P1, PT, R7, R6, PT ;  /* 0x000000060700720c */ /* 0x000fe20003f24070 */
[----:B------:R0:W-:Y:S02]  /*16d0*/  STL [R1+0x8e0], R8 ;  /* 0x0008e00801007387 */ /* 0x0001e40000100800 */
[----:B------:R-:W-:-:S02]  /*16e0*/  IMAD.MOV R13, RZ, RZ, -R16 ;  /* 0x000000ffff0d7224 */ /* 0x000fc400078e0a10 */
[C---:B------:R-:W-:Y:S01]  /*16f0*/  IMAD R15, R7.reuse, R18, R15 ;  /* 0x00000012070f7224 */ /* 0x040fe200078e020f */
[----:B------:R-:W-:Y:S01]  /*1700*/  STL [R1+0x8e4], R9 ;  /* 0x0008e40901007387 */ /* 0x000fe20000100800 */
[C---:B------:R-:W-:Y:S01]  /*1710*/  IMAD R27, R7.reuse, R13, R27 ;  /* 0x0000000d071b7224 */ /* 0x040fe200078e021b */
[----:B------:R-:W-:Y:S01]  /*1720*/  IABS R18, R24 ;  /* 0x0000001800127213 */ /* 0x000fe20000000000 */
[--C-:B------:R-:W-:Y:S01]  /*1730*/  @!P6 IMAD.IADD R0, R0, 0x1, -R7.reuse ;  /* 0x000000010000e824 */ /* 0x100fe200078e0a07 */
[C---:B------:R-:W-:Y:S01]  /*1740*/  ISETP.GT.U32.AND P4, PT, R7.reuse, R15, PT ;  /* 0x0000000f0700720c */ /* 0x040fe20003f84070 */
[--C-:B------:R-:W-:Y:S01]  /*1750*/  @!P5 IMAD.IADD R4, R4, 0x1, -R7.reuse ;  /* 0x000000010404d824 */ /* 0x100fe200078e0a07 */
[----:B------:R-:W-:Y:S01]  /*1760*/  ISETP.GT.U32.AND P6, PT, R7, R27, PT ;  /* 0x0000001b0700720c */ /* 0x000fe20003fc4070 */
[----:B------:R-:W-:Y:S01]  /*1770*/  @!P0 IMAD.MOV R10, RZ, RZ, -R10 ;  /* 0x000000ffff0a8224 */ /* 0x000fe200078e0a0a */
[----:B------:R-:W-:Y:S01]  /*1780*/  ISETP.GE.AND P5, PT, R5, RZ, PT ;  /* 0x000000ff0500720c */ /* 0x000fe20003fa6270 */
[----:B0-----:R-:W-:Y:S01]  /*1790*/  IMAD.MOV.U32 R8, RZ, RZ, R4 ;  /* 0x000000ffff087224 */ /* 0x001fe200078e0004 */
[----:B------:R-:W-:Y:S01]  /*17a0*/  LOP3.LUT R5, R3, 0x58, RZ, 0xfc, !PT ;  /* 0x0000005803057812 */ /* 0x000fe200078efcff */
[----:B------:R-:W-:Y:S01]  /*17b0*/  @!P2 IMAD.MOV R0, RZ, RZ, -R0 ;  /* 0x000000ffff00a224 */ /* 0x000fe200078e0a00 */
[----:B------:R-:W-:Y:S01]  /*17c0*/  STL [R1+0x8e8], R10 ;  /* 0x0008e80a01007387 */ /* 0x000fe20000100800 */
[----:B------:R-:W-:Y:S01]  /*17d0*/  @!P3 IMAD.MOV R8, RZ, RZ, -R8 ;  /* 0x000000ffff08b224 */ /* 0x000fe200078e0a08 */
[----:B------:R-:W-:Y:S01]  /*17e0*/  ISETP.GE.AND P0, PT, R12, RZ, PT ;  /* 0x000000ff0c00720c */ /* 0x000fe20003f06270 */
[--C-:B------:R-:W-:Y:S01]  /*17f0*/  @!P1 IMAD.IADD R6, R6, 0x1, -R7.reuse ;  /* 0x0000000106069824 */ /* 0x100fe200078e0a07 */
[----:B------:R-:W-:Y:S01]  /*1800*/  STL [R1+0x20], R20 ;  /* 0x0000201401007387 */ /* 0x000fe20000100800 */
[--C-:B------:R-:W-:Y:S01]  /*1810*/  @!P4 IMAD.IADD R15, R15, 0x1, -R7.reuse ;  /* 0x000000010f0fc824 */ /* 0x100fe200078e0a07 */
[----:B------:R-:W-:Y:S01]  /*1820*/  ISETP.GE.AND P1, PT, R11, RZ, PT ;  /* 0x000000ff0b00720c */ /* 0x000fe20003f26270 */
[----:B------:R-:W-:Y:S01]  /*1830*/  @!P6 IMAD.IADD R27, R27, 0x1, -R7 ;  /* 0x000000011b1be824 */ /* 0x000fe200078e0a07 */
[----:B------:R0:W-:Y:S01]  /*1840*/  STL [R1+0x1c], R8 ;  /* 0x00001c0801007387 */ /* 0x0001e20000100800 */
[----:B------:R-:W-:-:S02]  /*1850*/  LOP3.LUT R12, R3, 0x60, RZ, 0xfc, !PT ;  /* 0x00000060030c7812 */ /* 0x000fc400078efcff */
[----:B------:R-:W-:Y:S01]  /*1860*/  IABS R11, R5 ;  /* 0x00000005000b7213 */ /* 0x000fe20000000000 */
[----:B------:R1:W-:Y:S01]  /*1870*/  STL [R1+0x14], R0 ;  /* 0x0000140001007387 */ /* 0x0003e20000100800 */
[C---:B------:R-:W-:Y:S02]  /*1880*/  ISETP.GT.U32.AND P4, PT, R7.reuse, R15, PT ;  /* 0x0000000f0700720c */ /* 0x040fe40003f84070 */
[----:B------:R-:W-:Y:S01]  /*1890*/  IABS R26, R12 ;  /* 0x0000000c001a7213 */ /* 0x000fe20000000000 */
[----:B------:R-:W-:Y:S01]  /*18a0*/  IMAD.HI.U32 R14, R2, R11, RZ ;  /* 0x0000000b020e7227 */ /* 0x000fe200078e00ff */
[----:B------:R-:W-:Y:S02]  /*18b0*/  ISETP.GE.AND P3, PT, R12, RZ, PT ;  /* 0x000000ff0c00720c */ /* 0x000fe40003f66270 */
[----:B------:R-:W-:Y:S01]  /*18c0*/  ISETP.GT.U32.AND P2, PT, R7, R27, PT ;  /* 0x0000001b0700720c */ /* 0x000fe20003f44070 */
[----:B0-----:R-:W-:Y:S01]  /*18d0*/  IMAD.MOV.U32 R8, RZ, RZ, R6 ;  /* 0x000000ffff087224 */ /* 0x001fe200078e0006 */
[----:B------:R-:W-:Y:S01]  /*18e0*/  ISETP.GE.AND P6, PT, R5, RZ, PT ;  /* 0x000000ff0500720c */ /* 0x000fe20003fc6270 */
[----:B------:R-:W-:Y:S01]  /*18f0*/  IMAD.HI.U32 R4, R2, R26, RZ ;  /* 0x0000001a02047227 */ /* 0x000fe200078e00ff */
[----:B-1----:R-:W-:-:S02]  /*1900*/  LOP3.LUT R0, R3, 0x54, RZ, 0xfc, !PT ;  /* 0x0000005403007812 */ /* 0x002fc400078efcff */
[C---:B------:R-:W-:Y:S01]  /*1910*/  LOP3.LUT R5, R3.reuse, 0x4c, RZ, 0xfc, !PT ;  /* 0x0000004c03057812 */ /* 0x040fe200078efcff */
[----:B------:R-:W-:Y:S01]  /*1920*/  IMAD.MOV R14, RZ, RZ, -R14 ;  /* 0x000000ffff0e7224 */ /* 0x000fe200078e0a0e */
[----:B------:R-:W-:Y:S01]  /*1930*/  IABS R12, R0 ;  /* 0x00000000000c7213 */ /* 0x000fe20000000000 */
[----:B------:R-:W-:Y:S01]  /*1940*/  @!P0 IMAD.MOV R8, RZ, RZ, -R8 ;  /* 0x000000ffff088224 */ /* 0x000fe200078e0a08 */
[C---:B------:R-:W-:Y:S01]  /*1950*/  LOP3.LUT R9, R3.reuse, 0x24, RZ, 0xfc, !PT ;  /* 0x0000002403097812 */ /* 0x040fe200078efcff */
[----:B------:R-:W-:Y:S01]  /*1960*/  IMAD.MOV R4, RZ, RZ, -R4 ;  /* 0x000000ffff047224 */ /* 0x000fe200078e0a04 */
[----:B------:R-:W-:Y:S01]  /*1970*/  LOP3.LUT R10, R3, 0x18, RZ, 0xfc, !PT ;  /* 0x00000018030a7812 */ /* 0x000fe200078efcff */
[----:B------:R-:W-:Y:S01]  /*1980*/  IMAD.HI.U32 R16, R2, R12, RZ ;  /* 0x0000000c02107227 */ /* 0x000fe200078e00ff */
[----:B------:R0:W-:Y:S01]  /*1990*/  STL [R1+0x4], R8 ;  /* 0x0000040801007387 */ /* 0x0001e20000100800 */
[----:B------:R-:W-:Y:S02]  /*19a0*/  IABS R23, R9 ;  /* 0x0000000900177213 */ /* 0x000fe40000000000 */
[----:B------:R-:W-:Y:S01]  /*19b0*/  IMAD R11, R7, R14, R11 ;  /* 0x0000000e070b7224 */ /* 0x000fe200078e020b */
[----:B------:R-:W-:Y:S01]  /*19c0*/  IABS R14, R5 ;  /* 0x00000005000e7213 */ /* 0x000fe20000000000 */
[----:B------:R-:W-:-:S02]  /*19d0*/  @!P4 IMAD.IADD R15, R15, 0x1, -R7 ;  /* 0x000000010f0fc824 */ /* 0x000fc400078e0a07 */
[----:B------:R-:W-:Y:S02]  /*19e0*/  IMAD.MOV R16, RZ, RZ, -R16 ;  /* 0x000000ffff107224 */ /* 0x000fe400078e0a10 */
[----:B------:R-:W-:Y:S01]  /*19f0*/  IMAD R26, R7, R4, R26 ;  /* 0x00000004071a7224 */ /* 0x000fe200078e021a */
[----:B------:R-:W-:Y:S01]  /*1a00*/  LOP3.LUT R4, R3, 0x50, RZ, 0xfc, !PT ;  /* 0x0000005003047812 */ /* 0x000fe200078efcff */
[----:B------:R-:W-:Y:S01]  /*1a10*/  @!P2 IMAD.IADD R27, R27, 0x1, -R7 ;  /* 0x000000011b1ba824 */ /* 0x000fe200078e0a07 */
[C---:B------:R-:W-:Y:S01]  /*1a20*/  ISETP.GT.U32.AND P2, PT, R7.reuse, R11, PT ;  /* 0x0000000b0700720c */ /* 0x040fe20003f44070 */
[C---:B------:R-:W-:Y:S01]  /*1a30*/  IMAD R12, R7.reuse, R16, R12 ;  /* 0x00000010070c7224 */ /* 0x040fe200078e020c */
[C---:B------:R-:W-:Y:S01]  /*1a40*/  ISETP.GT.U32.AND P4, PT, R7.reuse, R26, PT ;  /* 0x0000001a0700720c */ /* 0x040fe20003f84070 */
[----:B0-----:R-:W-:Y:S01]  /*1a50*/  IMAD.MOV.U32 R8, RZ, RZ, R15 ;  /* 0x000000ffff087224 */ /* 0x001fe200078e000f */
[----:B------:R-:W-:Y:S01]  /*1a60*/  IABS R13, R4 ;  /* 0x00000004000d7213 */ /* 0x000fe20000000000 */
[----:B------:R-:W-:Y:S01]  /*1a70*/  @!P1 IMAD.MOV R27, RZ, RZ, -R27 ;  /* 0x000000ffff1b9224 */ /* 0x000fe200078e0a1b */
[----:B------:R-:W-:Y:S01]  /*1a80*/  ISETP.GE.AND P1, PT, R4, RZ, PT ;  /* 0x000000ff0400720c */ /* 0x000fe20003f26270 */
[----:B------:R-:W-:Y:S01]  /*1a90*/  @!P5 IMAD.MOV R8, RZ, RZ, -R8 ;  /* 0x000000ffff08d224 */ /* 0x000fe200078e0a08 */
[----:B------:R-:W-:Y:S01]  /*1aa0*/  ISETP.GT.U32.AND P5, PT, R7, R12, PT ;  /* 0x0000000c0700720c */ /* 0x000fe20003fa4070 */
[----:B------:R-:W-:Y:S01]  /*1ab0*/  IMAD.HI.U32 R6, R2, R13, RZ ;  /* 0x0000000d02067227 */ /* 0x000fe200078e00ff */
[C---:B------:R-:W-:Y:S01]  /*1ac0*/  LOP3.LUT R4, R3.reuse, 0x40, RZ, 0xfc, !PT ;  /* 0x0000004003047812 */ /* 0x040fe200078efcff */
[----:B------:R0:W-:Y:S01]  /*1ad0*/  STL [R1+0x8dc], R27 ;  /* 0x0008dc1b01007387 */ /* 0x0001e20000100800 */
[----:B------:R-:W-:Y:S01]  /*1ae0*/  LOP3.LUT R16, R3, 0x44, RZ, 0xfc, !PT ;  /* 0x0000004403107812 */ /* 0x000fe200078efcff */
[--C-:B------:R-:W-:Y:S01]  /*1af0*/  @!P2 IMAD.IADD R11, R11, 0x1, -R7.reuse ;  /* 0x000000010b0ba824 */ /* 0x100fe200078e0a07 */
[----:B------:R-:W-:Y:S01]  /*1b00*/  IABS R17, R4 ;  /* 0x0000000400117213 */ /* 0x000fe20000000000 */
[--C-:B------:R-:W-:Y:S01]  /*1b10*/  @!P4 IMAD.IADD R26, R26, 0x1, -R7.reuse ;  /* 0x000000011a1ac824 */ /* 0x100fe200078e0a07 */
[----:B------:R-:W-:Y:S01]  /*1b20*/  ISETP.GE.AND P4, PT, R0, RZ, PT ;  /* 0x000000ff0000720c */ /* 0x000fe20003f86270 */
[----:B------:R-:W-:Y:S01]  /*1b30*/  IMAD.HI.U32 R0, R2, R14, RZ ;  /* 0x0000000e02007227 */ /* 0x000fe200078e00ff */
[C---:B------:R-:W-:Y:S01]  /*1b40*/  ISETP.GT.U32.AND P2, PT, R7.reuse, R11, PT ;  /* 0x0000000b0700720c */ /* 0x040fe20003f44070 */
[----:B------:R1:W-:Y:S01]  /*1b50*/  STL [R1], R8 ;  /* 0x0000000801007387 */ /* 0x0003e20000100800 */
[----:B------:R-:W-:Y:S01]  /*1b60*/  ISETP.GT.U32.AND P0, PT, R7, R26, PT ;  /* 0x0000001a0700720c */ /* 0x000fe20003f04070 */
[----:B------:R-:W-:Y:S01]  /*1b70*/  @!P5 IMAD.IADD R12, R12, 0x1, -R7 ;  /* 0x000000010c0cd824 */ /* 0x000fe200078e0a07 */
[----:B0-----:R-:W-:Y:S01]  /*1b80*/  LOP3.LUT R27, R3, 0x34, RZ, 0xfc, !PT ;  /* 0x00000034031b7812 */ /* 0x001fe200078efcff */
[----:B------:R-:W-:-:S02]  /*1b90*/  IMAD.MOV R0, RZ, RZ, -R0 ;  /* 0x000000ffff007224 */ /* 0x000fc400078e0a00 */
[----:B------:R-:W-:Y:S01]  /*1ba0*/  IMAD.MOV R6, RZ, RZ, -R6 ;  /* 0x000000ffff067224 */ /* 0x000fe200078e0a06 */
[C---:B------:R-:W-:Y:S01]  /*1bb0*/  ISETP.GT.U32.AND P5, PT, R7.reuse, R12, PT ;  /* 0x0000000c0700720c */ /* 0x040fe20003fa4070 */
[----:B------:R-:W-:Y:S01]  /*1bc0*/  IMAD R14, R7, R0, R14 ;  /* 0x00000000070e7224 */ /* 0x000fe200078e020e */
[----:B------:R-:W-:Y:S01]  /*1bd0*/  LOP3.LUT R0, R3, 0x48, RZ, 0xfc, !PT ;  /* 0x0000004803007812 */ /* 0x000fe200078efcff */
[----:B------:R-:W-:Y:S01]  /*1be0*/  IMAD R13, R7, R6, R13 ;  /* 0x00000006070d7224 */ /* 0x000fe200078e020d */
[----:B------:R-:W-:Y:S01]  /*1bf0*/  IABS R19, R27 ;  /* 0x0000001b00137213 */ /* 0x000fe20000000000 */
[--C-:B------:R-:W-:Y:S01]  /*1c00*/  @!P2 IMAD.IADD R11, R11, 0x1, -R7.reuse ;  /* 0x000000010b0ba824 */ /* 0x100fe200078e0a07 */
[----:B------:R-:W-:Y:S01]  /*1c10*/  IABS R15, R0 ;  /* 0x00000000000f7213 */ /* 0x000fe20000000000 */
[----:B------:R-:W-:Y:S01]  /*1c20*/  @!P0 IMAD.IADD R26, R26, 0x1, -R7 ;  /* 0x000000011a1a8824 */ /* 0x000fe200078e0a07 */
[----:B------:R-:W-:Y:S01]  /*1c30*/  ISETP.GE.AND P2, PT, R0, RZ, PT ;  /* 0x000000ff0000720c */ /* 0x000fe20003f46270 */
[----:B------:R-:W-:Y:S01]  /*1c40*/  @!P6 IMAD.MOV R11, RZ, RZ, -R11 ;  /* 0x000000ffff0be224 */ /* 0x000fe200078e0a0b */
[----:B------:R-:W-:Y:S01]  /*1c50*/  ISETP.GT.U32.AND P6, PT, R7, R13, PT ;  /* 0x0000000d0700720c */ /* 0x000fe20003fc4070 */
[----:B------:R-:W-:Y:S01]  /*1c60*/  IMAD.HI.U32 R0, R2, R15, RZ ;  /* 0x0000000f02007227 */ /* 0x000fe200078e00ff */
[----:B------:R-:W-:-:S02]  /*1c70*/  ISETP.GE.AND P0, PT, R5, RZ, PT ;  /* 0x000000ff0500720c */ /* 0x000fc40003f06270 */
[----:B-1----:R-:W-:Y:S01]  /*1c80*/  LOP3.LUT R8, R3, 0x20, RZ, 0xfc, !PT ;  /* 0x0000002003087812 */ /* 0x002fe200078efcff */
[----:B------:R-:W-:Y:S01]  /*1c90*/  @!P5 IMAD.IADD R12, R12, 0x1, -R7 ;  /* 0x000000010c0cd824 */ /* 0x000fe200078e0a07 */
[C---:B------:R-:W-:Y:S01]  /*1ca0*/  ISETP.GT.U32.AND P5, PT, R7.reuse, R14, PT ;  /* 0x0000000e0700720c */ /* 0x040fe20003fa4070 */
[----:B------:R-:W-:Y:S02]  /*1cb0*/  IMAD.MOV R0, RZ, RZ, -R0 ;  /* 0x000000ffff007224 */ /* 0x000fe400078e0a00 */
[----:B------:R-:W-:Y:S01]  /*1cc0*/  @!P3 IMAD.MOV R26, RZ, RZ, -R26 ;  /* 0x000000ffff1ab224 */ /* 0x000fe200078e0a1a */
[----:B------:R-:W-:Y:S01]  /*1cd0*/  ISETP.GE.AND P3, PT, R16, RZ, PT ;  /* 0x000000ff1000720c */ /* 0x000fe20003f66270 */
[----:B------:R-:W-:Y:S01]  /*1ce0*/  IMAD R15, R7, R0, R15 ;  /* 0x00000000070f7224 */ /* 0x000fe200078e020f */
[----:B------:R-:W-:Y:S01]  /*1cf0*/  IABS R16, R16 ;  /* 0x0000001000107213 */ /* 0x000fe20000000000 */
[----:B------:R-:W-:Y:S01]  /*1d00*/  @!P6 IMAD.IADD R13, R13, 0x1, -R7 ;  /* 0x000000010d0de824 */ /* 0x000fe200078e0a07 */
[----:B------:R-:W-:Y:S01]  /*1d10*/  STL [R1+0x8ec], R26 ;  /* 0x0008ec1a01007387 */ /* 0x000fe20000100800 */
[----:B------:R-:W-:Y:S01]  /*1d20*/  IMAD.HI.U32 R6, R2, R17, RZ ;  /* 0x0000001102067227 */ /* 0x000fe200078e00ff */
[----:B------:R-:W-:-:S02]  /*1d30*/  ISETP.GT.U32.AND P6, PT, R7, R15, PT ;  /* 0x0000000f0700720c */ /* 0x000fc40003fc4070 */
[----:B------:R0:W-:Y:S01]  /*1d40*/  STL [R1+0x8f0], R11 ;  /* 0x0008f00b01007387 */ /* 0x0001e20000100800 */
[--C-:B------:R-:W-:Y:S02]  /*1d50*/  @!P5 IMAD.IADD R14, R14, 0x1, -R7.reuse ;  /* 0x000000010e0ed824 */ /* 0x100fe400078e0a07 */
[----:B------:R-:W-:Y:S01]  /*1d60*/  @!P4 IMAD.MOV R12, RZ, RZ, -R12 ;  /* 0x000000ffff0cc224 */ /* 0x000fe200078e0a0c */
[C---:B------:R-:W-:Y:S01]  /*1d70*/  ISETP.GT.U32.AND P4, PT, R7.reuse, R13, PT ;  /* 0x0000000d0700720c */ /* 0x040fe20003f84070 */
[----:B------:R-:W-:Y:S01]  /*1d80*/  IMAD.HI.U32 R20, R2, R16, RZ ;  /* 0x0000001002147227 */ /* 0x000fe200078e00ff */
[----:B------:R-:W-:Y:S02]  /*1d90*/  ISETP.GT.U32.AND P5, PT, R7, R14, PT ;  /* 0x0000000e0700720c */ /* 0x000fe40003fa4070 */
[----:B------:R-:W-:Y:S01]  /*1da0*/  STL [R1+0x8f4], R12 ;  /* 0x0008f40c01007387 */ /* 0x000fe20000100800 */
[----:B------:R-:W-:Y:S01]  /*1db0*/  IMAD.MOV R6, RZ, RZ, -R6 ;  /* 0x000000ffff067224 */ /* 0x000fe200078e0a06 */
[C---:B0-----:R-:W-:Y:S01]  /*1dc0*/  LOP3.LUT R11, R3.reuse, 0x10, RZ, 0xfc, !PT ;  /* 0x00000010030b7812 */ /* 0x041fe200078efcff */
[----:B------:R-:W-:Y:S01]  /*1dd0*/  IMAD.MOV R20, RZ, RZ, -R20 ;  /* 0x000000ffff147224 */ /* 0x000fe200078e0a14 */
[----:B------:R-:W-:Y:S01]  /*1de0*/  LOP3.LUT R26, R3, 0x4, RZ, 0xfc, !PT ;  /* 0x00000004031a7812 */ /* 0x000fe200078efcff */
[----:B------:R-:W-:-:S02]  /*1df0*/  @!P6 IMAD.IADD R15, R15, 0x1, -R7 ;  /* 0x000000010f0fe824 */ /* 0x000fc400078e0a07 */
[C---:B------:R-:W-:Y:S02]  /*1e00*/  IMAD R17, R7.reuse, R6, R17 ;  /* 0x0000000607117224 */ /* 0x040fe400078e0211 */
[C---:B------:R-:W-:Y:S01]  /*1e10*/  IMAD R16, R7.reuse, R20, R16 ;  /* 0x0000001407107224 */ /* 0x040fe200078e0210 */
[C---:B------:R-:W-:Y:S01]  /*1e20*/  ISETP.GT.U32.AND P6, PT, R7.reuse, R15, PT ;  /* 0x0000000f0700720c */ /* 0x040fe20003fc4070 */
[----:B------:R-:W-:Y:S01]  /*1e30*/  @!P5 IMAD.IADD R14, R14, 0x1, -R7 ;  /* 0x000000010e0ed824 */ /* 0x000fe200078e0a07 */
[----:B------:R-:W-:Y:S01]  /*1e40*/  ISETP.GT.U32.AND P5, PT, R7, R17, PT ;  /* 0x000000110700720c */ /* 0x000fe20003fa4070 */
[----:B------:R-:W-:Y:S01]  /*1e50*/  IMAD.HI.U32 R5, R2, R18, RZ ;  /* 0x0000001202057227 */ /* 0x000fe200078e00ff */
[----:B------:R-:W-:-:S03]  /*1e60*/  IABS R20, R25 ;  /* 0x0000001900147213 */ /* 0x000fc60000000000 */
[----:B------:R-:W-:Y:S01]  /*1e70*/  @!P4 IMAD.IADD R13, R13, 0x1, -R7 ;  /* 0x000000010d0dc824 */ /* 0x000fe200078e0a07 */
[----:B------:R-:W-:Y:S01]  /*1e80*/  ISETP.GT.U32.AND P4, PT, R7, R16, PT ;  /* 0x000000100700720c */ /* 0x000fe20003f84070 */
[----:B------:R-:W-:-:S04]  /*1e90*/  IMAD.HI.U32 R0, R2, R19, RZ ;  /* 0x0000001302007227 */ /* 0x000fc800078e00ff */
[----:B------:R-:W-:Y:S02]  /*1ea0*/  IMAD.MOV R5, RZ, RZ, -R5 ;  /* 0x000000ffff057224 */ /* 0x000fe400078e0a05 */
[----:B------:R-:W-:Y:S02]  /*1eb0*/  IMAD.MOV R0, RZ, RZ, -R0 ;  /* 0x000000ffff007224 */ /* 0x000fe400078e0a00 */
[C---:B------:R-:W-:Y:S02]  /*1ec0*/  IMAD R18, R7.reuse, R5, R18 ;  /* 0x0000000507127224 */ /* 0x040fe400078e0212 */
[----:B------:R-:W-:Y:S02]  /*1ed0*/  IMAD R19, R7, R0, R19 ;  /* 0x0000000007137224 */ /* 0x000fe400078e0213 */
[--C-:B------:R-:W-:Y:S01]  /*1ee0*/  @!P6 IMAD.IADD R15, R15, 0x1, -R7.reuse ;  /* 0x000000010f0fe824 */ /* 0x100fe200078e0a07 */
[----:B------:R-:W-:Y:S01]  /*1ef0*/  ISETP.GT.U32.AND P6, PT, R7, R18, PT ;  /* 0x000000120700720c */ /* 0x000fe20003fc4070 */
[--C-:B------:R-:W-:Y:S01]  /*1f00*/  @!P5 IMAD.IADD R17, R17, 0x1, -R7.reuse ;  /* 0x000000011111d824 */ /* 0x100fe200078e0a07 */
[----:B------:R-:W-:Y:S01]  /*1f10*/  ISETP.GE.AND P5, PT, R4, RZ, PT ;  /* 0x000000ff0400720c */ /* 0x000fe20003fa6270 */
[----:B------:R-:W-:Y:S01]  /*1f20*/  @!P4 IMAD.IADD R16, R16, 0x1, -R7 ;  /* 0x000000011010c824 */ /* 0x000fe200078e0a07 */
[C---:B------:R-:W-:Y:S01]  /*1f30*/  ISETP.GT.U32.AND P4, PT, R7.reuse, R19, PT ;  /* 0x000000130700720c */ /* 0x040fe20003f84070 */
[----:B------:R-:W-:Y:S01]  /*1f40*/  @!P1 IMAD.MOV R13, RZ, RZ, -R13 ;  /* 0x000000ffff0d9224 */ /* 0x000fe200078e0a0d */
[----:B------:R-:W-:Y:S01]  /*1f50*/  ISETP.GT.U32.AND P1, PT, R7, R17, PT ;  /* 0x000000110700720c */ /* 0x000fe20003f24070 */
[----:B------:R-:W-:-:S03]  /*1f60*/  IMAD.HI.U32 R5, R2, R21, RZ ;  /* 0x0000001502057227 */ /* 0x000fc600078e00ff */
[----:B------:R-:W-:Y:S01]  /*1f70*/  STL [R1+0x8f8], R13 ;  /* 0x0008f80d01007387 */ /* 0x000fe20000100800 */
[----:B------:R-:W-:Y:S02]  /*1f80*/  IMAD.MOV R5, RZ, RZ, -R5 ;  /* 0x000000ffff057224 */ /* 0x000fe400078e0a05 */
[----:B------:R-:W-:Y:S01]  /*1f90*/  @!P6 IMAD.IADD R18, R18, 0x1, -R7 ;  /* 0x000000011212e824 */ /* 0x000fe200078e0a07 */
[C---:B------:R-:W-:Y:S01]  /*1fa0*/  ISETP.GT.U32.AND P6, PT, R7.reuse, R16, PT ;  /* 0x000000100700720c */ /* 0x040fe20003fc4070 */
[----:B------:R-:W-:Y:S02]  /*1fb0*/  IMAD R21, R7, R5, R21 ;  /* 0x0000000507157224 */ /* 0x000fe400078e0215 */
[----:B------:R-:W-:-:S04]  /*1fc0*/  IMAD.HI.U32 R0, R2, R20, RZ ;  /* 0x0000001402007227 */ /* 0x000fc800078e00ff */
[--C-:B------:R-:W-:Y:S01]  /*1fd0*/  @!P4 IMAD.IADD R19, R19, 0x1, -R7.reuse ;  /* 0x000000011313c824 */ /* 0x100fe200078e0a07 */
[----:B------:R-:W-:Y:S01]  /*1fe0*/  ISETP.GT.U32.AND P4, PT, R7, R18, PT ;  /* 0x000000120700720c */ /* 0x000fe20003f84070 */
[----:B------:R-:W-:Y:S01]  /*1ff0*/  @!P1 IMAD.IADD R17, R17, 0x1, -R7 ;  /* 0x0000000111119824 */ /* 0x000fe200078e0a07 */
[C---:B------:R-:W-:Y:S01]  /*2000*/  ISETP.GT.U32.AND P1, PT, R7.reuse, R21, PT ;  /* 0x000000150700720c */ /* 0x040fe20003f24070 */
[----:B------:R-:W-:Y:S02]  /*2010*/  IMAD.MOV R0, RZ, RZ, -R0 ;  /* 0x000000ffff007224 */ /* 0x000fe400078e0a00 */
[----:B------:R-:W-:Y:S01]  /*2020*/  @!P0 IMAD.MOV R14, RZ, RZ, -R14 ;  /* 0x000000ffff0e8224 */ /* 0x000fe200078e0a0e */
[----:B------:R-:W-:Y:S01]  /*2030*/  ISETP.GT.U32.AND P0, PT, R7, R19, PT ;  /* 0x000000130700720c */ /* 0x000fe20003f04070 */
[----:B------:R-:W-:-:S03]  /*2040*/  IMAD.HI.U32 R4, R2, R22, RZ ;  /* 0x0000001602047227 */ /* 0x000fc600078e00ff */
[----:B------:R-:W-:Y:S01]  /*2050*/  STL [R1+0x8fc], R14 ;  /* 0x0008fc0e01007387 */ /* 0x000fe20000100800 */
[C---:B------:R-:W-:Y:S02]  /*2060*/  IMAD R20, R7.reuse, R0, R20 ;  /* 0x0000000007147224 */ /* 0x040fe400078e0214 */
[----:B------:R-:W-:Y:S01]  /*2070*/  IMAD.MOV R4, RZ, RZ, -R4 ;  /* 0x000000ffff047224 */ /* 0x000fe200078e0a04 */
[----:B------:R0:W-:Y:S01]  /*2080*/  STL [R1+0x3c], R8 ;  /* 0x00003c0801007387 */ /* 0x0001e20000100800 */
[--C-:B------:R-:W-:Y:S01]  /*2090*/  @!P6 IMAD.IADD R16, R16, 0x1, -R7.reuse ;  /* 0x000000011010e824 */ /* 0x100fe200078e0a07 */
[C---:B------:R-:W-:Y:S01]  /*20a0*/  ISETP.GT.U32.AND P6, PT, R7.reuse, R20, PT ;  /* 0x000000140700720c */ /* 0x040fe20003fc4070 */
[----:B------:R-:W-:Y:S01]  /*20b0*/  IMAD.HI.U32 R0, R2, R23, RZ ;  /* 0x0000001702007227 */ /* 0x000fe200078e00ff */
[----:B------:R1:W-:Y:S03]  /*20c0*/  STL [R1+0x38], R10 ;  /* 0x0000380a01007387 */ /* 0x0003e60000100800 */
[--C-:B------:R-:W-:Y:S01]  /*20d0*/  @!P4 IMAD.IADD R18, R18, 0x1, -R7.reuse ;  /* 0x000000011212c824 */ /* 0x100fe200078e0a07 */
[----:B------:R-:W-:Y:S01]  /*20e0*/  ISETP.GE.AND P4, PT, R24, RZ, PT ;  /* 0x000000ff1800720c */ /* 0x000fe20003f86270 */
[----:B------:R-:W-:Y:S01]  /*20f0*/  IMAD R22, R7, R4, R22 ;  /* 0x0000000407167224 */ /* 0x000fe200078e0216 */
[----:B------:R-:W-:Y:S01]  /*2100*/  IABS R24, R8 ;  /* 0x0000000800187213 */ /* 0x000fe20000000000 */
[--C-:B------:R-:W-:Y:S01]  /*2110*/  @!P1 IMAD.IADD R21, R21, 0x1, -R7.reuse ;  /* 0x0000000115159824 */ /* 0x100fe200078e0a07 */
[----:B0-----:R-:W-:Y:S01]  /*2120*/  LOP3.LUT R8, R3, 0x14, RZ, 0xfc, !PT ;  /* 0x0000001403087812 */ /* 0x001fe200078efcff */
[----:B------:R-:W-:Y:S01]  /*2130*/  IMAD.MOV R0, RZ, RZ, -R0 ;  /* 0x000000ffff007224 */ /* 0x000fe200078e0a00 */
[----:B------:R-:W-:Y:S01]  /*2140*/  ISETP.GE.AND P1, PT, R27, RZ, PT ;  /* 0x000000ff1b00720c */ /* 0x000fe20003f26270 */
[----:B------:R-:W-:Y:S01]  /*2150*/  @!P0 IMAD.IADD R19, R19, 0x1, -R7 ;  /* 0x0000000113138824 */ /* 0x000fe200078e0a07 */
[C---:B------:R-:W-:Y:S01]  /*2160*/  ISETP.GT.U32.AND P0, PT, R7.reuse, R22, PT ;  /* 0x000000160700720c */ /* 0x040fe20003f04070 */
[----:B------:R-:W-:Y:S01]  /*2170*/  @!P3 IMAD.MOV R16, RZ, RZ, -R16 ;  /* 0x000000ffff10b224 */ /* 0x000fe200078e0a10 */
[C---:B------:R-:W-:Y:S01]  /*2180*/  ISETP.GT.U32.AND P3, PT, R7.reuse, R21, PT ;  /* 0x000000150700720c */ /* 0x040fe20003f64070 */
[----:B------:R-:W-:Y:S01]  /*2190*/  IMAD R23, R7, R0, R23 ;  /* 0x0000000007177224 */ /* 0x000fe200078e0217 */
[----:B------:R-:W-:Y:S01]  /*21a0*/  IABS R0, R10 ;  /* 0x0000000a00007213 */ /* 0x000fe20000000000 */
[----:B------:R-:W-:Y:S01]  /*21b0*/  IMAD.HI.U32 R4, R2, R24, RZ ;  /* 0x0000001802047227 */ /* 0x000fe200078e00ff */
[----:B------:R-:W-:-:S02]  /*21c0*/  IABS R6, R8 ;  /* 0x0000000800067213 */ /* 0x000fc40000000000 */
[----:B------:R-:W-:Y:S01]  /*21d0*/  LOP3.LUT R27, R3, 0xc, RZ, 0xfc, !PT ;  /* 0x0000000c031b7812 */ /* 0x000fe200078efcff */
[--C-:B------:R-:W-:Y:S01]  /*21e0*/  @!P6 IMAD.IADD R20, R20, 0x1, -R7.reuse ;  /* 0x000000011414e824 */ /* 0x100fe200078e0a07 */
[----:B------:R-:W-:Y:S01]  /*21f0*/  ISETP.GT.U32.AND P6, PT, R7, R23, PT ;  /* 0x000000170700720c */ /* 0x000fe20003fc4070 */
[----:B------:R-:W-:Y:S01]  /*2200*/  IMAD.MOV R4, RZ, RZ, -R4 ;  /* 0x000000ffff047224 */ /* 0x000fe200078e0a04 */
[----:B-1----:R-:W-:Y:S01]  /*2210*/  LOP3.LUT R10, R3, 0x8, RZ, 0xfc, !PT ;  /* 0x00000008030a7812 */ /* 0x002fe200078efcff */
[--C-:B------:R-:W-:Y:S01]  /*2220*/  @!P0 IMAD.IADD R22, R22, 0x1, -R7.reuse ;  /* 0x0000000116168824 */ /* 0x100fe200078e0a07 */
[----:B------:R-:W-:Y:S01]  /*2230*/  ISETP.GE.AND P0, PT, R25, RZ, PT ;  /* 0x000000ff1900720c */ /* 0x000fe20003f06270 */
[----:B------:R-:W-:Y:S02]  /*2240*/  IMAD R24, R7, R4, R24 ;  /* 0x0000000407187224 */ /* 0x000fe400078e0218 */
[----:B------:R-:W-:Y:S02]  /*2250*/  @!P3 IMAD.IADD R21, R21, 0x1, -R7 ;  /* 0x000000011515b824 */ /* 0x000fe400078e0a07 */
[----:B------:R-:W-:Y:S01]  /*2260*/  IMAD.HI.U32 R25, R2, R0, RZ ;  /* 0x0000000002197227 */ /* 0x000fe200078e00ff */
[----:B------:R-:W-:-:S03]  /*2270*/  ISETP.GT.U32.AND P3, PT, R7, R24, PT ;  /* 0x000000180700720c */ /* 0x000fc60003f64070 */
[----:B------:R-:W-:Y:S02]  /*2280*/  @!P6 IMAD.IADD R23, R23, 0x1, -R7 ;  /* 0x000000011717e824 */ /* 0x000fe400078e0a07 */
[----:B------:R-:W-:Y:S02]  /*2290*/  IMAD.MOV R25, RZ, RZ, -R25 ;  /* 0x000000ffff197224 */ /* 0x000fe400078e0a19 */
[----:B------:R-:W-:Y:S01]  /*22a0*/  @!P2 IMAD.MOV R15, RZ, RZ, -R15 ;  /* 0x000000ffff0fa224 */ /* 0x000fe200078e0a0f */
[C---:B------:R-:W-:Y:S01]  /*22b0*/  ISETP.GT.U32.AND P6, PT, R7.reuse, R23, PT ;  /* 0x000000170700720c */ /* 0x040fe20003fc4070 */
[C---:B------:R-:W-:Y:S01]  /*22c0*/  IMAD R25, R7.reuse, R25, R0 ;  /* 0x0000001907197224 */ /* 0x040fe200078e0200 */
[----:B------:R-:W-:Y:S01]  /*22d0*/  ISETP.GT.U32.AND P2, PT, R7, R20, PT ;  /* 0x000000140700720c */ /* 0x000fe20003f44070 */
[----:B------:R-:W-:-:S04]  /*22e0*/  IMAD.HI.U32 R5, R2, R6, RZ ;  /* 0x0000000602057227 */ /* 0x000fc800078e00ff */
[----:B------:R-:W-:Y:S01]  /*22f0*/  @!P3 IMAD.IADD R24, R24, 0x1, -R7 ;  /* 0x000000011818b824 */ /* 0x000fe200078e0a07 */
[C---:B------:R-:W-:Y:S01]  /*2300*/  ISETP.GT.U32.AND P3, PT, R7.reuse, R25, PT ;  /* 0x000000190700720c */ /* 0x040fe20003f64070 */
[----:B------:R-:W-:Y:S01]  /*2310*/  @!P5 IMAD.MOV R17, RZ, RZ, -R17 ;  /* 0x000000ffff11d224 */ /* 0x000fe200078e0a11 */
[C---:B------:R-:W-:Y:S01]  /*2320*/  ISETP.GT.U32.AND P5, PT, R7.reuse, R22, PT ;  /* 0x000000160700720c */ /* 0x040fe20003fa4070 */
[----:B------:R-:W-:Y:S01]  /*2330*/  IMAD.MOV R4, RZ, RZ, -R5 ;  /* 0x000000ffff047224 */ /* 0x000fe200078e0a05 */
[----:B------:R-:W-:Y:S01]  /*2340*/  IABS R5, R10 ;  /* 0x0000000a00057213 */ /* 0x000fe20000000000 */
[----:B------:R-:W-:Y:S01]  /*2350*/  @!P4 IMAD.MOV R18, RZ, RZ, -R18 ;  /* 0x000000ffff12c224 */ /* 0x000fe200078e0a12 */
[----:B------:R-:W-:Y:S01]  /*2360*/  ISETP.GE.AND P4, PT, R28, RZ, PT ;  /* 0x000000ff1c00720c */ /* 0x000fe20003f86270 */
[----:B------:R-:W-:Y:S01]  /*2370*/  IMAD R0, R7, R4, R6 ;  /* 0x0000000407007224 */ /* 0x000fe200078e0206 */
[----:B------:R-:W-:Y:S01]  /*2380*/  IABS R28, R3 ;  /* 0x00000003001c7213 */ /* 0x000fe20000000000 */
[--C-:B------:R-:W-:Y:S01]  /*2390*/  @!P6 IMAD.IADD R23, R23, 0x1, -R7.reuse ;  /* 0x000000011717e824 */ /* 0x100fe200078e0a07 */
[----:B------:R-:W-:Y:S01]  /*23a0*/  ISETP.GE.AND P6, PT, R3, RZ, PT ;  /* 0x000000ff0300720c */ /* 0x000fe20003fc6270 */
[--C-:B------:R-:W-:Y:S01]  /*23b0*/  @!P2 IMAD.IADD R20, R20, 0x1, -R7.reuse ;  /* 0x000000011414a824 */ /* 0x100fe200078e0a07 */
[----:B------:R-:W-:Y:S01]  /*23c0*/  IABS R3, R11 ;  /* 0x0000000b00037213 */ /* 0x000fe20000000000 */
[----:B------:R-:W-:Y:S01]  /*23d0*/  @!P3 IMAD.IADD R25, R25, 0x1, -R7 ;  /* 0x000000011919b824 */ /* 0x000fe200078e0a07 */
[----:B------:R-:W-:Y:S01]  /*23e0*/  IABS R4, R27 ;  /* 0x0000001b00047213 */ /* 0x000fe20000000000 */
[----:B------:R-:W-:Y:S01]  /*23f0*/  IMAD.MOV.U32 R12, RZ, RZ, R28 ;  /* 0x000000ffff0c7224 */ /* 0x000fe200078e001c */
[----:B------:R-:W-:Y:S01]  /*2400*/  IABS R6, R26 ;  /* 0x0000001a00067213 */ /* 0x000fe20000000000 */
[----:B------:R-:W-:Y:S01]  /*2410*/  IMAD.HI.U32 R28, R2, R3, RZ ;  /* 0x00000003021c7227 */ /* 0x000fe200078e00ff */
[----:B------:R-:W-:-:S02]  /*2420*/  ISETP.GT.U32.AND P3, PT, R7, R0, PT ;  /* 0x000000000700720c */ /* 0x000fc40003f64070 */
[----:B------:R-:W-:Y:S01]  /*2430*/  ISETP.GE.AND P2, PT, R29, RZ, PT ;  /* 0x000000ff1d00720c */ /* 0x000fe20003f46270 */
[----:B------:R-:W-:Y:S01]  /*2440*/  @!P5 IMAD.IADD R22, R22, 0x1, -R7 ;  /* 0x000000011616d824 */ /* 0x000fe200078e0a07 */
[----:B------:R-:W-:Y:S01]  /*2450*/  ISETP.GE.AND P5, PT, R9, RZ, PT ;  /* 0x000000ff0900720c */ /* 0x000fe20003fa6270 */
[----:B------:R-:W-:-:S04]  /*2460*/  IMAD.HI.U32 R29, R2, R4, RZ ;  /* 0x00000004021d7227 */ /* 0x000fc800078e00ff */
[----:B------:R-:W-:Y:S01]  /*2470*/  @!P1 IMAD.MOV R19, RZ, RZ, -R19 ;  /* 0x000000ffff139224 */ /* 0x000fe200078e0a13 */
[----:B------:R-:W-:Y:S01]  /*2480*/  ISETP.GT.U32.AND P1, PT, R7, R24, PT ;  /* 0x000000180700720c */ /* 0x000fe20003f24070 */
[----:B------:R-:W-:-:S04]  /*2490*/  IMAD.HI.U32 R14, R2, R5, RZ ;  /* 0x00000005020e7227 */ /* 0x000fc800078e00ff */
[----:B------:R-:W-:Y:S01]  /*24a0*/  @!P0 IMAD.MOV R20, RZ, RZ, -R20 ;  /* 0x000000ffff148224 */ /* 0x000fe200078e0a14 */
[----:B------:R-:W-:Y:S01]  /*24b0*/  ISETP.GT.U32.AND P0, PT, R7, R25, PT ;  /* 0x000000190700720c */ /* 0x000fe20003f04070 */
[----:B------:R-:W-:-:S04]  /*24c0*/  IMAD.HI.U32 R13, R2, R6, RZ ;  /* 0x00000006020d7227 */ /* 0x000fc800078e00ff */
[----:B------:R-:W-:-:S04]  /*24d0*/  IMAD.HI.U32 R9, R2, R12, RZ ;  /* 0x0000000c02097227 */ /* 0x000fc800078e00ff */
[----:B------:R-:W-:Y:S02]  /*24e0*/  IMAD.MOV R2, RZ, RZ, -R28 ;  /* 0x000000ffff027224 */ /* 0x000fe400078e0a1c */
[----:B------:R-:W-:Y:S02]  /*24f0*/  IMAD.MOV R28, RZ, RZ, -R29 ;  /* 0x000000ffff1c7224 */ /* 0x000fe400078e0a1d */
[----:B------:R-:W-:Y:S02]  /*2500*/  IMAD.MOV R29, RZ, RZ, -R14 ;  /* 0x000000ffff1d7224 */ /* 0x000fe400078e0a0e */
[----:B------:R-:W-:Y:S01]  /*2510*/  IMAD.MOV R13, RZ, RZ, -R13 ;  /* 0x000000ffff0d7224 */ /* 0x000fe200078e0a0d */
[----:B------:R-:W2:Y:S01]  /*2520*/  LDL.LU R14, [R1+0x8fc] ;  /* 0x0008fc00010e7983 */ /* 0x000ea20000300800 */
[C---:B------:R-:W-:Y:S02]  /*2530*/  IMAD R2, R7.reuse, R2, R3 ;  /* 0x0000000207027224 */ /* 0x040fe400078e0203 */
[----:B------:R-:W-:-:S02]  /*2540*/  IMAD R3, R7, R28, R4 ;  /* 0x0000001c07037224 */ /* 0x000fc400078e0204 */
[----:B------:R-:W-:Y:S02]  /*2550*/  IMAD.MOV R9, RZ, RZ, -R9 ;  /* 0x000000ffff097224 */ /* 0x000fe400078e0a09 */
[C---:B------:R-:W-:Y:S02]  /*2560*/  IMAD R4, R7.reuse, R29, R5 ;  /* 0x0000001d07047224 */ /* 0x040fe400078e0205 */
[C---:B------:R-:W-:Y:S01]  /*2570*/  IMAD R5, R7.reuse, R13, R6 ;  /* 0x0000000d07057224 */ /* 0x040fe200078e0206 */
[----:B------:R-:W0:Y:S01]  /*2580*/  S2R R29, SR_TID.X ;  /* 0x00000000001d7919 */ /* 0x000e220000002100 */
[----:B------:R-:W-:Y:S02]  /*2590*/  @!P3 IMAD.IADD R0, R0, 0x1, -R7 ;  /* 0x000000010000b824 */ /* 0x000fe400078e0a07 */
[C---:B------:R-:W-:Y:S01]  /*25a0*/  IMAD R6, R7.reuse, R9, R12 ;  /* 0x0000000907067224 */ /* 0x040fe200078e020c */
[----:B------:R-:W3:Y:S01]  /*25b0*/  LDL.LU R13, [R1+0x8f8] ;  /* 0x0008f800010d7983 */ /* 0x000ee20000300800 */
[----:B------:R-:W-:Y:S01]  /*25c0*/  @!P4 IMAD.MOV R21, RZ, RZ, -R21 ;  /* 0x000000ffff15c224 */ /* 0x000fe200078e0a15 */
[C---:B------:R-:W-:Y:S01]  /*25d0*/  ISETP.GT.U32.AND P4, PT, R7.reuse, R0, PT ;  /* 0x000000000700720c */ /* 0x040fe20003f84070 */
[----:B------:R-:W-:Y:S01]  /*25e0*/  @!P2 IMAD.MOV R22, RZ, RZ, -R22 ;  /* 0x000000ffff16a224 */ /* 0x000fe200078e0a16 */
[----:B------:R-:W4:Y:S01]  /*25f0*/  LDL.LU R12, [R1+0x8f4] ;  /* 0x0008f400010c7983 */ /* 0x000f220000300800 */
[----:B------:R-:W-:Y:S01]  /*2600*/  @!P5 IMAD.MOV R23, RZ, RZ, -R23 ;  /* 0x000000ffff17d224 */ /* 0x000fe200078e0a17 */
[C---:B------:R-:W-:Y:S01]  /*2610*/  ISETP.GT.U32.AND P3, PT, R7.reuse, R2, PT ;  /* 0x000000020700720c */ /* 0x040fe20003f64070 */
[--C-:B------:R-:W-:Y:S01]  /*2620*/  @!P1 IMAD.IADD R24, R24, 0x1, -R7.reuse ;  /* 0x0000000118189824 */ /* 0x100fe200078e0a07 */
[----:B------:R-:W2:Y:S01]  /*2630*/  LDL.LU R9, [R1+0x44] ;  /* 0x0000440001097983 */ /* 0x000ea20000300800 */
[----:B------:R-:W-:Y:S01]  /*2640*/  ISETP.GT.U32.AND P2, PT, R7, R3, PT ;  /* 0x000000030700720c */ /* 0x000fe20003f44070 */
[----:B------:R-:W-:Y:S01]  /*2650*/  @!P0 IMAD.IADD R25, R25, 0x1, -R7 ;  /* 0x0000000119198824 */ /* 0x000fe200078e0a07 */
[----:B------:R-:W-:-:S02]  /*2660*/  ISETP.GT.U32.AND P5, PT, R7, R4, PT ;  /* 0x000000040700720c */ /* 0x000fc40003fa4070 */
[----:B------:R-:W-:Y:S02]  /*2670*/  ISETP.GT.U32.AND P1, PT, R7, R5, PT ;  /* 0x000000050700720c */ /* 0x000fe40003f24070 */
[----:B------:R-:W2:Y:S01]  /*2680*/  LDL.LU R7, [R1+0x3c] ;  /* 0x00003c0001077983 */ /* 0x000ea20000300800 */
[----:B0-----:R-:W-:Y:S02]  /*2690*/  SHF.R.S32.HI R28, RZ, 0x6, R29 ;  /* 0x00000006ff1c7819 */ /* 0x001fe4000001141d */
[----:B--2---:R-:W-:Y:S02]  /*26a0*/  ISETP.GE.AND P0, PT, R7, RZ, PT ;  /* 0x000000ff0700720c */ /* 0x004fe40003f06270 */
[----:B------:R-:W-:-:S05]  /*26b0*/  IABS R7, c[0x0][0x17c] ;  /* 0x00005f0000077a13 */ /* 0x000fca0000000000 */
[--C-:B------:R-:W-:Y:S01]  /*26c0*/  @!P4 IMAD.IADD R0, R0, 0x1, -R7.reuse ;  /* 0x000000010000c824 */ /* 0x100fe200078e0a07 */
[----:B------:R-:W-:Y:S01]  /*26d0*/  ISETP.GT.U32.AND P4, PT, R7, R6, PT ;  /* 0x000000060700720c */ /* 0x000fe20003f84070 */
[----:B------:R-:W-:Y:S02]  /*26e0*/  @!P3 IMAD.IADD R2, R2, 0x1, -R7 ;  /* 0x000000010202b824 */ /* 0x000fe400078e0a07 */
[----:B------:R-:W2:Y:S01]  /*26f0*/  LDL.LU R7, [R1+0x38] ;  /* 0x0000380001077983 */ /* 0x000ea20000300800 */
[----:B------:R-:W-:Y:S01]  /*2700*/  SGXT R28, R28, 0x1 ;  /* 0x000000011c1c781a */ /* 0x000fe20000000200 */
[----:B------:R-:W-:-:S03]  /*2710*/  IMAD.SHL.U32 R29, R29, 0x2, RZ ;  /* 0x000000021d1d7824 */ /* 0x000fc600078e00ff */
[----:B------:R-:W-:-:S04]  /*2720*/  LOP3.LUT R28, R28, 0x90, RZ, 0xc0, !PT ;  /* 0x000000901c1c7812 */ /* 0x000fc800078ec0ff */
[--C-:B------:R-:W-:Y:S02]  /*2730*/  LOP3.LUT R28, R28, 0x7e, R29.reuse, 0x78, !PT ;  /* 0x0000007e1c1c7812 */ /* 0x100fe400078e781d */
[----:B------:R-:W-:-:S03]  /*2740*/  LOP3.LUT R9, R9, 0x30, R29, 0x78, !PT ;  /* 0x0000003009097812 */ /* 0x000fc600078e781d */
[----:B------:R0:W-:Y:S01]  /*2750*/  STL [R1+0x8d4], R28 ;  /* 0x0008d41c01007387 */ /* 0x0001e20000100800 */
[----:B--2---:R-:W-:Y:S02]  /*2760*/  ISETP.GE.AND P3, PT, R7, RZ, PT ;  /* 0x000000ff0700720c */ /* 0x004fe40003f66270 */
[----:B------:R-:W-:-:S05]  /*2770*/  IABS R7, c[0x0][0x17c] ;  /* 0x00005f0000077a13 */ /* 0x000fca0000000000 */
[--C-:B------:R-:W-:Y:S01]  /*2780*/  @!P2 IMAD.IADD R3, R3, 0x1, -R7.reuse ;  /* 0x000000010303a824 */ /* 0x100fe200078e0a07 */
[----:B------:R-:W-:Y:S01]  /*2790*/  ISETP.GT.U32.AND P2, PT, R7, R2, PT ;  /* 0x000000020700720c */ /* 0x000fe20003f44070 */
[----:B------:R-:W-:-:S03]  /*27a0*/  @!P5 IMAD.IADD R4, R4, 0x1, -R7 ;  /* 0x000000010404d824 */ /* 0x000fc600078e0a07 */
[----:B------:R-:W-:Y:S01]  /*27b0*/  ISETP.GT.U32.AND P5, PT, R7, R3, PT ;  /* 0x000000030700720c */ /* 0x000fe20003fa4070 */
[----:B------:R-:W-:Y:S01]  /*27c0*/  @!P3 IMAD.MOV R25, RZ, RZ, -R25 ;  /* 0x000000ffff19b224 */ /* 0x000fe200078e0a19 */
[----:B------:R-:W-:Y:S02]  /*27d0*/  ISETP.GE.AND P3, PT, R8, RZ, PT ;  /* 0x000000ff0800720c */ /* 0x000fe40003f66270 */
[----:B------:R-:W2:Y:S05]  /*27e0*/  LDL.LU R8, [R1+0x24] ;  /* 0x0000240001087983 */ /* 0x000eaa0000300800 */
[----:B------:R-:W-:Y:S01]  /*27f0*/  @!P2 IMAD.IADD R2, R2, 0x1, -R7 ;  /* 0x000000010202a824 */ /* 0x000fe200078e0a07 */
[----:B------:R-:W-:-:S02]  /*2800*/  ISETP.GE.AND P2, PT, R11, RZ, PT ;  /* 0x000000ff0b00720c */ /* 0x000fc40003f46270 */
[----:B------:R-:W2:Y:S01]  /*2810*/  LDL.LU R11, [R1+0x8f0] ;  /* 0x0008f000010b7983 */ /* 0x000ea20000300800 */
[--C-:B------:R-:W-:Y:S01]  /*2820*/  @!P5 IMAD.IADD R3, R3, 0x1, -R7.reuse ;  /* 0x000000010303d824 */ /* 0x100fe200078e0a07 */
[----:B------:R-:W-:Y:S02]  /*2830*/  ISETP.GE.AND P5, PT, R27, RZ, PT ;  /* 0x000000ff1b00720c */ /* 0x000fe40003fa6270 */
[----:B------:R-:W2:Y:S04]  /*2840*/  LDL.LU R27, [R1+0x20] ;  /* 0x00002000011b7983 */ /* 0x000ea80000300800 */
[----:B------:R-:W2:Y:S04]  /*2850*/  LDL.LU R29, [R1+0x48] ;  /* 0x00004800011d7983 */ /* 0x000ea80000300800 */
[----:B0-----:R-:W0:Y:S01]  /*2860*/  S2R R28, SR_TID.X ;  /* 0x00000000001c7919 */ /* 0x001e220000002100 */
[----:B------:R-:W-:Y:S01]  /*2870*/  @!P1 IMAD.IADD R5, R5, 0x1, -R7 ;  /* 0x0000000105059824 */ /* 0x000fe200078e0a07 */
[----:B------:R-:W-:Y:S01]  /*2880*/  ISETP.GT.U32.AND P1, PT, R7, R4, PT ;  /* 0x000000040700720c */ /* 0x000fe20003f24070 */
[----:B------:R-:W-:-:S03]  /*2890*/  @!P0 IMAD.MOV R24, RZ, RZ, -R24 ;  /* 0x000000ffff188224 */ /* 0x000fc600078e0a18 */
[----:B------:R-:W-:Y:S01]  /*28a0*/  ISETP.GT.U32.AND P0, PT, R7, R5, PT ;  /* 0x000000050700720c */ /* 0x000fe20003f04070 */
[----:B------:R-:W-:-:S05]  /*28b0*/  @!P4 IMAD.IADD R6, R6, 0x1, -R7 ;  /* 0x000000010606c824 */ /* 0x000fca00078e0a07 */
[----:B------:R-:W-:-:S03]  /*28c0*/  ISETP.GT.U32.AND P4, PT, R7, R6, PT ;  /* 0x000000060700720c */ /* 0x000fc60003f84070 */
[----:B------:R-:W-:Y:S01]  /*28d0*/  @!P1 IMAD.IADD R4, R4, 0x1, -R7 ;  /* 0x0000000104049824 */ /* 0x000fe200078e0a07 */
[----:B------:R-:W-:-:S03]  /*28e0*/  ISETP.GE.AND P1, PT, R10, RZ, PT ;  /* 0x000000ff0a00720c */ /* 0x000fc60003f26270 */
[----:B------:R-:W-:Y:S02]  /*28f0*/  @!P0 IMAD.IADD R5, R5, 0x1, -R7 ;  /* 0x0000000105058824 */ /* 0x000fe400078e0a07 */
[C---:B0-----:R-:W-:Y:S02]  /*2900*/  IMAD.SHL.U32 R7, R28.reuse, 0x10, RZ ;  /* 0x000000101c077824 */ /* 0x041fe400078e00ff */
[----:B------:R-:W-:-:S03]  /*2910*/  IMAD.SHL.U32 R10, R28, 0x100, RZ ;  /* 0x000001001c0a7824 */ /* 0x000fc600078e00ff */
[----:B------:R-:W-:Y:S02]  /*2920*/  LOP3.LUT R7, R7, 0x200, RZ, 0xc0, !PT ;  /* 0x0000020007077812 */ /* 0x000fe400078ec0ff */
[----:B------:R-:W-:Y:S02]  /*2930*/  ISETP.GE.AND P0, PT, R26, RZ, PT ;  /* 0x000000ff1a00720c */ /* 0x000fe40003f06270 */
[----:B------:R-:W3:Y:S01]  /*2940*/  LDL.LU R26, [R1+0x8ec] ;  /* 0x0008ec00011a7983 */ /* 0x000ee20000300800 */
[----:B------:R-:W-:Y:S01]  /*2950*/  IMAD.IADD R7, R7, 0x1, R9 ;  /* 0x0000000107077824 */ /* 0x000fe200078e0209 */
[----:B--2---:R-:W-:Y:S02]  /*2960*/  LOP3.LUT R29, R29, 0x1000, R10, 0xf8, !PT ;  /* 0x000010001d1d7812 */ /* 0x004fe400078ef80a */
[----:B------:R-:W2:Y:S04]  /*2970*/  LDL.LU R10, [R1+0x8e8] ;  /* 0x0008e800010a7983 */ /* 0x000ea80000300800 */
[----:B------:R0:W-:Y:S04]  /*2980*/  STL [R1+0x8d8], R29 ;  /* 0x0008d81d01007387 */ /* 0x0001e80000100800 */
[----:B0-----:R-:W3:Y:S04]  /*2990*/  LDL.LU R29, [R1] ;  /* 0x00000000011d7983 */ /* 0x001ee80000300800 */
[----:B------:R-:W3:Y:S04]  /*29a0*/  LDL.LU R9, [R1+0x8e4] ;  /* 0x0008e40001097983 */ /* 0x000ee80000300800 */
[----:B------:R0:W-:Y:S02]  /*29b0*/  STL [R1+0x474], R7 ;  /* 0x0004740701007387 */ /* 0x0001e40000100800 */
[----:B0-----:R-:W-:-:S05]  /*29c0*/  IABS R7, c[0x0][0x17c] ;  /* 0x00005f0000077a13 */ /* 0x001fca0000000000 */
[----:B------:R-:W-:Y:S01]  /*29d0*/  @!P4 IMAD.IADD R6, R6, 0x1, -R7 ;  /* 0x000000010606c824 */ /* 0x000fe200078e0a07 */
[----:B------:R-:W-:Y:S02]  /*29e0*/  ISETP.NE.AND P4, PT, RZ, c[0x0][0x17c], PT ;  /* 0x00005f00ff007a0c */ /* 0x000fe40003f85270 */
[----:B------:R-:W-:-:S04]  /*29f0*/  LOP3.LUT R7, RZ, c[0x0][0x17c], RZ, 0x33, !PT ;  /* 0x00005f00ff077a12 */ /* 0x000fc800078e33ff */
[----:B------:R-:W-:-:S05]  /*2a00*/  SEL R8, R7, R8, !P4 ;  /* 0x0000000807087207 */ /* 0x000fca0006000000 */
[----:B------:R0:W-:Y:S04]  /*2a10*/  STL [R1+0x48], R8 ;  /* 0x0000480801007387 */ /* 0x0001e80000100800 */
[----:B0-----:R-:W4:Y:S01]  /*2a20*/  LDL.LU R8, [R1+0x8e0] ;  /* 0x0008e00001087983 */ /* 0x001f220000300800 */
[C---:B------:R-:W-:Y:S02]  /*2a30*/  SEL R27, R7.reuse, R27, !P4 ;  /* 0x0000001b071b7207 */ /* 0x040fe40006000000 */
[C---:B--2---:R-:W-:Y:S02]  /*2a40*/  SEL R10, R7.reuse, R10, !P4 ;  /* 0x0000000a070a7207 */ /* 0x044fe40006000000 */
[C---:B---3--:R-:W-:Y:S02]  /*2a50*/  SEL R9, R7.reuse, R9, !P4 ;  /* 0x0000000907097207 */ /* 0x048fe40006000000 */
[----:B----4-:R-:W-:-:S05]  /*2a60*/  SEL R8, R7, R8, !P4 ;  /* 0x0000000807087207 */ /* 0x010fca0006000000 */
[----:B------:R0:W-:Y:S04]  /*2a70*/  STL [R1+0x44], R8 ;  /* 0x0000440801007387 */ /* 0x0001e80000100800 */
[----:B0-----:R-:W2:Y:S04]  /*2a80*/  LDL.LU R8, [R1+0x4] ;  /* 0x0000040001087983 */ /* 0x001ea80000300800 */
[----:B------:R0:W-:Y:S04]  /*2a90*/  STL [R1+0x40], R9 ;  /* 0x0000400901007387 */ /* 0x0001e80000100800 */
[----:B0-----:R-:W3:Y:S04]  /*2aa0*/  LDL.LU R9, [R1+0x14] ;  /* 0x0000140001097983 */ /* 0x001ee80000300800 */
[----:B------:R0:W-:Y:S04]  /*2ab0*/  STL [R1+0x3c], R10 ;  /* 0x00003c0a01007387 */ /* 0x0001e80000100800 */
[----:B0-----:R-:W4:Y:S04]  /*2ac0*/  LDL.LU R10, [R1+0x1c] ;  /* 0x00001c00010a7983 */ /* 0x001f280000300800 */
[----:B------:R0:W-:Y:S04]  /*2ad0*/  STL [R1+0x38], R27 ;  /* 0x0000381b01007387 */ /* 0x0001e80000100800 */
[----:B0-----:R-:W2:Y:S01]  /*2ae0*/  LDL.LU R27, [R1+0x8dc] ;  /* 0x0008dc00011b7983 */ /* 0x001ea20000300800 */
[C---:B------:R-:W-:Y:S01]  /*2af0*/  SEL R15, R7.reuse, R15, !P4 ;  /* 0x0000000f070f7207 */ /* 0x040fe20006000000 */
[----:B------:R-:W-:Y:S01]  /*2b00*/  @!P3 IMAD.MOV R0, RZ, RZ, -R0 ;  /* 0x000000ffff00b224 */ /* 0x000fe200078e0a00 */
[----:B------:R-:W-:-:S02]  /*2b10*/  SEL R16, R7, R16, !P4 ;  /* 0x0000001007107207 */ /* 0x000fc40006000000 */
[----:B------:R-:W-:Y:S02]  /*2b20*/  LOP3.LUT R28, R28, 0x7f, RZ, 0xc0, !PT ;  /* 0x0000007f1c1c7812 */ /* 0x000fe400078ec0ff */
[----:B----4-:R-:W-:-:S05]  /*2b30*/  SEL R10, R7, R10, !P4 ;  /* 0x0000000a070a7207 */ /* 0x010fca0006000000 */
[----:B------:R3:W-:Y:S02]  /*2b40*/  STL [R1+0x34], R10 ;  /* 0x0000340a01007387 */ /* 0x0007e40000100800 */
[C---:B---3--:R-:W-:Y:S02]  /*2b50*/  SEL R10, R7.reuse, R9, !P4 ;  /* 0x00000009070a7207 */ /* 0x048fe40006000000 */
[C---:B--2---:R-:W-:Y:S02]  /*2b60*/  SEL R9, R7.reuse, R8, !P4 ;  /* 0x0000000807097207 */ /* 0x044fe40006000000 */
[C---:B------:R-:W-:Y:S01]  /*2b70*/  SEL R8, R7.reuse, R29, !P4 ;  /* 0x0000001d07087207 */ /* 0x040fe20006000000 */
[----:B------:R0:W-:Y:S04]  /*2b80*/  STL [R1+0x30], R10 ;  /* 0x0000300a01007387 */ /* 0x0001e80000100800 */
[----:B------:R1:W-:Y:S04]  /*2b90*/  STL [R1+0x2c], R9 ;  /* 0x00002c0901007387 */ /* 0x0003e80000100800 */
[----:B------:R2:W-:Y:S01]  /*2ba0*/  STL [R1+0x28], R8 ;  /* 0x0000280801007387 */ /* 0x0005e20000100800 */
[----:B0-----:R-:W-:-:S02]  /*2bb0*/  SEL R10, R7, R27, !P4 ;  /* 0x0000001b070a7207 */ /* 0x001fc40006000000 */
[----:B-1----:R-:W-:-:S03]  /*2bc0*/  SEL R9, R7, R26, !P4 ;  /* 0x0000001a07097207 */ /* 0x002fc60006000000 */
[----:B------:R0:W-:Y:S01]  /*2bd0*/  STL [R1+0x24], R10 ;  /* 0x0000240a01007387 */ /* 0x0001e20000100800 */
[----:B--2---:R-:W-:-:S03]  /*2be0*/  SEL R8, R7, R11, !P4 ;  /* 0x0000000b07087207 */ /* 0x004fc60006000000 */
[----:B------:R1:W-:Y:S04]  /*2bf0*/  STL [R1+0x20], R9 ;  /* 0x0000200901007387 */ /* 0x0003e80000100800 */
[----:B------:R2:W-:Y:S01]  /*2c00*/  STL [R1+0x1c], R8 ;  /* 0x00001c0801007387 */ /* 0x0005e20000100800 */
[C---:B0-----:R-:W-:Y:S02]  /*2c10*/  SEL R10, R7.reuse, R12, !P4 ;  /* 0x0000000c070a7207 */ /* 0x041fe40006000000 */
[----:B-1----:R-:W-:-:S03]  /*2c20*/  SEL R9, R7, R13, !P4 ;  /* 0x0000000d07097207 */ /* 0x002fc60006000000 */
[----:B------:R-:W-:Y:S01]  /*2c30*/  STL [R1+0x18], R10 ;  /* 0x0000180a01007387 */ /* 0x000fe20000100800 */
[----:B--2---:R-:W-:-:S03]  /*2c40*/  SEL R8, R7, R14, !P4 ;  /* 0x0000000e07087207 */ /* 0x004fc60006000000 */
[----:B------:R-:W-:Y:S04]  /*2c50*/  STL [R1+0x14], R9 ;  /* 0x0000140901007387 */ /* 0x000fe80000100800 */
[----:B------:R-:W-:Y:S04]  /*2c60*/  STL [R1+0x8cc], R15 ;  /* 0x0008cc0f01007387 */ /* 0x000fe80000100800 */
[----:B------:R0:W-:Y:S04]  /*2c70*/  STL [R1+0x10], R8 ;  /* 0x0000100801007387 */ /* 0x0001e80000100800 */
[----:B------:R1:W-:Y:S01]  /*2c80*/  STL [R1+0x8d0], R16 ;  /* 0x0008d01001007387 */ /* 0x0003e20000100800 */
[----:B0-----:R-:W-:Y:S01]  /*2c90*/  SEL R8, R7, R0, !P4 ;  /* 0x0000000007087207 */ /* 0x001fe20006000000 */
[----:B------:R-:W-:-:S05]  /*2ca0*/  IMAD.MOV.U32 R0, RZ, RZ, c[0x0][0x180] ;  /* 0x00006000ff007624 */ /* 0x000fca00078e00ff */
[----:B------:R-:W-:Y:S04]  /*2cb0*/  STL [R1+0x888], R0 ;  /* 0x0008880001007387 */ /* 0x000fe80000100800 */
[----:B------:R-:W-:Y:S04]  /*2cc0*/  STL [R1+0x1d0], RZ ;  /* 0x0001d0ff01007387 */ /* 0x000fe80000100800 */
        /* <DEDUP_REMOVED lines=213> */
[----:B------:R-:W-:Y:S01]  /*3a20*/  STL [R1+0x2d8], RZ ;  /* 0x0002d8ff01007387 */ /* 0x000fe20000100800 */
[----:B------:R-:W-:-:S03]  /*3a30*/  SEL R14, R7, R20, !P4 ;  /* 0x00000014070e7207 */ /* 0x000fc60006000000 */
[----:B------:R-:W-:Y:S01]  /*3a40*/  STL [R1+0x2dc], RZ ;  /* 0x0002dcff01007387 */ /* 0x000fe20000100800 */
[----:B------:R-:W-:-:S03]  /*3a50*/  SEL R13, R7, R21, !P4 ;  /* 0x00000015070d7207 */ /* 0x000fc60006000000 */
[----:B------:R-:W-:Y:S01]  /*3a60*/  STL [R1+0x2c0], RZ ;  /* 0x0002c0ff01007387 */ /* 0x000fe20000100800 */
[----:B------:R-:W-:-:S03]  /*3a70*/  CS2R R20, SRZ ;  /* 0x0000000000147805 */ /* 0x000fc6000001ff00 */
[----:B------:R-:W-:Y:S01]  /*3a80*/  STL [R1+0x2c4], RZ ;  /* 0x0002c4ff01007387 */ /* 0x000fe20000100800 */
[----:B------:R-:W-:-:S03]  /*3a90*/  SEL R12, R7, R22, !P4 ;  /* 0x00000016070c7207 */ /* 0x000fc60006000000 */
[----:B------:R-:W-:Y:S01]  /*3aa0*/  STL [R1+0x2c8], RZ ;  /* 0x0002c8ff01007387 */ /* 0x000fe20000100800 */
[----:B------:R-:W-:-:S03]  /*3ab0*/  SEL R11, R7, R23, !P4 ;  /* 0x00000017070b7207 */ /* 0x000fc60006000000 */
[----:B------:R-:W-:Y:S01]  /*3ac0*/  STL [R1+0x2cc], RZ ;  /* 0x0002ccff01007387 */ /* 0x000fe20000100800 */
[----:B------:R-:W-:-:S03]  /*3ad0*/  CS2R R22, SRZ ;  /* 0x0000000000167805 */ /* 0x000fc6000001ff00 */
[----:B------:R-:W-:Y:S04]  /*3ae0*/  STL [R1+0x1e0], RZ ;  /* 0x0001e0ff01007387 */ /* 0x000fe80000100800 */
[----:B------:R-:W-:Y:S04]  /*3af0*/  STL [R1+0x1e4], RZ ;  /* 0x0001e4ff01007387 */ /* 0x000fe80000100800 */
[----:B------:R-:W-:Y:S04]  /*3b00*/  STL [R1+0x1e8], RZ ;  /* 0x0001e8ff01007387 */ /* 0x000fe80000100800 */
[----:B------:R-:W-:Y:S04]  /*3b10*/  STL [R1+0x1ec], RZ ;  /* 0x0001ecff01007387 */ /* 0x000fe80000100800 */
[----:B------:R0:W-:Y:S04]  /*3b20*/  STL [R1+0x88c], R20 ;  /* 0x00088c1401007387 */ /* 0x0001e80000100800 */
[----:B------:R-:W-:Y:S04]  /*3b30*/  STL [R1+0x890], R21 ;  /* 0x0008901501007387 */ /* 0x000fe80000100800 */
[----:B------:R-:W-:Y:S04]  /*3b40*/  STL [R1+0x894], R22 ;  /* 0x0008941601007387 */ /* 0x000fe80000100800 */
[----:B------:R2:W-:Y:S04]  /*3b50*/  STL [R1+0x898], R23 ;  /* 0x0008981701007387 */ /* 0x0005e80000100800 */
        /* <DEDUP_REMOVED lines=21> */
[----:B------:R-:W-:-:S03]  /*3cb0*/  CS2R R26, SRZ ;  /* 0x00000000001a7805 */ /* 0x000fc6000001ff00 */
[----:B------:R-:W-:Y:S04]  /*3cc0*/  STL [R1+0xb8], RZ ;  /* 0x0000b8ff01007387 */ /* 0x000fe80000100800 */
[----:B------:R-:W-:Y:S01]  /*3cd0*/  STL [R1+0xbc], RZ ;  /* 0x0000bcff01007387 */ /* 0x000fe20000100800 */
[----:B------:R-:W-:-:S03]  /*3ce0*/  @!P2 IMAD.MOV R2, RZ, RZ, -R2 ;  /* 0x000000ffff02a224 */ /* 0x000fc600078e0a02 */
[----:B------:R-:W-:Y:S01]  /*3cf0*/  STL [R1], RZ ;  /* 0x000000ff01007387 */ /* 0x000fe20000100800 */
[----:B------:R-:W-:-:S03]  /*3d00*/  @!P5 IMAD.MOV R3, RZ, RZ, -R3 ;  /* 0x000000ffff03d224 */ /* 0x000fc600078e0a03 */
[----:B------:R-:W-:Y:S01]  /*3d10*/  STL [R1+0x4], RZ ;  /* 0x000004ff01007387 */ /* 0x000fe20000100800 */
[----:B------:R-:W-:Y:S02]  /*3d20*/  @!P1 IMAD.MOV R4, RZ, RZ, -R4 ;  /* 0x000000ffff049224 */ /* 0x000fe400078e0a04 */
[----:B------:R-:W-:Y:S01]  /*3d30*/  @!P0 IMAD.MOV R5, RZ, RZ, -R5 ;  /* 0x000000ffff058224 */ /* 0x000fe200078e0a05 */
[----:B------:R-:W-:Y:S01]  /*3d40*/  STL [R1+0x8], RZ ;  /* 0x000008ff01007387 */ /* 0x000fe20000100800 */
[----:B------:R-:W-:Y:S02]  /*3d50*/  @!P6 IMAD.MOV R6, RZ, RZ, -R6 ;  /* 0x000000ffff06e224 */ /* 0x000fe400078e0a06 */
[----:B------:R-:W-:Y:S01]  /*3d60*/  IMAD.SHL.U32 R28, R28, 0x2, RZ ;  /* 0x000000021c1c7824 */ /* 0x000fe200078e00ff */
[----:B------:R-:W-:Y:S04]  /*3d70*/  STL [R1+0xc], RZ ;  /* 0x00000cff01007387 */ /* 0x000fe80000100800 */
[----:B------:R3:W-:Y:S01]  /*3d80*/  STL [R1+0x89c], R24 ;  /* 0x00089c1801007387 */ /* 0x0007e20000100800 */
[----:B------:R-:W-:-:S03]  /*3d90*/  SEL R17, R7, R17, !P4 ;  /* 0x0000001107117207 */ /* 0x000fc60006000000 */
[----:B------:R-:W-:Y:S01]  /*3da0*/  STL [R1+0x8a0], R25 ;  /* 0x0008a01901007387 */ /* 0x000fe20000100800 */
[----:B------:R-:W-:-:S03]  /*3db0*/  SEL R18, R7, R18, !P4 ;  /* 0x0000001207127207 */ /* 0x000fc60006000000 */
[----:B------:R-:W-:Y:S01]  /*3dc0*/  STL [R1+0x8a4], R26 ;  /* 0x0008a41a01007387 */ /* 0x000fe20000100800 */
[C---:B------:R-:W-:Y:S02]  /*3dd0*/  SEL R19, R7.reuse, R19, !P4 ;  /* 0x0000001307137207 */ /* 0x040fe40006000000 */
[C---:B------:R-:W-:Y:S01]  /*3de0*/  SEL R2, R7.reuse, R2, !P4 ;  /* 0x0000000207027207 */ /* 0x040fe20006000000 */
[----:B------:R2:W-:Y:S01]  /*3df0*/  STL [R1+0x8a8], R27 ;  /* 0x0008a81b01007387 */ /* 0x0005e20000100800 */
[C---:B------:R-:W-:Y:S02]  /*3e00*/  SEL R3, R7.reuse, R3, !P4 ;  /* 0x0000000307037207 */ /* 0x040fe40006000000 */
[C---:B------:R-:W-:Y:S01]  /*3e10*/  SEL R4, R7.reuse, R4, !P4 ;  /* 0x0000000407047207 */ /* 0x040fe20006000000 */
[----:B-1----:R-:W4:Y:S01]  /*3e20*/  LDL.LU R16, [R1+0x4c] ;  /* 0x00004c0001107983 */ /* 0x002f220000300800 */
[C---:B------:R-:W-:Y:S02]  /*3e30*/  SEL R5, R7.reuse, R5, !P4 ;  /* 0x0000000507057207 */ /* 0x040fe40006000000 */
[----:B------:R-:W-:Y:S01]  /*3e40*/  SEL R6, R7, R6, !P4 ;  /* 0x0000000607067207 */ /* 0x000fe20006000000 */
[----:B0-----:R-:W4:Y:S01]  /*3e50*/  LDL.LU R20, [R1+0x54] ;  /* 0x0000540001147983 */ /* 0x001f220000300800 */
[----:B------:R-:W-:-:S02]  /*3e60*/  LOP3.LUT R7, R28, 0x20, RZ, 0x3c, !PT ;  /* 0x000000201c077812 */ /* 0x000fc400078e3cff */
[C---:B--2---:R-:W-:Y:S01]  /*3e70*/  LOP3.LUT R23, R28.reuse, 0x10, RZ, 0x3c, !PT ;  /* 0x000000101c177812 */ /* 0x044fe200078e3cff */
[----:B------:R-:W2:Y:S01]  /*3e80*/  LDL.LU R0, [R1+0x50] ;  /* 0x0000500001007983 */ /* 0x000ea20000300800 */
[C---:B------:R-:W-:Y:S02]  /*3e90*/  LOP3.LUT R23, R28.reuse, 0x30, RZ, 0x3c, !PT ;  /* 0x000000301c177812 */ /* 0x040fe400078e3cff */
[C---:B---3--:R-:W-:Y:S01]  /*3ea0*/  LOP3.LUT R24, R28.reuse, 0x40, RZ, 0x3c, !PT ;  /* 0x000000401c187812 */ /* 0x048fe200078e3cff */
[----:B------:R-:W3:Y:S01]  /*3eb0*/  LDL.LU R15, [R1+0x48] ;  /* 0x00004800010f7983 */ /* 0x000ee20000300800 */
[----:B------:R-:W-:-:S03]  /*3ec0*/  LOP3.LUT R23, R28, 0x50, RZ, 0x3c, !PT ;  /* 0x000000501c177812 */ /* 0x000fc600078e3cff */
[----:B------:R-:W3:Y:S01]  /*3ed0*/  LDL.LU R27, [R1+0x44] ;  /* 0x00004400011b7983 */ /* 0x000ee20000300800 */
[----:B------:R-:W-:-:S03]  /*3ee0*/  LOP3.LUT R29, R28, 0x60, RZ, 0x3c, !PT ;  /* 0x000000601c1d7812 */ /* 0x000fc600078e3cff */
[----:B------:R-:W3:Y:S01]  /*3ef0*/  LDL.LU R22, [R1+0x40] ;  /* 0x0000400001167983 */ /* 0x000ee20000300800 */
[----:B------:R-:W-:-:S03]  /*3f00*/  LOP3.LUT R28, R28, 0x70, RZ, 0x3c, !PT ;  /* 0x000000701c1c7812 */ /* 0x000fc600078e3cff */
[----:B------:R-:W3:Y:S04]  /*3f10*/  LDL.LU R21, [R1+0x3c] ;  /* 0x00003c0001157983 */ /* 0x000ee80000300800 */
[----:B------:R-:W3:Y:S04]  /*3f20*/  LDL.LU R7, [R1+0x38] ;  /* 0x0000380001077983 */ /* 0x000ee80000300800 */
[----:B------:R-:W3:Y:S04]  /*3f30*/  LDL.LU R26, [R1+0x1c] ;  /* 0x00001c00011a7983 */ /* 0x000ee80000300800 */
[----:B------:R-:W3:Y:S04]  /*3f40*/  LDL.LU R25, [R1+0x18] ;  /* 0x0000180001197983 */ /* 0x000ee80000300800 */
[----:B------:R-:W3:Y:S04]  /*3f50*/  LDL.LU R24, [R1+0x14] ;  /* 0x0000140001187983 */ /* 0x000ee80000300800 */
[----:B------:R-:W3:Y:S04]  /*3f60*/  LDL.LU R23, [R1+0x10] ;  /* 0x0000100001177983 */ /* 0x000ee80000300800 */
[----:B------:R-:W3:Y:S04]  /*3f70*/  LDL.LU R29, [R1+0x8d8] ;  /* 0x0008d800011d7983 */ /* 0x000ee80000300800 */
[----:B------:R-:W3:Y:S01]  /*3f80*/  LDL.LU R28, [R1+0x8d4] ;  /* 0x0008d400011c7983 */ /* 0x000ee20000300800 */
[----:B----4-:R-:W-:-:S05]  /*3f90*/  SHF.R.S32.HI R16, RZ, 0x5, R16 ;  /* 0x00000005ff107819 */ /* 0x010fca0000011410 */
[----:B------:R0:W-:Y:S01]  /*3fa0*/  STL [R1+0x7f4], R16 ;  /* 0x0007f41001007387 */ /* 0x0001e20000100800 */
[----:B------:R-:W-:Y:S02]  /*3fb0*/  IMAD R20, R20, c[0x0][0x184], RZ ;  /* 0x0000610014147a24 */ /* 0x000fe400078e02ff */
[----:B--2---:R-:W-:Y:S02]  /*3fc0*/  IMAD R0, R0, c[0x0][0x184], RZ ;  /* 0x0000610000007a24 */ /* 0x004fe400078e02ff */
[----:B---3--:R-:W-:Y:S02]  /*3fd0*/  IMAD R15, R15, c[0x0][0x190], RZ ;  /* 0x000064000f0f7a24 */ /* 0x008fe400078e02ff */
[----:B------:R-:W-:Y:S02]  /*3fe0*/  IMAD R27, R27, c[0x0][0x190], RZ ;  /* 0x000064001b1b7a24 */ /* 0x000fe400078e02ff */
[----:B------:R-:W-:Y:S02]  /*3ff0*/  IMAD R22, R22, c[0x0][0x190], RZ ;  /* 0x0000640016167a24 */ /* 0x000fe400078e02ff */
[----:B------:R-:W-:Y:S01]  /*4000*/  IMAD R21, R21, c[0x0][0x190], RZ ;  /* 0x0000640015157a24 */ /* 0x000fe200078e02ff */
[----:B0-----:R-:W-:-:S02]  /*4010*/  LOP3.LUT R16, R28, 0x20, RZ, 0x3c, !PT ;  /* 0x000000201c107812 */ /* 0x001fc400078e3cff */
[----:B------:R-:W-:Y:S01]  /*4020*/  LOP3.LUT R16, R29, 0x40, RZ, 0x3c, !PT ;  /* 0x000000401d107812 */ /* 0x000fe200078e3cff */
[----:B------:R0:W-:Y:S04]  /*4030*/  STL [R1+0x8ac], R28 ;  /* 0x0008ac1c01007387 */ /* 0x0001e80000100800 */
[----:B0-----:R-:W2:Y:S04]  /*4040*/  LDL.LU R28, [R1+0x20] ;  /* 0x00002000011c7983 */ /* 0x001ea80000300800 */
[----:B------:R-:W3:Y:S04]  /*4050*/  LDL.LU R16, [R1+0x8d0] ;  /* 0x0008d00001107983 */ /* 0x000ee80000300800 */
[----:B------:R0:W-:Y:S04]  /*4060*/  STL [R1+0x8b0], R29 ;  /* 0x0008b01d01007387 */ /* 0x0001e80000100800 */
[----:B0-----:R-:W4:Y:S04]  /*4070*/  LDL.LU R29, [R1+0x24] ;  /* 0x00002400011d7983 */ /* 0x001f280000300800 */
[----:B------:R0:W-:Y:S04]  /*4080*/  STL [R1+0x8b4], R20 ;  /* 0x0008b41401007387 */ /* 0x0001e80000100800 */
[----:B0-----:R-:W3:Y:S04]  /*4090*/  LDL.LU R20, [R1+0x28] ;  /* 0x0000280001147983 */ /* 0x001ee80000300800 */
        /* <DEDUP_REMOVED lines=9> */
[----:B0-----:R-:W3:Y:S01]  /*4130*/  LDL.LU R21, [R1+0x34] ;  /* 0x0000340001157983 */ /* 0x001ee20000300800 */
[----:B------:R-:W-:-:S02]  /*4140*/  IMAD R7, R7, c[0x0][0x190], RZ ;  /* 0x0000640007077a24 */ /* 0x000fc400078e02ff */
[----:B--2---:R-:W-:-:S05]  /*4150*/  IMAD R28, R28, c[0x0][0x190], RZ ;  /* 0x000064001c1c7a24 */ /* 0x004fca00078e02ff */
[----:B------:R0:W-:Y:S01]  /*4160*/  STL [R1+0x8c8], R28 ;  /* 0x0008c81c01007387 */ /* 0x0001e20000100800 */
[----:B----4-:R-:W-:Y:S02]  /*4170*/  IMAD R29, R29, c[0x0][0x190], RZ ;  /* 0x000064001d1d7a24 */ /* 0x010fe400078e02ff */
[----:B---3--:R-:W-:Y:S02]  /*4180*/  IMAD R20, R20, c[0x0][0x190], RZ ;  /* 0x0000640014147a24 */ /* 0x008fe400078e02ff */
[----:B------:R-:W-:Y:S01]  /*4190*/  IMAD R0, R0, c[0x0][0x190], RZ ;  /* 0x0000640000007a24 */ /* 0x000fe200078e02ff */
[----:B0-----:R-:W-:-:S05]  /*41a0*/  LEA R28, P4, R27, c[0x0][0x168], 0x1 ;  /* 0x00005a001b1c7a11 */ /* 0x001fca00078808ff */
[----:B------:R0:W-:Y:S02]  /*41b0*/  STL [R1+0x85c], R28 ;  /* 0x00085c1c01007387 */ /* 0x0001e40000100800 */
[----:B0-----:R-:W-:Y:S01]  /*41c0*/  LEA R28, P3, R7, c[0x0][0x168], 0x1 ;  /* 0x00005a00071c7a11 */ /* 0x001fe200078608ff */
[----:B------:R-:W-:-:S04]  /*41d0*/  IMAD R22, R22, c[0x0][0x190], RZ ;  /* 0x0000640016167a24 */ /* 0x000fc800078e02ff */
[----:B------:R0:W-:Y:S01]  /*41e0*/  STL [R1+0x854], R28 ;  /* 0x0008541c01007387 */ /* 0x0001e20000100800 */
[----:B------:R-:W-:-:S05]  /*41f0*/  IMAD R21, R21, c[0x0][0x190], RZ ;  /* 0x0000640015157a24 */ /* 0x000fca00078e02ff */
[----:B0-----:R-:W-:-:S05]  /*4200*/  LEA R28, P2, R21, c[0x0][0x168], 0x1 ;  /* 0x00005a00151c7a11 */ /* 0x001fca00078408ff */
[----:B------:R0:W-:Y:S02]  /*4210*/  STL [R1+0x84c], R28 ;  /* 0x00084c1c01007387 */ /* 0x0001e40000100800 */
[----:B0-----:R-:W-:-:S05]  /*4220*/  LEA R28, P1, R22, c[0x0][0x168], 0x1 ;  /* 0x00005a00161c7a11 */ /* 0x001fca00078208ff */
[----:B------:R0:W-:Y:S02]  /*4230*/  STL [R1+0x844], R28 ;  /* 0x0008441c01007387 */ /* 0x0001e40000100800 */
[----:B0-----:R-:W-:-:S05]  /*4240*/  LEA R28, P0, R0, c[0x0][0x168], 0x1 ;  /* 0x00005a00001c7a11 */ /* 0x001fca00078008ff */
[----:B------:R0:W-:Y:S02]  /*4250*/  STL [R1+0x83c], R28 ;  /* 0x00083c1c01007387 */ /* 0x0001e40000100800 */
[----:B0-----:R-:W-:-:S05]  /*4260*/  LEA R28, P6, R20, c[0x0][0x168], 0x1 ;  /* 0x00005a00141c7a11 */ /* 0x001fca00078c08ff */
[----:B------:R0:W-:Y:S02]  /*4270*/  STL [R1+0x834], R28 ;  /* 0x0008341c01007387 */ /* 0x0001e40000100800 */
[----:B0-----:R-:W-:-:S05]  /*4280*/  LEA R28, P5, R29, c[0x0][0x168], 0x1 ;  /* 0x00005a001d1c7a11 */ /* 0x001fca00078a08ff */
[----:B------:R0:W-:Y:S04]  /*4290*/  STL [R1+0x82c], R28 ;  /* 0x00082c1c01007387 */ /* 0x0001e80000100800 */
[----:B0-----:R-:W2:Y:S01]  /*42a0*/  LDL.LU R28, [R1+0x8c8] ;  /* 0x0008c800011c7983 */ /* 0x001ea20000300800 */
[----:B------:R-:W-:-:S05]  /*42b0*/  LEA.HI.X.SX32 R27, R27, c[0x0][0x16c], 0x1, P4 ;  /* 0x00005b001b1b7a11 */ /* 0x000fca00020f0eff */
[----:B------:R2:W-:Y:S02]  /*42c0*/  STL [R1+0x858], R27 ;  /* 0x0008581b01007387 */ /* 0x0005e40000100800 */
[----:B--2---:R-:W-:-:S05]  /*42d0*/  LEA R27, P4, R28, c[0x0][0x168], 0x1 ;  /* 0x00005a001c1b7a11 */ /* 0x004fca00078808ff */
[----:B------:R0:W-:Y:S04]  /*42e0*/  STL [R1+0x824], R27 ;  /* 0x0008241b01007387 */ /* 0x0001e80000100800 */
[----:B0-----:R-:W2:Y:S01]  /*42f0*/  LDL.LU R27, [R1+0x8c4] ;  /* 0x0008c400011b7983 */ /* 0x001ea20000300800 */
[----:B------:R-:W-:-:S05]  /*4300*/  LEA.HI.X.SX32 R7, R7, c[0x0][0x16c], 0x1, P3 ;  /* 0x00005b0007077a11 */ /* 0x000fca00018f0eff */
[----:B------:R2:W-:Y:S01]  /*4310*/  STL [R1+0x850], R7 ;  /* 0x0008500701007387 */ /* 0x0005e20000100800 */
[----:B------:R-:W-:Y:S02]  /*4320*/  IMAD R26, R26, c[0x0][0x190], RZ ;  /* 0x000064001a1a7a24 */ /* 0x000fe400078e02ff */
[----:B------:R-:W-:Y:S02]  /*4330*/  IMAD R25, R25, c[0x0][0x190], RZ ;  /* 0x0000640019197a24 */ /* 0x000fe400078e02ff */
[----:B------:R-:W-:Y:S02]  /*4340*/  IMAD R24, R24, c[0x0][0x190], RZ ;  /* 0x0000640018187a24 */ /* 0x000fe400078e02ff */
[----:B------:R-:W-:Y:S02]  /*4350*/  IMAD R23, R23, c[0x0][0x190], RZ ;  /* 0x0000640017177a24 */ /* 0x000fe400078e02ff */
[----:B------:R-:W-:Y:S01]  /*4360*/  IMAD R15, R15, c[0x0][0x190], RZ ;  /* 0x000064000f0f7a24 */ /* 0x000fe200078e02ff */
[----:B--2---:R-:W-:-:S05]  /*4370*/  LEA R7, P3, R27, c[0x0][0x168], 0x1 ;  /* 0x00005a001b077a11 */ /* 0x004fca00078608ff */
[----:B------:R0:W-:Y:S02]  /*4380*/  STL [R1+0x81c], R7 ;  /* 0x00081c0701007387 */ /* 0x0001e40000100800 */
[----:B0-----:R-:W-:Y:S02]  /*4390*/  LEA.HI.X.SX32 R7, R21, c[0x0][0x16c], 0x1, P2 ;  /* 0x00005b0015077a11 */ /* 0x001fe400010f0eff */
[----:B------:R-:W2:Y:S04]  /*43a0*/  LDL.LU R21, [R1+0x8c0] ;  /* 0x0008c00001157983 */ /* 0x000ea80000300800 */
[----:B------:R0:W-:Y:S02]  /*43b0*/  STL [R1+0x848], R7 ;  /* 0x0008480701007387 */ /* 0x0001e40000100800 */
[----:B0-----:R-:W-:-:S05]  /*43c0*/  LEA R7, P2, R26, c[0x0][0x168], 0x1 ;  /* 0x00005a001a077a11 */ /* 0x001fca00078408ff */
[----:B------:R0:W-:Y:S02]  /*43d0*/  STL [R1+0x814], R7 ;  /* 0x0008140701007387 */ /* 0x0001e40000100800 */
[----:B0-----:R-:W-:Y:S02]  /*43e0*/  LEA.HI.X.SX32 R7, R22, c[0x0][0x16c], 0x1, P1 ;  /* 0x00005b0016077a11 */ /* 0x001fe400008f0eff */
[----:B------:R-:W3:Y:S04]  /*43f0*/  LDL.LU R22, [R1+0x8bc] ;  /* 0x0008bc0001167983 */ /* 0x000ee80000300800 */
[----:B------:R0:W-:Y:S02]  /*4400*/  STL [R1+0x840], R7 ;  /* 0x0008400701007387 */ /* 0x0001e40000100800 */
[----:B0-----:R-:W-:-:S05]  /*4410*/  LEA R7, P1, R25, c[0x0][0x168], 0x1 ;  /* 0x00005a0019077a11 */ /* 0x001fca00078208ff */
[----:B------:R0:W-:Y:S02]  /*4420*/  STL [R1+0x80c], R7 ;  /* 0x00080c0701007387 */ /* 0x0001e40000100800 */
[----:B0-----:R-:W-:Y:S02]  /*4430*/  LEA.HI.X.SX32 R7, R0, c[0x0][0x16c], 0x1, P0 ;  /* 0x00005b0000077a11 */ /* 0x001fe400000f0eff */
[----:B------:R-:W4:Y:S04]  /*4440*/  LDL.LU R0, [R1+0x8b8] ;  /* 0x0008b80001007983 */ /* 0x000f280000300800 */
[----:B------:R0:W-:Y:S02]  /*4450*/  STL [R1+0x838], R7 ;  /* 0x0008380701007387 */ /* 0x0001e40000100800 */
[----:B0-----:R-:W-:-:S05]  /*4460*/  LEA R7, P0, R24, c[0x0][0x168], 0x1 ;  /* 0x00005a0018077a11 */ /* 0x001fca00078008ff */
[----:B------:R0:W-:Y:S02]  /*4470*/  STL [R1+0x804], R7 ;  /* 0x0008040701007387 */ /* 0x0001e40000100800 */
[----:B0-----:R-:W-:Y:S02]  /*4480*/  LEA.HI.X.SX32 R7, R20, c[0x0][0x16c], 0x1, P6 ;  /* 0x00005b0014077a11 */ /* 0x001fe400030f0eff */
[----:B------:R-:W2:Y:S04]  /*4490*/  LDL.LU R20, [R1+0x8b4] ;  /* 0x0008b40001147983 */ /* 0x000ea80000300800 */
[----:B------:R0:W-:Y:S02]  /*44a0*/  STL [R1+0x830], R7 ;  /* 0x0008300701007387 */ /* 0x0001e40000100800 */
[----:B0-----:R-:W-:-:S05]  /*44b0*/  LEA R7, P6, R23, c[0x0][0x168], 0x1 ;  /* 0x00005a0017077a11 */ /* 0x001fca00078c08ff */
[----:B------:R0:W-:Y:S02]  /*44c0*/  STL [R1+0x7fc], R7 ;  /* 0x0007fc0701007387 */ /* 0x0001e40000100800 */
[----:B0-----:R-:W-:Y:S02]  /*44d0*/  LEA.HI.X.SX32 R7, R29, c[0x0][0x16c], 0x1, P5 ;  /* 0x00005b001d077a11 */ /* 0x001fe400028f0eff */
[----:B------:R0:W5:Y:S04]  /*44e0*/  LDL.LU R29, [R1+0x8b0] ;  /* 0x0008b000011d7983 */ /* 0x0001680000300800 */
[----:B------:R1:W-:Y:S01]  /*44f0*/  STL [R1+0x828], R7 ;  /* 0x0008280701007387 */ /* 0x0003e20000100800 */
[----:B------:R-:W-:Y:S01]  /*4500*/  IMAD R16, R16, c[0x0][0x190], RZ ;  /* 0x0000640010107a24 */ /* 0x000fe200078e02ff */
[----:B-1----:R-:W-:-:S05]  /*4510*/  LEA R7, P5, R15, c[0x0][0x168], 0x1 ;  /* 0x00005a000f077a11 */ /* 0x002fca00078a08ff */
[----:B------:R1:W-:Y:S02]  /*4520*/  STL [R1+0x7f0], R7 ;  /* 0x0007f00701007387 */ /* 0x0003e40000100800 */
[----:B-1----:R-:W-:Y:S02]  /*4530*/  LEA.HI.X.SX32 R7, R28, c[0x0][0x16c], 0x1, P4 ;  /* 0x00005b001c077a11 */ /* 0x002fe400020f0eff */
[----:B------:R0:W5:Y:S04]  /*4540*/  LDL.LU R28, [R1+0x8ac] ;  /* 0x0008ac00011c7983 */ /* 0x0001680000300800 */
[----:B------:R1:W-:Y:S01]  /*4550*/  STL [R1+0x820], R7 ;  /* 0x0008200701007387 */ /* 0x0003e20000100800 */
[----:B------:R-:W-:Y:S01]  /*4560*/  IMAD R17, R17, c[0x0][0x190], RZ ;  /* 0x0000640011117a24 */ /* 0x000fe200078e02ff */
[----:B-1----:R-:W-:-:S05]  /*4570*/  LEA R7, P4, R16, c[0x0][0x168], 0x1 ;  /* 0x00005a0010077a11 */ /* 0x002fca00078808ff */
[----:B------:R1:W-:Y:S02]  /*4580*/  STL [R1+0x504], R7 ;  /* 0x0005040701007387 */ /* 0x0003e40000100800 */
[----:B-1----:R-:W-:Y:S02]  /*4590*/  LEA.HI.X.SX32 R7, R27, c[0x0][0x16c], 0x1, P3 ;  /* 0x00005b001b077a11 */ /* 0x002fe400018f0eff */
[----:B------:R0:W5:Y:S04]  /*45a0*/  LDL.LU R27, [R1+0x8a8] ;  /* 0x0008a800011b7983 */ /* 0x0001680000300800 */
[----:B------:R1:W-:Y:S02]  /*45b0*/  STL [R1+0x818], R7 ;  /* 0x0008180701007387 */ /* 0x0003e40000100800 */
[----:B-1----:R-:W-:-:S05]  /*45c0*/  LEA R7, P3, R17, c[0x0][0x168], 0x1 ;  /* 0x00005a0011077a11 */ /* 0x002fca00078608ff */
[----:B------:R1:W-:Y:S02]  /*45d0*/  STL [R1+0x4fc], R7 ;  /* 0x0004fc0701007387 */ /* 0x0003e40000100800 */
[----:B-1----:R-:W-:Y:S02]  /*45e0*/  LEA.HI.X.SX32 R7, R26, c[0x0][0x16c], 0x1, P2 ;  /* 0x00005b001a077a11 */ /* 0x002fe400010f0eff */
[----:B------:R0:W5:Y:S04]  /*45f0*/  LDL.LU R26, [R1+0x8a4] ;  /* 0x0008a400011a7983 */ /* 0x0001680000300800 */
[----:B------:R3:W-:Y:S01]  /*4600*/  STL [R1+0x810], R7 ;  /* 0x0008100701007387 */ /* 0x0007e20000100800 */
[----:B------:R-:W-:Y:S02]  /*4610*/  IMAD R18, R18, c[0x0][0x190], RZ ;  /* 0x0000640012127a24 */ /* 0x000fe400078e02ff */
[----:B------:R-:W-:-:S02]  /*4620*/  IMAD R19, R19, c[0x0][0x190], RZ ;  /* 0x0000640013137a24 */ /* 0x000fc400078e02ff */
[----:B------:R-:W-:Y:S02]  /*4630*/  IMAD R14, R14, c[0x0][0x190], RZ ;  /* 0x000064000e0e7a24 */ /* 0x000fe400078e02ff */
[----:B------:R-:W-:Y:S01]  /*4640*/  IMAD R13, R13, c[0x0][0x190], RZ ;  /* 0x000064000d0d7a24 */ /* 0x000fe200078e02ff */
[----:B------:R-:W-:Y:S01]  /*4650*/  LEA.HI.X.SX32 R15, R15, c[0x0][0x16c], 0x1, P5 ;  /* 0x00005b000f0f7a11 */ /* 0x000fe200028f0eff */
[----:B------:R-:W-:Y:S02]  /*4660*/  IMAD R12, R12, c[0x0][0x190], RZ ;  /* 0x000064000c0c7a24 */ /* 0x000fe400078e02ff */
[----:B------:R-:W-:Y:S02]  /*4670*/  IMAD R11, R11, c[0x0][0x190], RZ ;  /* 0x000064000b0b7a24 */ /* 0x000fe400078e02ff */
[----:B------:R-:W-:Y:S02]  /*4680*/  IMAD R10, R10, c[0x0][0x190], RZ ;  /* 0x000064000a0a7a24 */ /* 0x000fe400078e02ff */
[----:B------:R-:W-:-:S02]  /*4690*/  IMAD R9, R9, c[0x0][0x190], RZ ;  /* 0x0000640009097a24 */ /* 0x000fc400078e02ff */
[----:B------:R-:W-:Y:S02]  /*46a0*/  IMAD R8, R8, c[0x0][0x190], RZ ;  /* 0x0000640008087a24 */ /* 0x000fe400078e02ff */
[----:B------:R-:W-:Y:S02]  /*46b0*/  IMAD R2, R2, c[0x0][0x190], RZ ;  /* 0x0000640002027a24 */ /* 0x000fe400078e02ff */
[----:B------:R-:W-:Y:S02]  /*46c0*/  IMAD R3, R3, c[0x0][0x190], RZ ;  /* 0x0000640003037a24 */ /* 0x000fe400078e02ff */
[----:B------:R-:W-:Y:S02]  /*46d0*/  IMAD R4, R4, c[0x0][0x190], RZ ;  /* 0x0000640004047a24 */ /* 0x000fe400078e02ff */
[----:B------:R-:W-:Y:S01]  /*46e0*/  IMAD R5, R5, c[0x0][0x190], RZ ;  /* 0x0000640005057a24 */ /* 0x000fe200078e02ff */
[----:B---3--:R-:W-:-:S05]  /*46f0*/  LEA R7, P2, R22, c[0x0][0x168], 0x1 ;  /* 0x00005a0016077a11 */ /* 0x008fca00078408ff */
        /* <DEDUP_REMOVED lines=15> */
[----:B------:R1:W-:Y:S04]  /*47f0*/  STL [R1+0x4dc], R7 ;  /* 0x0004dc0701007387 */ /* 0x0003e80000100800 */
[----:B------:R3:W-:Y:S01]  /*4800*/  STL [R1+0x7ec], R15 ;  /* 0x0007ec0f01007387 */ /* 0x0007e20000100800 */
[----:B-1----:R-:W-:Y:S02]  /*4810*/  LEA R7, P5, R13, c[0x0][0x168], 0x1 ;  /* 0x00005a000d077a11 */ /* 0x002fe400078a08ff */
[----:B---3--:R-:W-:-:S03]  /*4820*/  LEA.HI.X.SX32 R15, R16, c[0x0][0x16c], 0x1, P4 ;  /* 0x00005b00100f7a11 */ /* 0x008fc600020f0eff */
[----:B------:R1:W-:Y:S01]  /*4830*/  STL [R1+0x4d4], R7 ;  /* 0x0004d40701007387 */ /* 0x0003e20000100800 */
[----:B------:R-:W-:-:S03]  /*4840*/  LEA.HI.X.SX32 R16, R17, c[0x0][0x16c], 0x1, P3 ;  /* 0x00005b0011107a11 */ /* 0x000fc600018f0eff */
[----:B------:R3:W-:Y:S01]  /*4850*/  STL [R1+0x500], R15 ;  /* 0x0005000f01007387 */ /* 0x0007e20000100800 */
[----:B-1----:R-:W-:Y:S02]  /*4860*/  LEA R7, P4, R12, c[0x0][0x168], 0x1 ;  /* 0x00005a000c077a11 */ /* 0x002fe400078808ff */
[----:B---3--:R-:W-:-:S03]  /*4870*/  LEA R15, P3, R11, c[0x0][0x168], 0x1 ;  /* 0x00005a000b0f7a11 */ /* 0x008fc600078608ff */
[----:B------:R1:W-:Y:S04]  /*4880*/  STL [R1+0x4cc], R7 ;  /* 0x0004cc0701007387 */ /* 0x0003e80000100800 */
[----:B------:R3:W-:Y:S01]  /*4890*/  STL [R1+0x4f8], R16 ;  /* 0x0004f81001007387 */ /* 0x0007e20000100800 */
[----:B-1----:R-:W-:-:S03]  /*48a0*/  LEA.HI.X.SX32 R7, R22, c[0x0][0x16c], 0x1, P2 ;  /* 0x00005b0016077a11 */ /* 0x002fc600010f0eff */
[----:B------:R0:W5:Y:S01]  /*48b0*/  LDL.LU R22, [R1+0x894] ;  /* 0x0008940001167983 */ /* 0x0001620000300800 */
[----:B---3--:R-:W-:-:S03]  /*48c0*/  LEA R16, P2, R10, c[0x0][0x168], 0x1 ;  /* 0x00005a000a107a11 */ /* 0x008fc600078408ff */
[----:B------:R1:W-:Y:S04]  /*48d0*/  STL [R1+0x4c4], R15 ;  /* 0x0004c40f01007387 */ /* 0x0003e80000100800 */
[----:B------:R2:W-:Y:S01]  /*48e0*/  STL [R1+0x4f0], R7 ;  /* 0x0004f00701007387 */ /* 0x0005e20000100800 */
[----:B-1----:R-:W-:-:S03]  /*48f0*/  LEA.HI.X.SX32 R15, R18, c[0x0][0x16c], 0x1, P1 ;  /* 0x00005b00120f7a11 */ /* 0x002fc600008f0eff */
[----:B------:R1:W-:Y:S01]  /*4900*/  STL [R1+0x4bc], R16 ;  /* 0x0004bc1001007387 */ /* 0x0003e20000100800 */
[----:B--2---:R-:W-:-:S03]  /*4910*/  LEA R7, P1, R21, c[0x0][0x168], 0x1 ;  /* 0x00005a0015077a11 */ /* 0x004fc600078208ff */
[----:B------:R2:W-:Y:S04]  /*4920*/  STL [R1+0x4e8], R15 ;  /* 0x0004e80f01007387 */ /* 0x0005e80000100800 */
[----:B------:R3:W-:Y:S01]  /*4930*/  STL [R1+0x4b4], R7 ;  /* 0x0004b40701007387 */ /* 0x0007e20000100800 */
[----:B-1----:R-:W-:Y:S02]  /*4940*/  LEA.HI.X.SX32 R16, R19, c[0x0][0x16c], 0x1, P0 ;  /* 0x00005b0013107a11 */ /* 0x002fe400000f0eff */
[----:B--2---:R-:W-:-:S03]  /*4950*/  LEA R15, P0, R9, c[0x0][0x168], 0x1 ;  /* 0x00005a00090f7a11 */ /* 0x004fc600078008ff */
[----:B------:R-:W-:Y:S01]  /*4960*/  STL [R1+0x4e0], R16 ;  /* 0x0004e01001007387 */ /* 0x000fe20000100800 */
[----:B---3--:R-:W-:-:S03]  /*4970*/  LEA.HI.X.SX32 R7, R14, c[0x0][0x16c], 0x1, P6 ;  /* 0x00005b000e077a11 */ /* 0x008fc600030f0eff */
[----:B------:R-:W-:Y:S01]  /*4980*/  STL [R1+0x49c], R15 ;  /* 0x00049c0f01007387 */ /* 0x000fe20000100800 */
[----:B------:R-:W-:Y:S02]  /*4990*/  LEA R14, P6, R8, c[0x0][0x168], 0x1 ;  /* 0x00005a00080e7a11 */ /* 0x000fe400078c08ff */
[----:B------:R-:W-:Y:S01]  /*49a0*/  LEA.HI.X.SX32 R13, R13, c[0x0][0x16c], 0x1, P5 ;  /* 0x00005b000d0d7a11 */ /* 0x000fe200028f0eff */
[----:B------:R1:W-:Y:S01]  /*49b0*/  STL [R1+0x4d8], R7 ;  /* 0x0004d80701007387 */ /* 0x0003e20000100800 */
[----:B------:R-:W-:-:S03]  /*49c0*/  LEA.HI.X.SX32 R12, R12, c[0x0][0x16c], 0x1, P4 ;  /* 0x00005b000c0c7a11 */ /* 0x000fc600020f0eff */
[----:B------:R-:W-:Y:S01]  /*49d0*/  STL [R1+0x494], R14 ;  /* 0x0004940e01007387 */ /* 0x000fe20000100800 */
[----:B-1----:R-:W-:-:S03]  /*49e0*/  LEA R7, P5, R2, c[0x0][0x168], 0x1 ;  /* 0x00005a0002077a11 */ /* 0x002fc600078a08ff */
[----:B------:R1:W-:Y:S04]  /*49f0*/  STL [R1+0x4d0], R13 ;  /* 0x0004d00d01007387 */ /* 0x0003e80000100800 */
[----:B------:R2:W-:Y:S01]  /*4a00*/  STL [R1+0x34], R7 ;  /* 0x0000340701007387 */ /* 0x0005e20000100800 */
[----:B-1----:R-:W-:-:S03]  /*4a10*/  LEA R13, P4, R3, c[0x0][0x168], 0x1 ;  /* 0x00005a00030d7a11 */ /* 0x002fc600078808ff */
[----:B------:R1:W-:Y:S01]  /*4a20*/  STL [R1+0x4c8], R12 ;  /* 0x0004c80c01007387 */ /* 0x0003e20000100800 */
[----:B--2---:R-:W-:-:S03]  /*4a30*/  LEA.HI.X.SX32 R7, R11, c[0x0][0x16c], 0x1, P3 ;  /* 0x00005b000b077a11 */ /* 0x004fc600018f0eff */
[----:B------:R-:W-:Y:S01]  /*4a40*/  STL [R1+0x2c], R13 ;  /* 0x00002c0d01007387 */ /* 0x000fe20000100800 */
[----:B------:R-:W-:Y:S01]  /*4a50*/  LEA.HI.X.SX32 R11, R10, c[0x0][0x16c], 0x1, P2 ;  /* 0x00005b000a0b7a11 */ /* 0x000fe200010f0eff */
[----:B------:R-:W-:Y:S02]  /*4a60*/  IMAD R6, R6, c[0x0][0x190], RZ ;  /* 0x0000640006067a24 */ /* 0x000fe400078e02ff */
[----:B------:R2:W-:Y:S01]  /*4a70*/  STL [R1+0x4c0], R7 ;  /* 0x0004c00701007387 */ /* 0x0005e20000100800 */
[----:B-1----:R-:W-:Y:S02]  /*4a80*/  LEA R12, P3, R4, c[0x0][0x168], 0x1 ;  /* 0x00005a00040c7a11 */ /* 0x002fe400078608ff */
[----:B------:R-:W-:-:S03]  /*4a90*/  LEA.HI.X.SX32 R10, R21, c[0x0][0x16c], 0x1, P1 ;  /* 0x00005b00150a7a11 */ /* 0x000fc600008f0eff */
[----:B------:R1:W-:Y:S01]  /*4aa0*/  STL [R1+0x24], R12 ;  /* 0x0000240c01007387 */ /* 0x0003e20000100800 */
[----:B--2---:R-:W-:-:S03]  /*4ab0*/  LEA R7, P2, R5, c[0x0][0x168], 0x1 ;  /* 0x00005a0005077a11 */ /* 0x004fc600078408ff */
[----:B------:R-:W-:Y:S04]  /*4ac0*/  STL [R1+0x4b8], R11 ;  /* 0x0004b80b01007387 */ /* 0x000fe80000100800 */
[----:B------:R0:W5:Y:S04]  /*4ad0*/  LDL.LU R21, [R1+0x890] ;  /* 0x0008900001157983 */ /* 0x0001680000300800 */
[----:B------:R2:W-:Y:S01]  /*4ae0*/  STL [R1+0x1c], R7 ;  /* 0x00001c0701007387 */ /* 0x0005e20000100800 */
[----:B-1----:R-:W-:Y:S01]  /*4af0*/  IMAD.WIDE R12, R20, 0x2, RZ ;  /* 0x00000002140c7825 */ /* 0x002fe200078e02ff */
[----:B------:R-:W-:-:S02]  /*4b00*/  LEA.HI.X.SX32 R9, R9, c[0x0][0x16c], 0x1, P0 ;  /* 0x00005b0009097a11 */ /* 0x000fc400000f0eff */
[----:B------:R4:W-:Y:S04]  /*4b10*/  STL [R1+0x4b0], R10 ;  /* 0x0004b00a01007387 */ /* 0x0009e80000100800 */
[----:B------:R0:W5:Y:S01]  /*4b20*/  LDL.LU R20, [R1+0x88c] ;  /* 0x00088c0001147983 */ /* 0x0001620000300800 */
[----:B--2---:R-:W-:Y:S02]  /*4b30*/  LEA R7, P1, R6, c[0x0][0x168], 0x1 ;  /* 0x00005a0006077a11 */ /* 0x004fe400078208ff */
[----:B------:R-:W-:-:S03]  /*4b40*/  LEA.HI.X.SX32 R2, R2, c[0x0][0x16c], 0x1, P5 ;  /* 0x00005b0002027a11 */ /* 0x000fc600028f0eff */
[----:B------:R1:W-:Y:S01]  /*4b50*/  STL [R1+0x14], R7 ;  /* 0x0000140701007387 */ /* 0x0003e20000100800 */
[----:B----4-:R-:W-:-:S03]  /*4b60*/  IMAD.WIDE R10, R0, 0x2, RZ ;  /* 0x00000002000a7825 */ /* 0x010fc600078e02ff */
[----:B------:R0:W5:Y:S01]  /*4b70*/  LDL.LU R0, [R1+0x888] ;  /* 0x0008880001007983 */ /* 0x0001620000300800 */
[----:B-1----:R-:W-:-:S03]  /*4b80*/  LEA.HI.X.SX32 R7, R8, c[0x0][0x16c], 0x1, P6 ;  /* 0x00005b0008077a11 */ /* 0x002fc600030f0eff */
[----:B------:R-:W-:Y:S04]  /*4b90*/  STL.64 [R1+0x4a8], R12 ;  /* 0x0004a80c01007387 */ /* 0x000fe80000100a00 */
[----:B------:R-:W-:Y:S04]  /*4ba0*/  STL [R1+0x498], R9 ;  /* 0x0004980901007387 */ /* 0x000fe80000100800 */
[----:B------:R1:W-:Y:S04]  /*4bb0*/  STL [R1+0x38], R7 ;  /* 0x0000380701007387 */ /* 0x0003e80000100800 */
[----:B------:R-:W-:Y:S04]  /*4bc0*/  STL.64 [R1+0x4a0], R10 ;  /* 0x0004a00a01007387 */ /* 0x000fe80000100a00 */
[----:B------:R2:W-:Y:S01]  /*4bd0*/  STL [R1+0x30], R2 ;  /* 0x0000300201007387 */ /* 0x0005e20000100800 */
[----:B-1----:R-:W-:Y:S01]  /*4be0*/  LEA.HI.X.SX32 R7, R3, c[0x0][0x16c], 0x1, P4 ;  /* 0x00005b0003077a11 */ /* 0x002fe200020f0eff */
[----:B------:R-:W-:Y:S01]  /*4bf0*/  IMAD.MOV.U32 R15, RZ, RZ, c[0x0][0x188] ;  /* 0x00006200ff0f7624 */ /* 0x000fe200078e00ff */
[----:B------:R-:W-:-:S02]  /*4c00*/  LEA.HI.X.SX32 R3, R5, c[0x0][0x16c], 0x1, P2 ;  /* 0x00005b0005037a11 */ /* 0x000fc400010f0eff */
[----:B--2---:R-:W-:Y:S01]  /*4c10*/  LEA.HI.X.SX32 R2, R4, c[0x0][0x16c], 0x1, P3 ;  /* 0x00005b0004027a11 */ /* 0x004fe200018f0eff */
[----:B------:R1:W-:Y:S04]  /*4c20*/  STL [R1+0x28], R7 ;  /* 0x0000280701007387 */ /* 0x0003e80000100800 */
[----:B------:R2:W-:Y:S01]  /*4c30*/  STL [R1+0x20], R2 ;  /* 0x0000200201007387 */ /* 0x0005e20000100800 */
[----:B-1----:R-:W-:Y:S01]  /*4c40*/  IMAD R7, R15, 0x1f, RZ ;  /* 0x0000001f0f077824 */ /* 0x002fe200078e02ff */
[----:B--2---:R-:W-:Y:S02]  /*4c50*/  LEA.HI.X.SX32 R2, R6, c[0x0][0x16c], 0x1, P1 ;  /* 0x00005b0006027a11 */ /* 0x004fe400008f0eff */
[----:B------:R-:W-:Y:S01]  /*4c60*/  STL [R1+0x18], R3 ;  /* 0x0000180301007387 */ /* 0x000fe20000100800 */
[----:B------:R-:W-:-:S03]  /*4c70*/  IMAD.WIDE R8, R7, 0x2, R12 ;  /* 0x0000000207087825 */ /* 0x000fc600078e020c */
[----:B------:R1:W-:Y:S01]  /*4c80*/  STL [R1+0x10], R2 ;  /* 0x0000100201007387 */ /* 0x0003e20000100800 */
[----:B------:R-:W-:-:S03]  /*4c90*/  IMAD R16, R15, 0x1e, RZ ;  /* 0x0000001e0f107824 */ /* 0x000fc600078e02ff */
[----:B------:R2:W-:Y:S01]  /*4ca0*/  STL.64 [R1+0x7e0], R8 ;  /* 0x0007e00801007387 */ /* 0x0005e20000100a00 */
[----:B------:R-:W-:-:S04]  /*4cb0*/  IMAD.WIDE R4, R16, 0x2, R12 ;  /* 0x0000000210047825 */ /* 0x000fc800078e020c */
[----:B-1----:R-:W-:-:S05]  /*4cc0*/  IMAD.WIDE R2, R7, 0x2, R10 ;  /* 0x0000000207027825 */ /* 0x002fca00078e020a */
[----:B------:R1:W-:Y:S01]  /*4cd0*/  STL.64 [R1+0x7d8], R2 ;  /* 0x0007d80201007387 */ /* 0x0003e20000100a00 */
[----:B------:R-:W-:-:S03]  /*4ce0*/  IMAD R7, R15, 0x1d, RZ ;  /* 0x0000001d0f077824 */ /* 0x000fc600078e02ff */
[----:B------:R3:W-:Y:S01]  /*4cf0*/  STL.64 [R1+0x7d0], R4 ;  /* 0x0007d00401007387 */ /* 0x0007e20000100a00 */
[----:B--2---:R-:W-:-:S04]  /*4d00*/  IMAD.WIDE R8, R7, 0x2, R12 ;  /* 0x0000000207087825 */ /* 0x004fc800078e020c */
[----:B-1----:R-:W-:-:S05]  /*4d10*/  IMAD.WIDE R2, R16, 0x2, R10 ;  /* 0x0000000210027825 */ /* 0x002fca00078e020a */
[----:B------:R1:W-:Y:S01]  /*4d20*/  STL.64 [R1+0x7c8], R2 ;  /* 0x0007c80201007387 */ /* 0x0003e20000100a00 */
[----:B------:R-:W-:-:S03]  /*4d30*/  IMAD R16, R15, 0x1c, RZ ;  /* 0x0000001c0f107824 */ /* 0x000fc600078e02ff */
[----:B------:R2:W-:Y:S01]  /*4d40*/  STL.64 [R1+0x7c0], R8 ;  /* 0x0007c00801007387 */ /* 0x0005e20000100a00 */
[----:B---3--:R-:W-:-:S04]  /*4d50*/  IMAD.WIDE R4, R16, 0x2, R12 ;  /* 0x0000000210047825 */ /* 0x008fc800078e020c */
        /* <DEDUP_REMOVED lines=57> */
[----:B------:R-:W-:-:S03]  /*50f0*/  IMAD.SHL.U32 R16, R15, 0x10, RZ ;  /* 0x000000100f107824 */ /* 0x000fc600078e00ff */
        /* <DEDUP_REMOVED lines=37> */
[----:B-1----:R-:W-:-:S04]  /*5350*/  IMAD.WIDE R2, R16, 0x2, R10 ;  /* 0x0000000210027825 */ /* 0x002fc800078e020a */
[----:B------:R-:W-:Y:S01]  /*5360*/  IMAD.SHL.U32 R16, R15, 0x8, RZ ;  /* 0x000000080f107824 */ /* 0x000fe200078e00ff */
[----:B------:R1:W-:Y:S03]  /*5370*/  STL.64 [R1+0x688], R2 ;  /* 0x0006880201007387 */ /* 0x0003e60000100a00 */
[----:B---3--:R-:W-:Y:S01]  /*5380*/  IMAD.WIDE R4, R16, 0x2, R12 ;  /* 0x0000000210047825 */ /* 0x008fe200078e020c */
[----:B------:R2:W-:Y:S03]  /*5390*/  STL.64 [R1+0x680], R8 ;  /* 0x0006800801007387 */ /* 0x0005e60000100a00 */
[----:B-1----:R-:W-:-:S04]  /*53a0*/  IMAD.WIDE R2, R7, 0x2, R10 ;  /* 0x0000000207027825 */ /* 0x002fc800078e020a */
[C---:B------:R-:W-:Y:S01]  /*53b0*/  IMAD R7, R15.reuse, 0x7, RZ ;  /* 0x000000070f077824 */ /* 0x040fe200078e02ff */
[----:B------:R1:W-:Y:S01]  /*53c0*/  STL.64 [R1+0x678], R2 ;  /* 0x0006780201007387 */ /* 0x0003e20000100a00 */
[----:B------:R-:W-:Y:S02]  /*53d0*/  IMAD R17, R15, 0x6, RZ ;  /* 0x000000060f117824 */ /* 0x000fe400078e02ff */
[----:B--2---:R-:W-:Y:S01]  /*53e0*/  IMAD.WIDE R8, R7, 0x2, R12 ;  /* 0x0000000207087825 */ /* 0x004fe200078e020c */
[----:B------:R2:W-:Y:S03]  /*53f0*/  STL.64 [R1+0x670], R4 ;  /* 0x0006700401007387 */ /* 0x0005e60000100a00 */
[----:B-1----:R-:W-:-:S04]  /*5400*/  IMAD.WIDE R2, R16, 0x2, R10 ;  /* 0x0000000210027825 */ /* 0x002fc800078e020a */
[----:B--2---:R-:W-:Y:S01]  /*5410*/  IMAD.WIDE R4, R7, 0x2, R10 ;  /* 0x0000000207047825 */ /* 0x004fe200078e020a */
[----:B------:R1:W-:Y:S04]  /*5420*/  STL.64 [R1+0x668], R2 ;  /* 0x0006680201007387 */ /* 0x0003e80000100a00 */
[----:B------:R-:W-:Y:S01]  /*5430*/  STL.64 [R1+0x660], R8 ;  /* 0x0006600801007387 */ /* 0x000fe20000100a00 */
[----:B------:R-:W-:-:S03]  /*5440*/  IMAD R16, R15, 0x5, RZ ;  /* 0x000000050f107824 */ /* 0x000fc600078e02ff */
[----:B------:R2:W-:Y:S01]  /*5450*/  STL.64 [R1+0x658], R4 ;  /* 0x0006580401007387 */ /* 0x0005e20000100a00 */
[----:B-1----:R-:W-:-:S05]  /*5460*/  IMAD.WIDE R2, R17, 0x2, R12 ;  /* 0x0000000211027825 */ /* 0x002fca00078e020c */
[----:B------:R1:W-:Y:S01]  /*5470*/  STL.64 [R1+0x650], R2 ;  /* 0x0006500201007387 */ /* 0x0003e20000100a00 */
[----:B--2---:R-:W-:-:S04]  /*5480*/  IMAD.WIDE R4, R17, 0x2, R10 ;  /* 0x0000000211047825 */ /* 0x004fc800078e020a */
[----:B------:R-:W-:Y:S01]  /*5490*/  IMAD.SHL.U32 R15, R15, 0x4, RZ ;  /* 0x000000040f0f7824 */ /* 0x000fe200078e00ff */
[----:B------:R2:W-:Y:S01]  /*54a0*/  STL.64 [R1+0x648], R4 ;  /* 0x0006480401007387 */ /* 0x0005e20000100a00 */
[----:B-1----:R-:W-:-:S04]  /*54b0*/  IMAD.WIDE R2, R16, 0x2, R12 ;  /* 0x0000000210027825 */ /* 0x002fc800078e020c */
[----:B------:R-:W-:Y:S01]  /*54c0*/  IMAD.MOV.U32 R7, RZ, RZ, c[0x0][0x188] ;  /* 0x00006200ff077624 */ /* 0x000fe200078e00ff */
[----:B------:R1:W-:Y:S01]  /*54d0*/  STL.64 [R1+0x640], R2 ;  /* 0x0006400201007387 */ /* 0x0003e20000100a00 */
[----:B--2---:R-:W-:-:S04]  /*54e0*/  IMAD.WIDE R4, R16, 0x2, R10 ;  /* 0x0000000210047825 */ /* 0x004fc800078e020a */
[----:B------:R-:W-:Y:S01]  /*54f0*/  IMAD R16, R7, 0x3, RZ ;  /* 0x0000000307107824 */ /* 0x000fe200078e02ff */
[----:B------:R2:W-:Y:S01]  /*5500*/  STL.64 [R1+0x638], R4 ;  /* 0x0006380401007387 */ /* 0x0005e20000100a00 */
[----:B-1----:R-:W-:-:S05]  /*5510*/  IMAD.WIDE R2, R15, 0x2, R12 ;  /* 0x000000020f027825 */ /* 0x002fca00078e020c */
[----:B------:R1:W-:Y:S01]  /*5520*/  STL.64 [R1+0x630], R2 ;  /* 0x0006300201007387 */ /* 0x0003e20000100a00 */
[----:B--2---:R-:W-:-:S04]  /*5530*/  IMAD.WIDE R4, R15, 0x2, R10 ;  /* 0x000000020f047825 */ /* 0x004fc800078e020a */
[----:B------:R-:W-:Y:S01]  /*5540*/  IMAD.SHL.U32 R15, R7, 0x2, RZ ;  /* 0x00000002070f7824 */ /* 0x000fe200078e00ff */
[----:B------:R2:W-:Y:S01]  /*5550*/  STL.64 [R1+0x628], R4 ;  /* 0x0006280401007387 */ /* 0x0005e20000100a00 */
[----:B------:R-:W-:-:S04]  /*5560*/  IMAD.WIDE R8, R16, 0x2, R10 ;  /* 0x0000000210087825 */ /* 0x000fc800078e020a */
[----:B-1----:R-:W-:-:S04]  /*5570*/  IMAD.WIDE R2, R16, 0x2, R12 ;  /* 0x0000000210027825 */ /* 0x002fc800078e020c */
[C---:B--2---:R-:W-:Y:S01]  /*5580*/  IMAD.WIDE R4, R15.reuse, 0x2, R12 ;  /* 0x000000020f047825 */ /* 0x044fe200078e020c */
[----:B------:R1:W-:Y:S04]  /*5590*/  STL.64 [R1+0x620], R2 ;  /* 0x0006200201007387 */ /* 0x0003e80000100a00 */
[----:B------:R2:W-:Y:S04]  /*55a0*/  STL.64 [R1+0x618], R8 ;  /* 0x0006180801007387 */ /* 0x0005e80000100a00 */
[----:B------:R3:W-:Y:S01]  /*55b0*/  STL.64 [R1+0x610], R4 ;  /* 0x0006100401007387 */ /* 0x0007e20000100a00 */
[----:B-1----:R-:W-:-:S04]  /*55c0*/  IMAD.WIDE R2, R15, 0x2, R10 ;  /* 0x000000020f027825 */ /* 0x002fc800078e020a */
[C---:B--2---:R-:W-:Y:S01]  /*55d0*/  IMAD.WIDE R8, R7.reuse, 0x2, R12 ;  /* 0x0000000207087825 */ /* 0x044fe200078e020c */
[----:B------:R1:W-:Y:S03]  /*55e0*/  STL.64 [R1+0x608], R2 ;  /* 0x0006080201007387 */ /* 0x0003e60000100a00 */
[----:B---3--:R-:W-:Y:S01]  /*55f0*/  IMAD.WIDE R4, R7, 0x2, R10 ;  /* 0x0000000207047825 */ /* 0x008fe200078e020a */
[----:B------:R0:W-:Y:S04]  /*5600*/  STL.64 [R1+0x600], R8 ;  /* 0x0006000801007387 */ /* 0x0001e80000100a00 */
[----:B------:R0:W-:Y:S01]  /*5610*/  STL.64 [R1+0x5f8], R4 ;  /* 0x0005f80401007387 */ /* 0x0001e20000100a00 */
[----:B-1----:R-:W-:-:S02]  /*5620*/  IMAD.MOV.U32 R2, RZ, RZ, c[0x0][0x160] ;  /* 0x00005800ff027624 */ /* 0x002fc400078e00ff */
[----:B------:R-:W-:Y:S02]  /*5630*/  IMAD.MOV.U32 R3, RZ, RZ, c[0x0][0x164] ;  /* 0x00005900ff037624 */ /* 0x000fe400078e00ff */
.L_x_2:
[----:B0-----:R-:W2:Y:S04]  /*5640*/  LDL.64 R8, [R1+0x600] ;  /* 0x0006000001087983 */ /* 0x001ea80000100a00 */
[----:B------:R-:W-:Y:S04]  /*5650*/  STL [R1+0x11fc], R12 ;  /* 0x0011fc0c01007387 */ /* 0x000fe80000100800 */
        /* <DEDUP_REMOVED lines=12> */
[----:B------:R0:W-:Y:S04]  /*5720*/  STL.64 [R1+0x11d0], R10 ;  /* 0x0011d00a01007387 */ /* 0x0001e80000100a00 */
[----:B0-----:R-:W3:Y:S04]  /*5730*/  LDL.64 R10, [R1+0x4a8] ;  /* 0x0004a800010a7983 */ /* 0x001ee80000100a00 */
[----:B------:R-:W-:Y:S04]  /*5740*/  STL.64 [R1+0x11c8], R14 ;  /* 0x0011c80e01007387 */ /* 0x000fe80000100a00 */
[----:B------:R-:W-:Y:S04]  /*5750*/  STL [R1+0x11e4], R15 ;  /* 0x0011e40f01007387 */ /* 0x000fe80000100800 */
[----:B------:R-:W-:Y:S04]  /*5760*/  STL [R1+0x11ec], R15 ;  /* 0x0011ec0f01007387 */ /* 0x000fe80000100800 */
[----:B------:R-:W-:Y:S04]  /*5770*/  STL [R1+0x11dc], R14 ;  /* 0x0011dc0e01007387 */ /* 0x000fe80000100800 */
[----:B------:R-:W-:Y:S04]  /*5780*/  STL [R1+0x11e8], R14 ;  /* 0x0011e80e01007387 */ /* 0x000fe80000100800 */
[----:B-----5:R-:W-:Y:S04]  /*5790*/  STL [R1+0x10bc], R28 ;  /* 0x0010bc1c01007387 */ /* 0x020fe80000100800 */
[----:B------:R-:W-:Y:S04]  /*57a0*/  STL [R1+0x10a8], R29 ;  /* 0x0010a81d01007387 */ /* 0x000fe80000100800 */
[----:B------:R-:W-:Y:S04]  /*57b0*/  STL [R1+0x1148], R29 ;  /* 0x0011481d01007387 */ /* 0x000fe80000100800 */
[----:B------:R-:W-:Y:S04]  /*57c0*/  STL [R1+0x114c], R29 ;  /* 0x00114c1d01007387 */ /* 0x000fe80000100800 */
[----:B------:R-:W-:Y:S04]  /*57d0*/  STL.64 [R1+0x1150], R28 ;  /* 0x0011501c01007387 */ /* 0x000fe80000100a00 */
[----:B------:R-:W-:Y:S04]  /*57e0*/  STL [R1+0x1178], R28 ;  /* 0x0011781c01007387 */ /* 0x000fe80000100800 */
[----:B------:R-:W-:Y:S04]  /*57f0*/  STL.64 [R1+0x1188], R28 ;  /* 0x0011881c01007387 */ /* 0x000fe80000100a00 */
[----:B------:R-:W-:Y:S04]  /*5800*/  STL.64 [R1+0x11a8], R28 ;  /* 0x0011a81c01007387 */ /* 0x000fe80000100a00 */
[----:B------:R0:W-:Y:S04]  /*5810*/  STL [R1+0x11d8], R28 ;  /* 0x0011d81c01007387 */ /* 0x0001e80000100800 */
[----:B0-----:R-:W4:Y:S04]  /*5820*/  LDL.64 R28, [R1+0x5f8] ;  /* 0x0005f800011c7983 */ /* 0x001f280000100a00 */
[----:B------:R-:W-:Y:S04]  /*5830*/  STL.64 [R1+0xdb8], R22 ;  /* 0x000db81601007387 */ /* 0x000fe80000100a00 */
[----:B------:R-:W-:Y:S04]  /*5840*/  STL.64 [R1+0x1158], R22 ;  /* 0x0011581601007387 */ /* 0x000fe80000100a00 */
[----:B------:R-:W-:Y:S04]  /*5850*/  STL [R1+0x117c], R22 ;  /* 0x00117c1601007387 */ /* 0x000fe80000100800 */
[----:B------:R-:W-:Y:S04]  /*5860*/  STL.64 [R1+0x1198], R22 ;  /* 0x0011981601007387 */ /* 0x000fe80000100a00 */
[----:B------:R-:W-:Y:S04]  /*5870*/  STL.64 [R1+0x11b8], R22 ;  /* 0x0011b81601007387 */ /* 0x000fe80000100a00 */
[----:B------:R-:W-:Y:S04]  /*5880*/  STL [R1+0x11f0], R22 ;  /* 0x0011f01601007387 */ /* 0x000fe80000100800 */
[----:B------:R-:W-:Y:S04]  /*5890*/  STL [R1+0x11e0], R23 ;  /* 0x0011e01701007387 */ /* 0x000fe80000100800 */
[----:B------:R-:W-:Y:S04]  /*58a0*/  STL.64 [R1+0xdb0], R20 ;  /* 0x000db01401007387 */ /* 0x000fe80000100a00 */
[----:B------:R-:W-:Y:S04]  /*58b0*/  STL.64 [R1+0x1160], R20 ;  /* 0x0011601401007387 */ /* 0x000fe80000100a00 */
[----:B------:R-:W-:Y:S04]  /*58c0*/  STL.64 [R1+0x1180], R20 ;  /* 0x0011801401007387 */ /* 0x000fe80000100a00 */
[----:B------:R-:W-:Y:S04]  /*58d0*/  STL.64 [R1+0x11a0], R20 ;  /* 0x0011a01401007387 */ /* 0x000fe80000100a00 */
[----:B------:R-:W-:Y:S04]  /*58e0*/  STL [R1+0x11c0], R20 ;  /* 0x0011c01401007387 */ /* 0x000fe80000100800 */
[----:B------:R-:W-:Y:S04]  /*58f0*/  STL [R1+0xd14], R24 ;  /* 0x000d141801007387 */ /* 0x000fe80000100800 */
[----:B------:R-:W-:Y:S04]  /*5900*/  STL [R1+0x1168], R24 ;  /* 0x0011681801007387 */ /* 0x000fe80000100800 */
[----:B------:R-:W-:Y:S04]  /*5910*/  STL [R1+0xd10], R25 ;  /* 0x000d101901007387 */ /* 0x000fe80000100800 */
[----:B------:R-:W-:Y:S04]  /*5920*/  STL.64 [R1+0x1170], R24 ;  /* 0x0011701801007387 */ /* 0x000fe80000100a00 */
[----:B------:R-:W-:Y:S04]  /*5930*/  STL.64 [R1+0x1190], R24 ;  /* 0x0011901801007387 */ /* 0x000fe80000100a00 */
[----:B------:R0:W-:Y:S04]  /*5940*/  STL.64 [R1+0x11b0], R24 ;  /* 0x0011b01801007387 */ /* 0x0001e80000100a00 */
[----:B0-----:R-:W2:Y:S01]  /*5950*/  LDL.64 R24, [R1+0x4a0] ;  /* 0x0004a00001187983 */ /* 0x001ea20000100a00 */
[----:B------:R-:W-:-:S03]  /*5960*/  ISETP.GT.AND P2, PT, R0, RZ, PT ;  /* 0x000000ff0000720c */ /* 0x000fc60003f44270 */
[----:B------:R-:W-:Y:S04]  /*5970*/  STL [R1+0xd0c], R26 ;  /* 0x000d0c1a01007387 */ /* 0x000fe80000100800 */
[----:B------:R-:W-:Y:S01]  /*5980*/  STL [R1+0xd08], R27 ;  /* 0x000d081b01007387 */ /* 0x000fe20000100800 */
[----:B------:R-:W-:Y:S02]  /*5990*/  PRMT R16, RZ, 0x7610, R16 ;  /* 0x00007610ff107816 */ /* 0x000fe40000000010 */
[----:B------:R-:W-:Y:S02]  /*59a0*/  ISETP.GT.AND P3, PT, R0, 0x1, PT ;  /* 0x000000010000780c */ /* 0x000fe40003f64270 */
[----:B------:R-:W-:Y:S02]  /*59b0*/  PRMT R17, RZ, 0x7610, R17 ;  /* 0x00007610ff117816 */ /* 0x000fe40000000011 */
[----:B------:R-:W-:-:S02]  /*59c0*/  PRMT R19, RZ, 0x7610, R19 ;  /* 0x00007610ff137816 */ /* 0x000fc40000000013 */
[----:B------:R-:W-:Y:S02]  /*59d0*/  PRMT R18, RZ, 0x7610, R18 ;  /* 0x00007610ff127816 */ /* 0x000fe40000000012 */
[----:B------:R-:W-:Y:S02]  /*59e0*/  PRMT R12, RZ, 0x7610, R12 ;  /* 0x00007610ff0c7816 */ /* 0x000fe4000000000c */
[-C--:B---3--:R-:W-:Y:S02]  /*59f0*/  IADD3 R6, P0, R10, R2.reuse, RZ ;  /* 0x000000020a067210 */ /* 0x088fe40007f1e0ff */
[----:B--2---:R-:W-:-:S05]  /*5a00*/  IADD3 R4, P1, R24, R2, RZ ;  /* 0x0000000218047210 */ /* 0x004fca0007f3e0ff */
[--C-:B------:R-:W-:Y:S02]  /*5a10*/  IMAD.X R5, R25, 0x1, R3.reuse, P1 ;  /* 0x0000000119057824 */ /* 0x100fe400008e0603 */
[----:B------:R-:W2:Y:S01]  /*5a20*/  LDL.64 R24, [R1+0x608] ;  /* 0x0006080001187983 */ /* 0x000ea20000100a00 */
[----:B------:R-:W-:-:S03]  /*5a30*/  IMAD.X R7, R11, 0x1, R3, P0 ;  /* 0x000000010b077824 */ /* 0x000fc600000e0603 */
[----:B------:R4:W3:Y:S04]  /*5a40*/  @P2 LDG.E.U16 R16, [R4.64] ;  /* 0x0000000404102981 */ /* 0x0008e8000c1e1500 */
[----:B------:R0:W3:Y:S04]  /*5a50*/  @P2 LDG.E.U16 R17, [R6.64] ;  /* 0x0000000406112981 */ /* 0x0000e8000c1e1500 */
[----:B------:R-:W3:Y:S01]  /*5a60*/  LDL.64 R10, [R1+0x610] ;  /* 0x00061000010a7983 */ /* 0x000ee20000100a00 */
[----:B----4-:R-:W-:Y:S02]  /*5a70*/  IADD3 R4, P1, R28, R2, RZ ;  /* 0x000000021c047210 */ /* 0x010fe40007f3e0ff */
[----:B------:R-:W-:-:S03]  /*5a80*/  ISETP.GT.AND P2, PT, R0, 0x2, PT ;  /* 0x000000020000780c */ /* 0x000fc60003f44270 */
[--C-:B------:R-:W-:Y:S01]  /*5a90*/  IMAD.X R5, R29, 0x1, R3.reuse, P1 ;  /* 0x000000011d057824 */ /* 0x100fe200008e0603 */
[----:B0-----:R-:W-:Y:S01]  /*5aa0*/  IADD3 R6, P0, R8, R2, RZ ;  /* 0x0000000208067210 */ /* 0x001fe20007f1e0ff */
[----:B------:R-:W4:Y:S04]  /*5ab0*/  LDL.64 R28, [R1+0x618] ;  /* 0x00061800011c7983 */ /* 0x000f280000100a00 */
[----:B------:R2:W4:Y:S01]  /*5ac0*/  @P3 LDG.E.U16 R19, [R4.64] ;  /* 0x0000000404133981 */ /* 0x000522000c1e1500 */
[----:B------:R-:W-:-:S03]  /*5ad0*/  IMAD.X R7, R9, 0x1, R3, P0 ;  /* 0x0000000109077824 */ /* 0x000fc600000e0603 */
[----:B------:R-:W4:Y:S04]  /*5ae0*/  LDL.64 R8, [R1+0x620] ;  /* 0x0006200001087983 */ /* 0x000f280000100a00 */
[----:B------:R3:W4:Y:S01]  /*5af0*/  @P3 LDG.E.U16 R18, [R6.64] ;  /* 0x0000000406123981 */ /* 0x000722000c1e1500 */
[----:B--2---:R-:W-:-:S05]  /*5b00*/  IADD3 R4, P1, R24, R2, RZ ;  /* 0x0000000218047210 */ /* 0x004fca0007f3e0ff */
[----:B------:R-:W-:-:S05]  /*5b10*/  IMAD.X R5, R25, 0x1, R3, P1 ;  /* 0x0000000119057824 */ /* 0x000fca00008e0603 */
[----:B------:R-:W2:Y:S01]  /*5b20*/  @P2 LDG.E.U16 R12, [R4.64] ;  /* 0x00000004040c2981 */ /* 0x000ea2000c1e1500 */
[----:B---3--:R-:W-:-:S05]  /*5b30*/  IADD3 R6, P0, R10, R2, RZ ;  /* 0x000000020a067210 */ /* 0x008fca0007f1e0ff */
[----:B------:R-:W-:Y:S01]  /*5b40*/  IMAD.X R7, R11, 0x1, R3, P0 ;  /* 0x000000010b077824 */ /* 0x000fe200000e0603 */
[----:B----4-:R0:W-:Y:S04]  /*5b50*/  STL [R1+0x480], R18 ;  /* 0x0004801201007387 */ /* 0x0101e80000100800 */
[----:B0-----:R-:W3:Y:S04]  /*5b60*/  LDL.LU R18, [R1+0x1224] ;  /* 0x0012240001127983 */ /* 0x001ee80000300800 */
[----:B------:R-:W4:Y:S04]  /*5b70*/  LDL.64 R24, [R1+0x628] ;  /* 0x0006280001187983 */ /* 0x000f280000100a00 */
[----:B------:R-:W3:Y:S04]  /*5b80*/  LDL.64 R10, [R1+0x630] ;  /* 0x00063000010a7983 */ /* 0x000ee80000100a00 */
[----:B--2---:R0:W-:Y:S04]  /*5b90*/  STL [R1+0x48c], R12 ;  /* 0x00048c0c01007387 */ /* 0x0041e80000100800 */
[----:B0-----:R-:W2:Y:S01]  /*5ba0*/  LDL.LU R12, [R1+0x1220] ;  /* 0x00122000010c7983 */ /* 0x001ea20000300800 */
[----:B------:R-:W-:-:S02]  /*5bb0*/  ISETP.GT.AND P3, PT, R0, 0x3, PT ;  /* 0x000000030000780c */ /* 0x000fc40003f64270 */
[----:B------:R-:W-:Y:S02]  /*5bc0*/  IADD3 R4, P1, R28, R2, RZ ;  /* 0x000000021c047210 */ /* 0x000fe40007f3e0ff */
[----:B------:R-:W-:-:S03]  /*5bd0*/  PRMT R13, RZ, 0x7610, R13 ;  /* 0x00007610ff0d7816 */ /* 0x000fc6000000000d */
[----:B------:R-:W-:-:S03]  /*5be0*/  IMAD.X R5, R29, 0x1, R3, P1 ;  /* 0x000000011d057824 */ /* 0x000fc600008e0603 */
[----:B------:R0:W3:Y:S01]  /*5bf0*/  @P2 LDG.E.U16 R13, [R6.64] ;  /* 0x00000004060d2981 */ /* 0x0000e2000c1e1500 */
[----:B--2---:R-:W-:-:S06]  /*5c00*/  PRMT R12, RZ, 0x7610, R12 ;  /* 0x00007610ff0c7816 */ /* 0x004fcc000000000c */
[----:B------:R-:W2:Y:S01]  /*5c10*/  @P3 LDG.E.U16 R12, [R4.64] ;  /* 0x00000004040c3981 */ /* 0x000ea2000c1e1500 */
[----:B0-----:R-:W-:-:S03]  /*5c20*/  IADD3 R6, P0, R8, R2, RZ ;  /* 0x0000000208067210 */ /* 0x001fc60007f1e0ff */
[----:B---3--:R0:W-:Y:S02]  /*5c30*/  STL [R1+0x490], R13 ;  /* 0x0004900d01007387 */ /* 0x0081e40000100800 */
[----:B------:R-:W-:Y:S02]  /*5c40*/  IMAD.X R7, R9, 0x1, R3, P0 ;  /* 0x0000000109077824 */ /* 0x000fe400000e0603 */
[----:B0-----:R-:W3:Y:S04]  /*5c50*/  LDL.LU R13, [R1+0x121c] ;  /* 0x00121c00010d7983 */ /* 0x001ee80000300800 */
[----:B------:R-:W3:Y:S04]  /*5c60*/  LDL.64 R28, [R1+0x638] ;  /* 0x00063800011c7983 */ /* 0x000ee80000100a00 */
[----:B------:R-:W3:Y:S04]  /*5c70*/  LDL.64 R8, [R1+0x640] ;  /* 0x0006400001087983 */ /* 0x000ee80000100a00 */
[----:B--2---:R0:W-:Y:S04]  /*5c80*/  STL [R1+0x5e8], R12 ;  /* 0x0005e80c01007387 */ /* 0x0041e80000100800 */
[----:B0-----:R-:W2:Y:S01]  /*5c90*/  LDL.LU R12, [R1+0x1218] ;  /* 0x00121800010c7983 */ /* 0x001ea20000300800 */
[----:B------:R-:W-:-:S02]  /*5ca0*/  ISETP.GT.AND P2, PT, R0, 0x4, PT ;  /* 0x000000040000780c */ /* 0x000fc40003f44270 */
[----:B----4-:R-:W-:Y:S02]  /*5cb0*/  IADD3 R4, P1, R24, R2, RZ ;  /* 0x0000000218047210 */ /* 0x010fe40007f3e0ff */
[----:B------:R-:W-:-:S03]  /*5cc0*/  PRMT R18, RZ, 0x7610, R18 ;  /* 0x00007610ff127816 */ /* 0x000fc60000000012 */
[----:B------:R-:W-:-:S03]  /*5cd0*/  IMAD.X R5, R25, 0x1, R3, P1 ;  /* 0x0000000119057824 */ /* 0x000fc600008e0603 */
[----:B------:R0:W4:Y:S01]  /*5ce0*/  @P3 LDG.E.U16 R18, [R6.64] ;  /* 0x0000000406123981 */ /* 0x000122000c1e1500 */
[----:B---3--:R-:W-:Y:S02]  /*5cf0*/  PRMT R13, RZ, 0x7610, R13 ;  /* 0x00007610ff0d7816 */ /* 0x008fe4000000000d */
[----:B0-----:R-:W-:-:S05]  /*5d00*/  IADD3 R6, P0, R10, R2, RZ ;  /* 0x000000020a067210 */ /* 0x001fca0007f1e0ff */
[----:B------:R-:W-:-:S05]  /*5d10*/  IMAD.X R7, R11, 0x1, R3, P0 ;  /* 0x000000010b077824 */ /* 0x000fca00000e0603 */
[----:B------:R-:W3:Y:S01]  /*5d20*/  @P2 LDG.E.U16 R13, [R6.64] ;  /* 0x00000004060d2981 */ /* 0x000ee2000c1e1500 */
[----:B--2---:R-:W-:-:S06]  /*5d30*/  PRMT R12, RZ, 0x7610, R12 ;  /* 0x00007610ff0c7816 */ /* 0x004fcc000000000c */
[----:B------:R-:W2:Y:S04]  /*5d40*/  @P2 LDG.E.U16 R12, [R4.64] ;  /* 0x00000004040c2981 */ /* 0x000ea8000c1e1500 */
[----:B----4-:R0:W-:Y:S04]  /*5d50*/  STL [R1+0x5f4], R18 ;  /* 0x0005f41201007387 */ /* 0x0101e80000100800 */
[----:B0-----:R-:W4:Y:S04]  /*5d60*/  LDL.LU R18, [R1+0x1214] ;  /* 0x0012140001127983 */ /* 0x001f280000300800 */
[----:B------:R-:W4:Y:S04]  /*5d70*/  LDL.64 R24, [R1+0x648] ;  /* 0x0006480001187983 */ /* 0x000f280000100a00 */
[----:B------:R-:W4:Y:S04]  /*5d80*/  LDL.64 R10, [R1+0x650] ;  /* 0x00065000010a7983 */ /* 0x000f280000100a00 */
[----:B--2---:R0:W-:Y:S04]  /*5d90*/  STL [R1+0x5f0], R12 ;  /* 0x0005f00c01007387 */ /* 0x0041e80000100800 */
[----:B0-----:R-:W2:Y:S04]  /*5da0*/  LDL.LU R12, [R1+0x1210] ;  /* 0x00121000010c7983 */ /* 0x001ea80000300800 */
[----:B---3--:R0:W-:Y:S04]  /*5db0*/  STL [R1+0x5ec], R13 ;  /* 0x0005ec0d01007387 */ /* 0x0081e80000100800 */
[----:B0-----:R-:W3:Y:S01]  /*5dc0*/  LDL.LU R13, [R1+0x120c] ;  /* 0x00120c00010d7983 */ /* 0x001ee20000300800 */
[----:B------:R-:W-:-:S02]  /*5dd0*/  ISETP.GT.AND P3, PT, R0, 0x5, PT ;  /* 0x000000050000780c */ /* 0x000fc40003f64270 */
[-C--:B------:R-:W-:Y:S02]  /*5de0*/  IADD3 R4, P1, R28, R2.reuse, RZ ;  /* 0x000000021c047210 */ /* 0x080fe40007f3e0ff */
[----:B------:R-:W-:-:S03]  /*5df0*/  IADD3 R6, P0, R8, R2, RZ ;  /* 0x0000000208067210 */ /* 0x000fc60007f1e0ff */
[--C-:B------:R-:W-:Y:S01]  /*5e00*/  IMAD.X R5, R29, 0x1, R3.reuse, P1 ;  /* 0x000000011d057824 */ /* 0x100fe200008e0603 */
[----:B------:R-:W-:Y:S01]  /*5e10*/  ISETP.GT.AND P2, PT, R0, 0x6, PT ;  /* 0x000000060000780c */ /* 0x000fe20003f44270 */
[----:B------:R-:W-:Y:S01]  /*5e20*/  IMAD.X R7, R9, 0x1, R3, P0 ;  /* 0x0000000109077824 */ /* 0x000fe200000e0603 */
[----:B----4-:R-:W-:Y:S01]  /*5e30*/  PRMT R18, RZ, 0x7610, R18 ;  /* 0x00007610ff127816 */ /* 0x010fe20000000012 */
[----:B------:R-:W4:Y:S04]  /*5e40*/  LDL.64 R28, [R1+0x658] ;  /* 0x00065800011c7983 */ /* 0x000f280000100a00 */
[----:B------:R-:W4:Y:S04]  /*5e50*/  LDL.64 R8, [R1+0x660] ;  /* 0x0006600001087983 */ /* 0x000f280000100a00 */
[----:B------:R0:W4:Y:S01]  /*5e60*/  @P3 LDG.E.U16 R18, [R6.64] ;  /* 0x0000000406123981 */ /* 0x000122000c1e1500 */
[----:B--2---:R-:W-:-:S06]  /*5e70*/  PRMT R12, RZ, 0x7610, R12 ;  /* 0x00007610ff0c7816 */ /* 0x004fcc000000000c */
[----:B------:R1:W2:Y:S02]  /*5e80*/  @P3 LDG.E.U16 R12, [R4.64] ;  /* 0x00000004040c3981 */ /* 0x0002a4000c1e1500 */
[----:B-1----:R-:W-:Y:S02]  /*5e90*/  IADD3 R4, P1, R24, R2, RZ ;  /* 0x0000000218047210 */ /* 0x002fe40007f3e0ff */
[----:B---3--:R-:W-:-:S03]  /*5ea0*/  PRMT R13, RZ, 0x7610, R13 ;  /* 0x00007610ff0d7816 */ /* 0x008fc6000000000d */
[----:B------:R-:W-:-:S05]  /*5eb0*/  IMAD.X R5, R25, 0x1, R3, P1 ;  /* 0x0000000119057824 */ /* 0x000fca00008e0603 */
[----:B------:R-:W3:Y:S01]  /*5ec0*/  @P2 LDG.E.U16 R13, [R4.64] ;  /* 0x00000004040d2981 */ /* 0x000ee2000c1e1500 */
[----:B0-----:R-:W-:-:S05]  /*5ed0*/  IADD3 R6, P0, R10, R2, RZ ;  /* 0x000000020a067210 */ /* 0x001fca0007f1e0ff */
[----:B------:R-:W-:Y:S01]  /*5ee0*/  IMAD.X R7, R11, 0x1, R3, P0 ;  /* 0x000000010b077824 */ /* 0x000fe200000e0603 */
[----:B--2---:R0:W-:Y:S04]  /*5ef0*/  STL [R1+0x5e4], R12 ;  /* 0x0005e40c01007387 */ /* 0x0041e80000100800 */
[----:B0-----:R-:W2:Y:S04]  /*5f00*/  LDL.LU R12, [R1+0x1208] ;  /* 0x00120800010c7983 */ /* 0x001ea80000300800 */
[----:B----4-:R0:W-:Y:S04]  /*5f10*/  STL [R1+0x5e0], R18 ;  /* 0x0005e01201007387 */ /* 0x0101e80000100800 */
[----:B0-----:R-:W4:Y:S04]  /*5f20*/  LDL.LU R18, [R1+0x1204] ;  /* 0x0012040001127983 */ /* 0x001f280000300800 */
[----:B------:R-:W4:Y:S04]  /*5f30*/  LDL.64 R24, [R1+0x668] ;  /* 0x0006680001187983 */ /* 0x000f280000100a00 */
[----:B------:R-:W4:Y:S04]  /*5f40*/  LDL.64 R10, [R1+0x670] ;  /* 0x00067000010a7983 */ /* 0x000f280000100a00 */
[----:B---3--:R0:W-:Y:S04]  /*5f50*/  STL [R1+0x5dc], R13 ;  /* 0x0005dc0d01007387 */ /* 0x0081e80000100800 */
[----:B0-----:R-:W3:Y:S01]  /*5f60*/  LDL.LU R13, [R1+0x1200] ;  /* 0x00120000010d7983 */ /* 0x001ee20000300800 */
[----:B------:R-:W-:-:S02]  /*5f70*/  ISETP.GT.AND P3, PT, R0, 0x7, PT ;  /* 0x000000070000780c */ /* 0x000fc40003f64270 */
[----:B------:R-:W-:-:S05]  /*5f80*/  IADD3 R4, P1, R28, R2, RZ ;  /* 0x000000021c047210 */ /* 0x000fca0007f3e0ff */
[----:B------:R-:W-:Y:S01]  /*5f90*/  IMAD.X R5, R29, 0x1, R3, P1 ;  /* 0x000000011d057824 */ /* 0x000fe200008e0603 */
[----:B--2---:R-:W-:-:S06]  /*5fa0*/  PRMT R12, RZ, 0x7610, R12 ;  /* 0x00007610ff0c7816 */ /* 0x004fcc000000000c */
[----:B------:R0:W2:Y:S02]  /*5fb0*/  @P2 LDG.E.U16 R12, [R6.64] ;  /* 0x00000004060c2981 */ /* 0x0000a4000c1e1500 */
[----:B0-----:R-:W-:Y:S02]  /*5fc0*/  IADD3 R6, P0, R8, R2, RZ ;  /* 0x0000000208067210 */ /* 0x001fe40007f1e0ff */
[----:B----4-:R-:W-:-:S03]  /*5fd0*/  PRMT R18, RZ, 0x7610, R18 ;  /* 0x00007610ff127816 */ /* 0x010fc60000000012 */
[----:B------:R-:W-:-:S05]  /*5fe0*/  IMAD.X R7, R9, 0x1, R3, P0 ;  /* 0x0000000109077824 */ /* 0x000fca00000e0603 */
[----:B------:R0:W4:Y:S01]  /*5ff0*/  @P3 LDG.E.U16 R18, [R6.64] ;  /* 0x0000000406123981 */ /* 0x000122000c1e1500 */
[----:B---3--:R-:W-:-:S06]  /*6000*/  PRMT R13, RZ, 0x7610, R13 ;  /* 0x00007610ff0d7816 */ /* 0x008fcc000000000d */
[----:B------:R1:W3:Y:S01]  /*6010*/  @P3 LDG.E.U16 R13, [R4.64] ;  /* 0x00000004040d3981 */ /* 0x0002e2000c1e1500 */
[----:B0-----:R-:W-:-:S05]  /*6020*/  IADD3 R6, P0, R10, R2, RZ ;  /* 0x000000020a067210 */ /* 0x001fca0007f1e0ff */
[----:B------:R-:W-:Y:S01]  /*6030*/  IMAD.X R7, R11, 0x1, R3, P0 ;  /* 0x000000010b077824 */ /* 0x000fe200000e0603 */
[----:B-1----:R-:W-:-:S05]  /*6040*/  IADD3 R4, P1, R24, R2, RZ ;  /* 0x0000000218047210 */ /* 0x002fca0007f3e0ff */
[----:B------:R-:W-:Y:S01]  /*6050*/  IMAD.X R5, R25, 0x1, R3, P1 ;  /* 0x0000000119057824 */ /* 0x000fe200008e0603 */
[----:B--2---:R0:W-:Y:S04]  /*6060*/  STL [R1+0x5d8], R12 ;  /* 0x0005d80c01007387 */ /* 0x0041e80000100800 */
[----:B0-----:R-:W2:Y:S04]  /*6070*/  LDL.LU R12, [R1+0x11fc] ;  /* 0x0011fc00010c7983 */ /* 0x001ea80000300800 */
[----:B------:R-:W2:Y:S04]  /*6080*/  LDL.64 R28, [R1+0x678] ;  /* 0x00067800011c7983 */ /* 0x000ea80000100a00 */
[----:B------:R-:W2:Y:S04]  /*6090*/  LDL.64 R8, [R1+0x680] ;  /* 0x0006800001087983 */ /* 0x000ea80000100a00 */
[----:B---3--:R0:W-:Y:S04]  /*60a0*/  STL [R1+0x5d4], R13 ;  /* 0x0005d40d01007387 */ /* 0x0081e80000100800 */
[----:B0-----:R-:W3:Y:S04]  /*60b0*/  LDL.LU R13, [R1+0x11f8] ;  /* 0x0011f800010d7983 */ /* 0x001ee80000300800 */
[----:B----4-:R0:W-:Y:S04]  /*60c0*/  STL [R1+0x5d0], R18 ;  /* 0x0005d01201007387 */ /* 0x0101e80000100800 */
[----:B0-----:R-:W4:Y:S04]  /*60d0*/  LDL.LU R18, [R1+0x11f4] ;  /* 0x0011f40001127983 */ /* 0x001f280000300800 */
[----:B------:R-:W4:Y:S04]  /*60e0*/  LDL.64 R10, [R1+0x688] ;  /* 0x00068800010a7983 */ /* 0x000f280000100a00 */
[----:B------:R-:W4:Y:S01]  /*60f0*/  LDL.64 R24, [R1+0x690] ;  /* 0x0006900001187983 */ /* 0x000f220000100a00 */
[----:B------:R-:W-:-:S02]  /*6100*/  ISETP.GT.AND P2, PT, R0, 0x8, PT ;  /* 0x000000080000780c */ /* 0x000fc40003f44270 */
[----:B------:R-:W-:Y:S02]  /*6110*/  ISETP.GT.AND P3, PT, R0, 0x9, PT ;  /* 0x000000090000780c */ /* 0x000fe40003f64270 */
[----:B------:R-:W-:Y:S02]  /*6120*/  PRMT R22, RZ, 0x7610, R22 ;  /* 0x00007610ff167816 */ /* 0x000fe40000000016 */
[----:B------:R-:W-:Y:S02]  /*6130*/  PRMT R15, RZ, 0x7610, R15 ;  /* 0x00007610ff0f7816 */ /* 0x000fe4000000000f */
[----:B------:R-:W-:Y:S02]  /*6140*/  PRMT R14, RZ, 0x7610, R14 ;  /* 0x00007610ff0e7816 */ /* 0x000fe4000000000e */
[----:B--2---:R-:W-:-:S06]  /*6150*/  PRMT R12, RZ, 0x7610, R12 ;  /* 0x00007610ff0c7816 */ /* 0x004fcc000000000c */
[----:B------:R0:W2:Y:S02]  /*6160*/  @P2 LDG.E.U16 R12, [R4.64] ;  /* 0x00000004040c2981 */ /* 0x0000a4000c1e1500 */
[----:B0-----:R-:W-:-:S05]  /*6170*/  IADD3 R4, P1, R28, R2, RZ ;  /* 0x000000021c047210 */ /* 0x001fca0007f3e0ff */
[----:B------:R-:W-:Y:S02]  /*6180*/  IMAD.X R5, R29, 0x1, R3, P1 ;  /* 0x000000011d057824 */ /* 0x000fe400008e0603 */
[----:B------:R-:W2:Y:S01]  /*6190*/  LDL.64 R28, [R1+0x6a0] ;  /* 0x0006a000011c7983 */ /* 0x000ea20000100a00 */
[----:B---3--:R-:W-:-:S06]  /*61a0*/  PRMT R13, RZ, 0x7610, R13 ;  /* 0x00007610ff0d7816 */ /* 0x008fcc000000000d */
[----:B------:R0:W3:Y:S01]  /*61b0*/  @P2 LDG.E.U16 R13, [R6.64] ;  /* 0x00000004060d2981 */ /* 0x0000e2000c1e1500 */
[----:B------:R-:W-:Y:S02]  /*61c0*/  ISETP.GT.AND P2, PT, R0, 0xa, PT ;  /* 0x0000000a0000780c */ /* 0x000fe40003f44270 */
[----:B----4-:R-:W-:Y:S02]  /*61d0*/  PRMT R18, RZ, 0x7610, R18 ;  /* 0x00007610ff127816 */ /* 0x010fe40000000012 */
[----:B0-----:R-:W-:-:S04]  /*61e0*/  IADD3 R6, P0, R8, R2, RZ ;  /* 0x0000000208067210 */ /* 0x001fc80007f1e0ff */
[----:B------:R0:W4:Y:S01]  /*61f0*/  @P3 LDG.E.U16 R18, [R4.64] ;  /* 0x0000000404123981 */ /* 0x000122000c1e1500 */
[----:B------:R-:W-:-:S03]  /*6200*/  IMAD.X R7, R9, 0x1, R3, P0 ;  /* 0x0000000109077824 */ /* 0x000fc600000e0603 */
[----:B------:R-:W2:Y:S04]  /*6210*/  LDL.64 R8, [R1+0x698] ;  /* 0x0006980001087983 */ /* 0x000ea80000100a00 */
[----:B------:R1:W2:Y:S01]  /*6220*/  @P3 LDG.E.U16 R22, [R6.64] ;  /* 0x0000000406163981 */ /* 0x0002a2000c1e1500 */
[----:B0-----:R-:W-:-:S05]  /*6230*/  IADD3 R4, P1, R10, R2, RZ ;  /* 0x000000020a047210 */ /* 0x001fca0007f3e0ff */
[----:B------:R-:W-:Y:S01]  /*6240*/  IMAD.X R5, R11, 0x1, R3, P1 ;  /* 0x000000010b057824 */ /* 0x000fe200008e0603 */
[----:B-1----:R-:W-:-:S04]  /*6250*/  IADD3 R6, P0, R24, R2, RZ ;  /* 0x0000000218067210 */ /* 0x002fc80007f1e0ff */
[----:B------:R-:W3:Y:S01]  /*6260*/  @P2 LDG.E.U16 R15, [R4.64] ;  /* 0x00000004040f2981 */ /* 0x000ee2000c1e1500 */
[----:B------:R-:W-:-:S05]  /*6270*/  IMAD.X R7, R25, 0x1, R3, P0 ;  /* 0x0000000119077824 */ /* 0x000fca00000e0603 */
[----:B------:R-:W3:Y:S04]  /*6280*/  @P2 LDG.E.U16 R14, [R6.64] ;  /* 0x00000004060e2981 */ /* 0x000ee8000c1e1500 */
[----:B----4-:R-:W-:Y:S04]  /*6290*/  STL.64 [R1+0x1140], R18 ;  /* 0x0011401201007387 */ /* 0x010fe80000100a00 */
[----:B--2---:R0:W-:Y:S04]  /*62a0*/  STL [R1+0x450], R22 ;  /* 0x0004501601007387 */ /* 0x0041e80000100800 */
[----:B0-----:R-:W2:Y:S04]  /*62b0*/  LDL.LU R22, [R1+0x11f0] ;  /* 0x0011f00001167983 */ /* 0x001ea80000300800 */
[----:B------:R-:W4:Y:S04]  /*62c0*/  LDL.64 R10, [R1+0x6a8] ;  /* 0x0006a800010a7983 */ /* 0x000f280000100a00 */
[----:B------:R-:W2:Y:S04]  /*62d0*/  LDL.64 R24, [R1+0x6b0] ;  /* 0x0006b00001187983 */ /* 0x000ea80000100a00 */
[----:B---3--:R0:W-:Y:S04]  /*62e0*/  STL [R1+0x484], R15 ;  /* 0x0004840f01007387 */ /* 0x0081e80000100800 */
[----:B0-----:R-:W3:Y:S04]  /*62f0*/  LDL.LU R15, [R1+0x11ec] ;  /* 0x0011ec00010f7983 */ /* 0x001ee80000300800 */
[----:B------:R0:W-:Y:S04]  /*6300*/  STL [R1+0x488], R14 ;  /* 0x0004880e01007387 */ /* 0x0001e80000100800 */
[----:B0-----:R-:W2:Y:S01]  /*6310*/  LDL.LU R14, [R1+0x11e8] ;  /* 0x0011e800010e7983 */ /* 0x001ea20000300800 */
[----:B------:R-:W-:-:S02]  /*6320*/  ISETP.GT.AND P3, PT, R0, 0xb, PT ;  /* 0x0000000b0000780c */ /* 0x000fc40003f64270 */
[-C--:B------:R-:W-:Y:S02]  /*6330*/  IADD3 R4, P1, R8, R2.reuse, RZ ;  /* 0x0000000208047210 */ /* 0x080fe40007f3e0ff */
[----:B------:R-:W-:-:S03]  /*6340*/  IADD3 R6, P0, R28, R2, RZ ;  /* 0x000000021c067210 */ /* 0x000fc60007f1e0ff */
[--C-:B------:R-:W-:Y:S01]  /*6350*/  IMAD.X R5, R9, 0x1, R3.reuse, P1 ;  /* 0x0000000109057824 */ /* 0x100fe200008e0603 */
[----:B------:R-:W-:Y:S01]  /*6360*/  ISETP.GT.AND P2, PT, R0, 0xc, PT ;  /* 0x0000000c0000780c */ /* 0x000fe20003f44270 */
[----:B------:R-:W-:Y:S01]  /*6370*/  IMAD.X R7, R29, 0x1, R3, P0 ;  /* 0x000000011d077824 */ /* 0x000fe200000e0603 */
[----:B------:R-:W-:Y:S01]  /*6380*/  PRMT R23, RZ, 0x7610, R23 ;  /* 0x00007610ff177816 */ /* 0x000fe20000000017 */
[----:B------:R-:W2:Y:S04]  /*6390*/  LDL.64 R8, [R1+0x6b8] ;  /* 0x0006b80001087983 */ /* 0x000ea80000100a00 */
[----:B------:R-:W2:Y:S04]  /*63a0*/  LDL.64 R28, [R1+0x6c0] ;  /* 0x0006c000011c7983 */ /* 0x000ea80000100a00 */
[----:B------:R0:W2:Y:S01]  /*63b0*/  @P3 LDG.E.U16 R23, [R6.64] ;  /* 0x0000000406173981 */ /* 0x0000a2000c1e1500 */
[----:B---3--:R-:W-:-:S06]  /*63c0*/  PRMT R15, RZ, 0x7610, R15 ;  /* 0x00007610ff0f7816 */ /* 0x008fcc000000000f */
[----:B------:R4:W3:Y:S02]  /*63d0*/  @P3 LDG.E.U16 R15, [R4.64] ;  /* 0x00000004040f3981 */ /* 0x0008e4000c1e1500 */
[----:B----4-:R-:W-:Y:S02]  /*63e0*/  IADD3 R4, P1, R10, R2, RZ ;  /* 0x000000020a047210 */ /* 0x010fe40007f3e0ff */
[----:B--2---:R-:W-:-:S03]  /*63f0*/  PRMT R14, RZ, 0x7610, R14 ;  /* 0x00007610ff0e7816 */ /* 0x004fc6000000000e */
[----:B------:R-:W-:-:S05]  /*6400*/  IMAD.X R5, R11, 0x1, R3, P1 ;  /* 0x000000010b057824 */ /* 0x000fca00008e0603 */
[----:B------:R-:W2:Y:S01]  /*6410*/  @P2 LDG.E.U16 R14, [R4.64] ;  /* 0x00000004040e2981 */ /* 0x000ea2000c1e1500 */
[----:B0-----:R-:W-:-:S05]  /*6420*/  IADD3 R6, P0, R24, R2, RZ ;  /* 0x0000000218067210 */ /* 0x001fca0007f1e0ff */
[----:B------:R-:W-:Y:S01]  /*6430*/  IMAD.X R7, R25, 0x1, R3, P0 ;  /* 0x0000000119077824 */ /* 0x000fe200000e0603 */
[----:B---3--:R0:W-:Y:S04]  /*6440*/  STL [R1+0x5cc], R15 ;  /* 0x0005cc0f01007387 */ /* 0x0081e80000100800 */
[----:B0-----:R-:W3:Y:S04]  /*6450*/  LDL.LU R15, [R1+0x11e4] ;  /* 0x0011e400010f7983 */ /* 0x001ee80000300800 */
[----:B------:R0:W-:Y:S04]  /*6460*/  STL [R1+0x5c8], R23 ;  /* 0x0005c81701007387 */ /* 0x0001e80000100800 */
[----:B0-----:R-:W4:Y:S04]  /*6470*/  LDL.LU R23, [R1+0x11e0] ;  /* 0x0011e00001177983 */ /* 0x001f280000300800 */
[----:B------:R-:W4:Y:S04]  /*6480*/  LDL.64 R10, [R1+0x6c8] ;  /* 0x0006c800010a7983 */ /* 0x000f280000100a00 */
[----:B------:R-:W4:Y:S04]  /*6490*/  LDL.64 R24, [R1+0x6d0] ;  /* 0x0006d00001187983 */ /* 0x000f280000100a00 */
[----:B--2---:R0:W-:Y:S04]  /*64a0*/  STL [R1+0x5c4], R14 ;  /* 0x0005c40e01007387 */ /* 0x0041e80000100800 */
[----:B0-----:R-:W2:Y:S01]  /*64b0*/  LDL.LU R14, [R1+0x11dc] ;  /* 0x0011dc00010e7983 */ /* 0x001ea20000300800 */
[----:B------:R-:W-:-:S02]  /*64c0*/  ISETP.GT.AND P3, PT, R0, 0xd, PT ;  /* 0x0000000d0000780c */ /* 0x000fc40003f64270 */
[----:B------:R-:W-:-:S05]  /*64d0*/  IADD3 R4, P1, R8, R2, RZ ;  /* 0x0000000208047210 */ /* 0x000fca0007f3e0ff */
[----:B------:R-:W-:Y:S02]  /*64e0*/  IMAD.X R5, R9, 0x1, R3, P1 ;  /* 0x0000000109057824 */ /* 0x000fe400008e0603 */
[----:B------:R-:W4:Y:S01]  /*64f0*/  LDL.64 R8, [R1+0x6d8] ;  /* 0x0006d80001087983 */ /* 0x000f220000100a00 */
[----:B---3--:R-:W-:-:S06]  /*6500*/  PRMT R15, RZ, 0x7610, R15 ;  /* 0x00007610ff0f7816 */ /* 0x008fcc000000000f */
[----:B------:R0:W3:Y:S02]  /*6510*/  @P2 LDG.E.U16 R15, [R6.64] ;  /* 0x00000004060f2981 */ /* 0x0000e4000c1e1500 */
[----:B0-----:R-:W-:Y:S02]  /*6520*/  IADD3 R6, P0, R28, R2, RZ ;  /* 0x000000021c067210 */ /* 0x001fe40007f1e0ff */
[----:B------:R-:W3:Y:S01]  /*6530*/  LDL.LU R28, [R1+0x11d8] ;  /* 0x0011d800011c7983 */ /* 0x000ee20000300800 */
[----:B--2---:R-:W-:-:S06]  /*6540*/  PRMT R14, RZ, 0x7610, R14 ;  /* 0x00007610ff0e7816 */ /* 0x004fcc000000000e */
[----:B------:R-:W2:Y:S01]  /*6550*/  @P3 LDG.E.U16 R14, [R4.64] ;  /* 0x00000004040e3981 */ /* 0x000ea2000c1e1500 */
[----:B------:R-:W-:Y:S01]  /*6560*/  IMAD.X R7, R29, 0x1, R3, P0 ;  /* 0x000000011d077824 */ /* 0x000fe200000e0603 */
[----:B---3--:R-:W-:-:S06]  /*6570*/  PRMT R28, RZ, 0x7610, R28 ;  /* 0x00007610ff1c7816 */ /* 0x008fcc000000001c */
[----:B------:R0:W3:Y:S04]  /*6580*/  @P3 LDG.E.U16 R28, [R6.64] ;  /* 0x00000004061c3981 */ /* 0x0000e8000c1e1500 */
[----:B--2---:R-:W-:Y:S04]  /*6590*/  STL [R1+0x5bc], R14 ;  /* 0x0005bc0e01007387 */ /* 0x004fe80000100800 */
[----:B------:R1:W-:Y:S04]  /*65a0*/  STL [R1+0x5c0], R15 ;  /* 0x0005c00f01007387 */ /* 0x0003e80000100800 */
[----:B-1----:R-:W2:Y:S01]  /*65b0*/  LDL.64 R14, [R1+0x6e0] ;  /* 0x0006e000010e7983 */ /* 0x002ea20000100a00 */
[----:B------:R-:W-:-:S02]  /*65c0*/  ISETP.GT.AND P2, PT, R0, 0xe, PT ;  /* 0x0000000e0000780c */ /* 0x000fc40003f44270 */
[-C--:B----4-:R-:W-:Y:S02]  /*65d0*/  IADD3 R4, P1, R10, R2.reuse, RZ ;  /* 0x000000020a047210 */ /* 0x090fe40007f3e0ff */
[----:B0-----:R-:W-:Y:S02]  /*65e0*/  IADD3 R6, P0, R24, R2, RZ ;  /* 0x0000000218067210 */ /* 0x001fe40007f1e0ff */
[----:B------:R-:W-:Y:S01]  /*65f0*/  PRMT R23, RZ, 0x7610, R23 ;  /* 0x00007610ff177816 */ /* 0x000fe20000000017 */
[--C-:B------:R-:W-:Y:S01]  /*6600*/  IMAD.X R5, R11, 0x1, R3.reuse, P1 ;  /* 0x000000010b057824 */ /* 0x100fe200008e0603 */
[----:B------:R-:W-:Y:S01]  /*6610*/  PRMT R22, RZ, 0x7610, R22 ;  /* 0x00007610ff167816 */ /* 0x000fe20000000016 */
[----:B------:R-:W-:Y:S01]  /*6620*/  IMAD.X R7, R25, 0x1, R3, P0 ;  /* 0x0000000119077824 */ /* 0x000fe200000e0603 */
[----:B------:R-:W-:-:S03]  /*6630*/  ISETP.GT.AND P3, PT, R0, 0xf, PT ;  /* 0x0000000f0000780c */ /* 0x000fc60003f64270 */
[----:B------:R0:W4:Y:S04]  /*6640*/  @P2 LDG.E.U16 R23, [R4.64] ;  /* 0x0000000404172981 */ /* 0x000128000c1e1500 */
[----:B------:R1:W4:Y:S01]  /*6650*/  @P2 LDG.E.U16 R22, [R6.64] ;  /* 0x0000000406162981 */ /* 0x000322000c1e1500 */
[----:B------:R-:W-:Y:S02]  /*6660*/  PRMT R20, RZ, 0x7610, R20 ;  /* 0x00007610ff147816 */ /* 0x000fe40000000014 */
[----:B0-----:R-:W-:Y:S01]  /*6670*/  IADD3 R4, P1, R8, R2, RZ ;  /* 0x0000000208047210 */ /* 0x001fe20007f3e0ff */
[----:B-1----:R-:W-:Y:S02]  /*6680*/  IMAD.MOV.U32 R6, RZ, RZ, R8 ;  /* 0x000000ffff067224 */ /* 0x002fe400078e0008 */
[----:B------:R-:W-:Y:S01]  /*6690*/  IMAD.MOV.U32 R7, RZ, RZ, R9 ;  /* 0x000000ffff077224 */ /* 0x000fe200078e0009 */
[----:B------:R-:W-:-:S03]  /*66a0*/  PRMT R21, RZ, 0x7610, R21 ;  /* 0x00007610ff157816 */ /* 0x000fc60000000015 */
[----:B------:R-:W-:-:S05]  /*66b0*/  IMAD.X R5, R7, 0x1, R3, P1 ;  /* 0x0000000107057824 */ /* 0x000fca00008e0603 */
[----:B------:R0:W4:Y:S04]  /*66c0*/  @P3 LDG.E.U16 R21, [R4.64] ;  /* 0x0000000404153981 */ /* 0x000128000c1e1500 */
[----:B---3--:R1:W-:Y:S04]  /*66d0*/  STL [R1+0x5b8], R28 ;  /* 0x0005b81c01007387 */ /* 0x0083e80000100800 */
[----:B-1----:R-:W3:Y:S04]  /*66e0*/  LDL.64 R28, [R1+0x6e8] ;  /* 0x0006e800011c7983 */ /* 0x002ee80000100a00 */
[----:B------:R-:W3:Y:S04]  /*66f0*/  LDL.LU.64 R10, [R1+0x11d0] ;  /* 0x0011d000010a7983 */ /* 0x000ee80000300a00 */
[----:B------:R-:W3:Y:S01]  /*6700*/  LDL.64 R24, [R1+0x6f0] ;  /* 0x0006f00001187983 */ /* 0x000ee20000100a00 */
[----:B--2---:R-:W-:-:S05]  /*6710*/  IADD3 R8, P2, R14, R2, RZ ;  /* 0x000000020e087210 */ /* 0x004fca0007f5e0ff */
[----:B------:R-:W-:-:S05]  /*6720*/  IMAD.X R9, R15, 0x1, R3, P2 ;  /* 0x000000010f097824 */ /* 0x000fca00010e0603 */
[----:B------:R-:W2:Y:S04]  /*6730*/  @P3 LDG.E.U16 R20, [R8.64] ;  /* 0x0000000408143981 */ /* 0x000ea8000c1e1500 */
[----:B----4-:R-:W-:Y:S04]  /*6740*/  STL [R1+0x5b0], R22 ;  /* 0x0005b01601007387 */ /* 0x010fe80000100800 */
[----:B------:R1:W-:Y:S04]  /*6750*/  STL [R1+0x5b4], R23 ;  /* 0x0005b41701007387 */ /* 0x0003e80000100800 */
[----:B-1----:R-:W4:Y:S04]  /*6760*/  LDL.64 R22, [R1+0x6f8] ;  /* 0x0006f80001167983 */ /* 0x002f280000100a00 */
[----:B------:R-:W4:Y:S01]  /*6770*/  LDL.LU.64 R14, [R1+0x11c8] ;  /* 0x0011c800010e7983 */ /* 0x000f220000300a00 */
[----:B---3--:R-:W-:Y:S01]  /*6780*/  IADD3 R6, P1, R28, R2, RZ ;  /* 0x000000021c067210 */ /* 0x008fe20007f3e0ff */
[----:B0-----:R-:W-:-:S02]  /*6790*/  IMAD.MOV.U32 R4, RZ, RZ, R28 ;  /* 0x000000ffff047224 */ /* 0x001fc400078e001c */
[----:B------:R-:W-:Y:S02]  /*67a0*/  IMAD.MOV.U32 R5, RZ, RZ, R29 ;  /* 0x000000ffff057224 */ /* 0x000fe400078e001d */
[----:B------:R-:W3:Y:S04]  /*67b0*/  LDL.64 R28, [R1+0x700] ;  /* 0x00070000011c7983 */ /* 0x000ee80000100a00 */
[----:B--2---:R-:W-:Y:S04]  /*67c0*/  STL [R1+0x5a8], R20 ;  /* 0x0005a81401007387 */ /* 0x004fe80000100800 */
[----:B------:R0:W-:Y:S04]  /*67d0*/  STL [R1+0x5ac], R21 ;  /* 0x0005ac1501007387 */ /* 0x0001e80000100800 */
[----:B0-----:R-:W2:Y:S01]  /*67e0*/  LDL.64 R20, [R1+0x708] ;  /* 0x0007080001147983 */ /* 0x001ea20000100a00 */
[----:B------:R-:W-:Y:S01]  /*67f0*/  ISETP.GT.AND P0, PT, R0, 0x10, PT ;  /* 0x000000100000780c */ /* 0x000fe20003f04270 */
[----:B------:R-:W-:Y:S01]  /*6800*/  IMAD.X R7, R5, 0x1, R3, P1 ;  /* 0x0000000105077824 */ /* 0x000fe200008e0603 */
[----:B------:R-:W-:-:S02]  /*6810*/  PRMT R11, RZ, 0x7610, R11 ;  /* 0x00007610ff0b7816 */ /* 0x000fc4000000000b */
[-C--:B------:R-:W-:Y:S02]  /*6820*/  IADD3 R4, P2, R24, R2.reuse, RZ ;  /* 0x0000000218047210 */ /* 0x080fe40007f5e0ff */
[----:B------:R-:W-:Y:S02]  /*6830*/  ISETP.GT.AND P3, PT, R0, 0x11, PT ;  /* 0x000000110000780c */ /* 0x000fe40003f64270 */
[----:B------:R-:W-:Y:S01]  /*6840*/  PRMT R10, RZ, 0x7610, R10 ;  /* 0x00007610ff0a7816 */ /* 0x000fe2000000000a */
[----:B------:R-:W-:Y:S01]  /*6850*/  IMAD.X R5, R25, 0x1, R3, P2 ;  /* 0x0000000119057824 */ /* 0x000fe200010e0603 */
[----:B----4-:R-:W-:Y:S01]  /*6860*/  PRMT R14, RZ, 0x7610, R14 ;  /* 0x00007610ff0e7816 */ /* 0x010fe2000000000e */
[----:B------:R-:W4:Y:S04]  /*6870*/  LDL.64 R24, [R1+0x710] ;  /* 0x0007100001187983 */ /* 0x000f280000100a00 */
[----:B------:R0:W4:Y:S04]  /*6880*/  @P0 LDG.E.U16 R11, [R6.64] ;  /* 0x00000004060b0981 */ /* 0x000128000c1e1500 */
[----:B------:R3:W4:Y:S01]  /*6890*/  @P0 LDG.E.U16 R10, [R4.64] ;  /* 0x00000004040a0981 */ /* 0x000722000c1e1500 */
[----:B0-----:R-:W-:-:S02]  /*68a0*/  IADD3 R6, P1, R22, R2, RZ ;  /* 0x0000000216067210 */ /* 0x001fc40007f3e0ff */
[----:B------:R-:W-:-:S03]  /*68b0*/  PRMT R15, RZ, 0x7610, R15 ;  /* 0x00007610ff0f7816 */ /* 0x000fc6000000000f */
[----:B------:R-:W-:Y:S01]  /*68c0*/  IMAD.X R7, R23, 0x1, R3, P1 ;  /* 0x0000000117077824 */ /* 0x000fe200008e0603 */
[----:B------:R-:W-:Y:S01]  /*68d0*/  ISETP.GT.AND P1, PT, R0, 0x12, PT ;  /* 0x000000120000780c */ /* 0x000fe20003f24270 */
[----:B------:R-:W4:Y:S04]  /*68e0*/  LDL.64 R22, [R1+0x718] ;  /* 0x0007180001167983 */ /* 0x000f280000100a00 */
[----:B------:R2:W4:Y:S01]  /*68f0*/  @P3 LDG.E.U16 R14, [R6.64] ;  /* 0x00000004060e3981 */ /* 0x000522000c1e1500 */
[----:B---3--:R-:W-:-:S05]  /*6900*/  IADD3 R4, P0, R28, R2, RZ ;  /* 0x000000021c047210 */ /* 0x008fca0007f1e0ff */
[----:B------:R-:W-:Y:S02]  /*6910*/  IMAD.X R5, R29, 0x1, R3, P0 ;  /* 0x000000011d057824 */ /* 0x000fe400000e0603 */
[----:B------:R-:W3:Y:S04]  /*6920*/  LDL.64 R28, [R1+0x720] ;  /* 0x00072000011c7983 */ /* 0x000ee80000100a00 */
[----:B------:R0:W3:Y:S02]  /*6930*/  @P3 LDG.E.U16 R15, [R4.64] ;  /* 0x00000004040f3981 */ /* 0x0000e4000c1e1500 */
[----:B0-----:R-:W-:Y:S02]  /*6940*/  PRMT R4, RZ, 0x7610, R4 ;  /* 0x00007610ff047816 */ /* 0x001fe40000000004 */
[----:B--2---:R-:W-:-:S02]  /*6950*/  IADD3 R6, P0, R20, R2, RZ ;  /* 0x0000000214067210 */ /* 0x004fc40007f1e0ff */
[----:B------:R-:W2:Y:S03]  /*6960*/  LDL.LU R20, [R1+0x11c0] ;  /* 0x0011c00001147983 */ /* 0x000ea60000300800 */
[----:B------:R-:W-:-:S05]  /*6970*/  IMAD.X R7, R21, 0x1, R3, P0 ;  /* 0x0000000115077824 */ /* 0x000fca00000e0603 */
[----:B------:R-:W3:Y:S01]  /*6980*/  @P1 LDG.E.U16 R4, [R6.64] ;  /* 0x0000000406041981 */ /* 0x000ee2000c1e1500 */
[----:B--2---:R-:W-:-:S03]  /*6990*/  PRMT R20, RZ, 0x7610, R20 ;  /* 0x00007610ff147816 */ /* 0x004fc60000000014 */
[----:B---3--:R4:W-:Y:S02]  /*69a0*/  STL [R1+0x454], R4 ;  /* 0x0004540401007387 */ /* 0x0089e40000100800 */
[----:B----4-:R-:W-:-:S05]  /*69b0*/  IADD3 R4, P0, R24, R2, RZ ;  /* 0x0000000218047210 */ /* 0x010fca0007f1e0ff */
[----:B------:R-:W-:Y:S02]  /*69c0*/  IMAD.X R5, R25, 0x1, R3, P0 ;  /* 0x0000000119057824 */ /* 0x000fe400000e0603 */
[----:B------:R-:W2:Y:S04]  /*69d0*/  LDL.64 R24, [R1+0x728] ;  /* 0x0007280001187983 */ /* 0x000ea80000100a00 */
[----:B------:R0:W3:Y:S02]  /*69e0*/  @P1 LDG.E.U16 R20, [R4.64] ;  /* 0x0000000404141981 */ /* 0x0000e4000c1e1500 */
[----:B0-----:R-:W-:-:S05]  /*69f0*/  IADD3 R4, P0, R22, R2, RZ ;  /* 0x0000000216047210 */ /* 0x001fca0007f1e0ff */
[----:B------:R-:W-:Y:S01]  /*6a00*/  IMAD.X R5, R23, 0x1, R3, P0 ;  /* 0x0000000117057824 */ /* 0x000fe200000e0603 */
[----:B---3--:R0:W-:Y:S04]  /*6a10*/  STL [R1+0x45c], R20 ;  /* 0x00045c1401007387 */ /* 0x0081e80000100800 */
[----:B0-----:R-:W3:Y:S04]  /*6a20*/  LDL.64 R20, [R1+0x730] ;  /* 0x0007300001147983 */ /* 0x001ee80000100a00 */
[----:B------:R-:W4:Y:S01]  /*6a30*/  LDL.LU.64 R22, [R1+0x11b8] ;  /* 0x0011b80001167983 */ /* 0x000f220000300a00 */
[----:B------:R-:W-:-:S02]  /*6a40*/  ISETP.GT.AND P1, PT, R0, 0x13, PT ;  /* 0x000000130000780c */ /* 0x000fc40003f24270 */
[----:B----4-:R-:W-:-:S11]  /*6a50*/  PRMT R23, RZ, 0x7610, R23 ;  /* 0x00007610ff177816 */ /* 0x010fd60000000017 */
[----:B------:R0:W4:Y:S01]  /*6a60*/  @P1 LDG.E.U16 R23, [R4.64] ;  /* 0x0000000404171981 */ /* 0x000122000c1e1500 */
[----:B------:R-:W-:Y:S02]  /*6a70*/  PRMT R22, RZ, 0x7610, R22 ;  /* 0x00007610ff167816 */ /* 0x000fe40000000016 */
[----:B0-----:R-:W-:-:S05]  /*6a80*/  IADD3 R4, P0, R28, R2, RZ ;  /* 0x000000021c047210 */ /* 0x001fca0007f1e0ff */
[----:B------:R-:W-:Y:S02]  /*6a90*/  IMAD.X R5, R29, 0x1, R3, P0 ;  /* 0x000000011d057824 */ /* 0x000fe400000e0603 */
[----:B------:R-:W3:Y:S04]  /*6aa0*/  LDL.64 R28, [R1+0x738] ;  /* 0x00073800011c7983 */ /* 0x000ee80000100a00 */
[----:B------:R2:W3:Y:S02]  /*6ab0*/  @P1 LDG.E.U16 R22, [R4.64] ;  /* 0x0000000404161981 */ /* 0x0004e4000c1e1500 */
[----:B--2---:R-:W-:-:S05]  /*6ac0*/  IADD3 R4, P0, R24, R2, RZ ;  /* 0x0000000218047210 */ /* 0x004fca0007f1e0ff */
[----:B------:R-:W-:Y:S01]  /*6ad0*/  IMAD.X R5, R25, 0x1, R3, P0 ;  /* 0x0000000119057824 */ /* 0x000fe200000e0603 */
[----:B---3--:R-:W-:Y:S04]  /*6ae0*/  STL [R1+0x5a0], R22 ;  /* 0x0005a01601007387 */ /* 0x008fe80000100800 */
[----:B----4-:R0:W-:Y:S04]  /*6af0*/  STL [R1+0x5a4], R23 ;  /* 0x0005a41701007387 */ /* 0x0101e80000100800 */
[----:B0-----:R-:W2:Y:S04]  /*6b00*/  LDL.64 R22, [R1+0x740] ;  /* 0x0007400001167983 */ /* 0x001ea80000100a00 */
[----:B------:R-:W3:Y:S01]  /*6b10*/  LDL.LU.64 R24, [R1+0x11b0] ;  /* 0x0011b00001187983 */ /* 0x000ee20000300a00 */
[----:B------:R-:W-:-:S02]  /*6b20*/  ISETP.GT.AND P1, PT, R0, 0x14, PT ;  /* 0x000000140000780c */ /* 0x000fc40003f24270 */
[----:B---3--:R-:W-:-:S11]  /*6b30*/  PRMT R25, RZ, 0x7610, R25 ;  /* 0x00007610ff197816 */ /* 0x008fd60000000019 */
[----:B------:R0:W3:Y:S01]  /*6b40*/  @P1 LDG.E.U16 R25, [R4.64] ;  /* 0x0000000404191981 */ /* 0x0000e2000c1e1500 */
[----:B------:R-:W-:Y:S02]  /*6b50*/  PRMT R24, RZ, 0x7610, R24 ;  /* 0x00007610ff187816 */ /* 0x000fe40000000018 */
[----:B0-----:R-:W-:-:S05]  /*6b60*/  IADD3 R4, P0, R20, R2, RZ ;  /* 0x0000000214047210 */ /* 0x001fca0007f1e0ff */
[----:B------:R-:W-:Y:S02]  /*6b70*/  IMAD.X R5, R21, 0x1, R3, P0 ;  /* 0x0000000115057824 */ /* 0x000fe400000e0603 */
[----:B------:R-:W4:Y:S04]  /*6b80*/  LDL.64 R20, [R1+0x748] ;  /* 0x0007480001147983 */ /* 0x000f280000100a00 */
[----:B------:R0:W2:Y:S02]  /*6b90*/  @P1 LDG.E.U16 R24, [R4.64] ;  /* 0x0000000404181981 */ /* 0x0000a4000c1e1500 */
[----:B0-----:R-:W-:-:S05]  /*6ba0*/  IADD3 R4, P0, R28, R2, RZ ;  /* 0x000000021c047210 */ /* 0x001fca0007f1e0ff */
[----:B------:R-:W-:Y:S01]  /*6bb0*/  IMAD.X R5, R29, 0x1, R3, P0 ;  /* 0x000000011d057824 */ /* 0x000fe200000e0603 */
[----:B--2---:R-:W-:Y:S04]  /*6bc0*/  STL [R1+0x598], R24 ;  /* 0x0005981801007387 */ /* 0x004fe80000100800 */
[----:B---3--:R0:W-:Y:S04]  /*6bd0*/  STL [R1+0x59c], R25 ;  /* 0x00059c1901007387 */ /* 0x0081e80000100800 */
        /* <DEDUP_REMOVED lines=8> */
[----:B------:R-:W2:Y:S04]  /*6c60*/  LDL.64 R22, [R1+0x758] ;  /* 0x0007580001167983 */ /* 0x000ea80000100a00 */
[----:B------:R4:W2:Y:S02]  /*6c70*/  @P1 LDG.E.U16 R28, [R4.64] ;  /* 0x00000004041c1981 */ /* 0x0008a4000c1e1500 */
[----:B----4-:R-:W-:-:S05]  /*6c80*/  IADD3 R4, P0, R20, R2, RZ ;  /* 0x0000000214047210 */ /* 0x010fca0007f1e0ff */
        /* <DEDUP_REMOVED lines=29> */
[----:B------:R-:W-:Y:S02]  /*6e60*/  ISETP.GT.AND P1, PT, R0, 0x18, PT ;  /* 0x000000180000780c */ /* 0x000fe40003f24270 */
[----:B------:R-:W-:Y:S02]  /*6e70*/  PRMT R6, RZ, 0x7610, R6 ;  /* 0x00007610ff067816 */ /* 0x000fe40000000006 */
[----:B------:R-:W-:-:S09]  /*6e80*/  PRMT R7, RZ, 0x7610, R7 ;  /* 0x00007610ff077816 */ /* 0x000fd20000000007 */
[----:B------:R0:W4:Y:S04]  /*6e90*/  @P1 LDG.E.U16 R6, [R4.64] ;  /* 0x0000000404061981 */ /* 0x000128000c1e1500 */
[----:B--2---:R-:W-:Y:S04]  /*6ea0*/  STL [R1+0x458], R22 ;  /* 0x0004581601007387 */ /* 0x004fe80000100800 */
[----:B---3--:R1:W-:Y:S04]  /*6eb0*/  STL [R1+0x460], R23 ;  /* 0x0004601701007387 */ /* 0x0083e80000100800 */
[----:B------:R-:W2:Y:S04]  /*6ec0*/  LDL.64 R24, [R1+0x788] ;  /* 0x0007880001187983 */ /* 0x000ea80000100a00 */
[----:B-1----:R-:W3:Y:S01]  /*6ed0*/  LDL.64 R22, [R1+0x780] ;  /* 0x0007800001167983 */ /* 0x002ee20000100a00 */
[----:B0-----:R-:W-:-:S05]  /*6ee0*/  IADD3 R4, P0, R20, R2, RZ ;  /* 0x0000000214047210 */ /* 0x001fca0007f1e0ff */
[----:B------:R-:W-:Y:S01]  /*6ef0*/  IMAD.X R5, R21, 0x1, R3, P0 ;  /* 0x0000000115057824 */ /* 0x000fe200000e0603 */
[----:B------:R-:W-:Y:S01]  /*6f00*/  PRMT R8, RZ, 0x7610, R8 ;  /* 0x00007610ff087816 */ /* 0x000fe20000000008 */
[----:B------:R-:W2:Y:S04]  /*6f10*/  LDL.64 R20, [R1+0x790] ;  /* 0x0007900001147983 */ /* 0x000ea80000100a00 */
[----:B------:R0:W2:Y:S01]  /*6f20*/  @P1 LDG.E.U16 R7, [R4.64] ;  /* 0x0000000404071981 */ /* 0x0000a2000c1e1500 */
[----:B------:R-:W-:Y:S02]  /*6f30*/  ISETP.GT.AND P1, PT, R0, 0x19, PT ;  /* 0x000000190000780c */ /* 0x000fe40003f24270 */
[----:B0-----:R-:W-:-:S05]  /*6f40*/  IADD3 R4, P0, R28, R2, RZ ;  /* 0x000000021c047210 */ /* 0x001fca0007f1e0ff */
[----:B------:R-:W-:Y:S01]  /*6f50*/  IMAD.X R5, R29, 0x1, R3, P0 ;  /* 0x000000011d057824 */ /* 0x000fe200000e0603 */
[----:B------:R-:W-:Y:S01]  /*6f60*/  PRMT R9, RZ, 0x7610, R9 ;  /* 0x00007610ff097816 */ /* 0x000fe20000000009 */
[----:B------:R-:W4:Y:S04]  /*6f70*/  LDL.64 R28, [R1+0x798] ;  /* 0x00079800011c7983 */ /* 0x000f280000100a00 */
[----:B------:R3:W4:Y:S02]  /*6f80*/  @P1 LDG.E.U16 R8, [R4.64] ;  /* 0x0000000404081981 */ /* 0x000724000c1e1500 */
[----:B---3--:R-:W-:-:S05]  /*6f90*/  IADD3 R4, P0, R22, R2, RZ ;  /* 0x0000000216047210 */ /* 0x008fca0007f1e0ff */
[----:B------:R-:W-:Y:S02]  /*6fa0*/  IMAD.X R5, R23, 0x1, R3, P0 ;  /* 0x0000000117057824 */ /* 0x000fe400000e0603 */
[----:B------:R-:W3:Y:S04]  /*6fb0*/  LDL.64 R22, [R1+0x7a0] ;  /* 0x0007a00001167983 */ /* 0x000ee80000100a00 */
[----:B------:R2:W3:Y:S02]  /*6fc0*/  @P1 LDG.E.U16 R9, [R4.64] ;  /* 0x0000000404091981 */ /* 0x0004e4000c1e1500 */
[----:B--2---:R-:W-:-:S05]  /*6fd0*/  IADD3 R4, P0, R24, R2, RZ ;  /* 0x0000000218047210 */ /* 0x004fca0007f1e0ff */
[----:B------:R-:W-:Y:S02]  /*6fe0*/  IMAD.X R5, R25, 0x1, R3, P0 ;  /* 0x0000000119057824 */ /* 0x000fe400000e0603 */
[----:B------:R-:W2:Y:S01]  /*6ff0*/  LDL.LU.64 R24, [R1+0x1190] ;  /* 0x0011900001187983 */ /* 0x000ea20000300a00 */
[----:B------:R-:W-:Y:S02]  /*7000*/  ISETP.GT.AND P1, PT, R0, 0x1a, PT ;  /* 0x0000001a0000780c */ /* 0x000fe40003f24270 */
[----:B--2---:R-:W-:-:S11]  /*7010*/  PRMT R25, RZ, 0x7610, R25 ;  /* 0x00007610ff197816 */ /* 0x004fd60000000019 */
[----:B------:R0:W2:Y:S01]  /*7020*/  @P1 LDG.E.U16 R25, [R4.64] ;  /* 0x0000000404191981 */ /* 0x0000a2000c1e1500 */
        /* <DEDUP_REMOVED lines=8> */
[----:B------:R0:W-:Y:S04]  /*70b0*/  STL [R1+0x6c], R25 ;  /* 0x00006c1901007387 */ /* 0x0001e80000100800 */
[----:B0-----:R-:W2:Y:S04]  /*70c0*/  LDL.64 R24, [R1+0x7b0] ;  /* 0x0007b00001187983 */ /* 0x001ea80000100a00 */
[----:B------:R-:W4:Y:S01]  /*70d0*/  LDL.LU.64 R28, [R1+0x1188] ;  /* 0x00118800011c7983 */ /* 0x000f220000300a00 */
[----:B------:R-:W-:-:S02]  /*70e0*/  ISETP.GT.AND P1, PT, R0, 0x1b, PT ;  /* 0x0000001b0000780c */ /* 0x000fc40003f24270 */
[----:B----4-:R-:W-:-:S11]  /*70f0*/  PRMT R29, RZ, 0x7610, R29 ;  /* 0x00007610ff1d7816 */ /* 0x010fd6000000001d */
[----:B------:R3:W4:Y:S01]  /*7100*/  @P1 LDG.E.U16 R29, [R4.64] ;  /* 0x00000004041d1981 */ /* 0x000722000c1e1500 */
[----:B------:R-:W-:Y:S02]  /*7110*/  PRMT R28, RZ, 0x7610, R28 ;  /* 0x00007610ff1c7816 */ /* 0x000fe4000000001c */
[----:B---3--:R-:W-:-:S05]  /*7120*/  IADD3 R4, P0, R22, R2, RZ ;  /* 0x0000000216047210 */ /* 0x008fca0007f1e0ff */
[----:B------:R-:W-:Y:S02]  /*7130*/  IMAD.X R5, R23, 0x1, R3, P0 ;  /* 0x0000000117057824 */ /* 0x000fe400000e0603 */
[----:B------:R-:W3:Y:S04]  /*7140*/  LDL.64 R22, [R1+0x7b8] ;  /* 0x0007b80001167983 */ /* 0x000ee80000100a00 */
[----:B------:R0:W2:Y:S02]  /*7150*/  @P1 LDG.E.U16 R28, [R4.64] ;  /* 0x00000004041c1981 */ /* 0x0000a4000c1e1500 */
[----:B0-----:R-:W-:-:S05]  /*7160*/  IADD3 R4, P0, R20, R2, RZ ;  /* 0x0000000214047210 */ /* 0x001fca0007f1e0ff */
[----:B------:R-:W-:Y:S01]  /*7170*/  IMAD.X R5, R21, 0x1, R3, P0 ;  /* 0x0000000115057824 */ /* 0x000fe200000e0603 */
[----:B--2---:R-:W-:Y:S04]  /*7180*/  STL [R1+0x418], R28 ;  /* 0x0004181c01007387 */ /* 0x004fe80000100800 */
[----:B----4-:R0:W-:Y:S04]  /*7190*/  STL [R1+0x41c], R29 ;  /* 0x00041c1d01007387 */ /* 0x0101e80000100800 */
[----:B0-----:R-:W2:Y:S04]  /*71a0*/  LDL.64 R28, [R1+0x7c0] ;  /* 0x0007c000011c7983 */ /* 0x001ea80000100a00 */
[----:B------:R-:W4:Y:S01]  /*71b0*/  LDL.LU.64 R20, [R1+0x1180] ;  /* 0x0011800001147983 */ /* 0x000f220000300a00 */
[----:B------:R-:W-:-:S02]  /*71c0*/  ISETP.GT.AND P1, PT, R0, 0x1c, PT ;  /* 0x0000001c0000780c */ /* 0x000fc40003f24270 */
[----:B----4-:R-:W-:-:S11]  /*71d0*/  PRMT R21, RZ, 0x7610, R21 ;  /* 0x00007610ff157816 */ /* 0x010fd60000000015 */
[----:B------:R0:W4:Y:S01]  /*71e0*/  @P1 LDG.E.U16 R21, [R4.64] ;  /* 0x0000000404151981 */ /* 0x000122000c1e1500 */
[----:B------:R-:W-:Y:S02]  /*71f0*/  PRMT R20, RZ, 0x7610, R20 ;  /* 0x00007610ff147816 */ /* 0x000fe40000000014 */
[----:B0-----:R-:W-:-:S05]  /*7200*/  IADD3 R4, P0, R24, R2, RZ ;  /* 0x0000000218047210 */ /* 0x001fca0007f1e0ff */
[--C-:B------:R-:W-:Y:S02]  /*7210*/  IMAD.X R5, R25, 0x1, R3.reuse, P0 ;  /* 0x0000000119057824 */ /* 0x100fe400000e0603 */
[----:B------:R-:W2:Y:S04]  /*7220*/  LDL.64 R24, [R1+0x7c8] ;  /* 0x0007c80001187983 */ /* 0x000ea80000100a00 */
[----:B------:R3:W2:Y:S02]  /*7230*/  @P1 LDG.E.U16 R20, [R4.64] ;  /* 0x0000000404141981 */ /* 0x0006a4000c1e1500 */
[----:B---3--:R-:W-:Y:S02]  /*7240*/  IADD3 R4, P0, R22, R2, RZ ;  /* 0x0000000216047210 */ /* 0x008fe40007f1e0ff */
[----:B--2---:R-:W-:Y:S04]  /*7250*/  STL [R1+0x68], R20 ;  /* 0x0000681401007387 */ /* 0x004fe80000100800 */
[----:B----4-:R0:W-:Y:S04]  /*7260*/  STL [R1+0x410], R21 ;  /* 0x0004101501007387 */ /* 0x0101e80000100800 */
[----:B0-----:R-:W2:Y:S04]  /*7270*/  LDL.64 R20, [R1+0x7d0] ;  /* 0x0007d00001147983 */ /* 0x001ea80000100a00 */
[----:B------:R-:W3:Y:S01]  /*7280*/  LDL.LU R22, [R1+0x117c] ;  /* 0x00117c0001167983 */ /* 0x000ee20000300800 */
[----:B------:R-:W-:Y:S01]  /*7290*/  ISETP.GT.AND P1, PT, R0, 0x1d, PT ;  /* 0x0000001d0000780c */ /* 0x000fe20003f24270 */
[----:B------:R-:W-:Y:S01]  /*72a0*/  IMAD.X R5, R23, 0x1, R3, P0 ;  /* 0x0000000117057824 */ /* 0x000fe200000e0603 */
[----:B---3--:R-:W-:-:S11]  /*72b0*/  PRMT R22, RZ, 0x7610, R22 ;  /* 0x00007610ff167816 */ /* 0x008fd60000000016 */
[----:B------:R0:W3:Y:S02]  /*72c0*/  @P1 LDG.E.U16 R22, [R4.64] ;  /* 0x0000000404161981 */ /* 0x0000e4000c1e1500 */
[----:B0-----:R-:W-:Y:S02]  /*72d0*/  IADD3 R4, P0, R28, R2, RZ ;  /* 0x000000021c047210 */ /* 0x001fe40007f1e0ff */
[----:B---3--:R0:W-:Y:S04]  /*72e0*/  STL [R1+0x64], R22 ;  /* 0x0000641601007387 */ /* 0x0081e80000100800 */
[----:B0-----:R-:W3:Y:S04]  /*72f0*/  LDL.64 R22, [R1+0x7d8] ;  /* 0x0007d80001167983 */ /* 0x001ee80000100a00 */
[----:B------:R-:W4:Y:S01]  /*7300*/  LDL.LU R28, [R1+0x1178] ;  /* 0x00117800011c7983 */ /* 0x000f220000300800 */
[----:B------:R-:W-:Y:S01]  /*7310*/  IMAD.X R5, R29, 0x1, R3, P0 ;  /* 0x000000011d057824 */ /* 0x000fe200000e0603 */
[----:B----4-:R-:W-:-:S06]  /*7320*/  PRMT R28, RZ, 0x7610, R28 ;  /* 0x00007610ff1c7816 */ /* 0x010fcc000000001c */
[----:B------:R0:W4:Y:S02]  /*7330*/  @P1 LDG.E.U16 R28, [R4.64] ;  /* 0x00000004041c1981 */ /* 0x000124000c1e1500 */
[----:B0-----:R-:W-:-:S05]  /*7340*/  IADD3 R4, P0, R24, R2, RZ ;  /* 0x0000000218047210 */ /* 0x001fca0007f1e0ff */
[----:B------:R-:W-:Y:S01]  /*7350*/  IMAD.X R5, R25, 0x1, R3, P0 ;  /* 0x0000000119057824 */ /* 0x000fe200000e0603 */
[----:B----4-:R0:W-:Y:S04]  /*7360*/  STL [R1+0x60], R28 ;  /* 0x0000601c01007387 */ /* 0x0101e80000100800 */
[----:B0-----:R-:W4:Y:S04]  /*7370*/  LDL.64 R28, [R1+0x7e0] ;  /* 0x0007e000011c7983 */ /* 0x001f280000100a00 */
[----:B------:R-:W2:Y:S01]  /*7380*/  LDL.LU.64 R24, [R1+0x1170] ;  /* 0x0011700001187983 */ /* 0x000ea20000300a00 */
[----:B------:R-:W-:-:S02]  /*7390*/  ISETP.GT.AND P1, PT, R0, 0x1e, PT ;  /* 0x0000001e0000780c */ /* 0x000fc40003f24270 */
[----:B------:R-:W-:Y:S02]  /*73a0*/  PRMT R18, RZ, 0x7610, R18 ;  /* 0x00007610ff127816 */ /* 0x000fe40000000012 */
[----:B------:R-:W-:Y:S02]  /*73b0*/  PRMT R19, RZ, 0x7610, R19 ;  /* 0x00007610ff137816 */ /* 0x000fe40000000013 */
[----:B--2---:R-:W-:-:S07]  /*73c0*/  PRMT R24, RZ, 0x7610, R24 ;  /* 0x00007610ff187816 */ /* 0x004fce0000000018 */
[----:B------:R0:W2:Y:S02]  /*73d0*/  @P1 LDG.E.U16 R24, [R4.64] ;  /* 0x0000000404181981 */ /* 0x0000a4000c1e1500 */
[----:B0-----:R-:W-:-:S05]  /*73e0*/  IADD3 R4, P0, R20, R2, RZ ;  /* 0x0000000214047210 */ /* 0x001fca0007f1e0ff */
[----:B------:R-:W-:-:S05]  /*73f0*/  IMAD.X R5, R21, 0x1, R3, P0 ;  /* 0x0000000115057824 */ /* 0x000fca00000e0603 */
[----:B------:R3:W2:Y:S01]  /*7400*/  @P1 LDG.E.U16 R18, [R4.64] ;  /* 0x0000000404121981 */ /* 0x0006a2000c1e1500 */
[----:B------:R-:W-:Y:S02]  /*7410*/  ISETP.GT.AND P1, PT, R0, 0x1f, PT ;  /* 0x0000001f0000780c */ /* 0x000fe40003f24270 */
[----:B---3--:R-:W-:-:S05]  /*7420*/  IADD3 R4, P0, R22, R2, RZ ;  /* 0x0000000216047210 */ /* 0x008fca0007f1e0ff */
[----:B------:R-:W-:-:S06]  /*7430*/  IMAD.X R5, R23, 0x1, R3, P0 ;  /* 0x0000000117057824 */ /* 0x000fcc00000e0603 */
[----:B------:R4:W3:Y:S02]  /*7440*/  @P1 LDG.E.U16 R19, [R4.64] ;  /* 0x0000000404131981 */ /* 0x0008e4000c1e1500 */
[----:B----4-:R-:W-:-:S05]  /*7450*/  IADD3 R4, P0, R28, R2, RZ ;  /* 0x000000021c047210 */ /* 0x010fca0007f1e0ff */
[----:B------:R-:W-:Y:S01]  /*7460*/  IMAD.X R5, R29, 0x1, R3, P0 ;  /* 0x000000011d057824 */ /* 0x000fe200000e0603 */
[----:B--2---:R0:W-:Y:S04]  /*7470*/  STL [R1+0x5c], R24 ;  /* 0x00005c1801007387 */ /* 0x0041e80000100800 */
[----:B0-----:R-:W2:Y:S04]  /*7480*/  LDL.LU R24, [R1+0x1168] ;  /* 0x0011680001187983 */ /* 0x001ea80000300800 */
[----:B------:R-:W4:Y:S04]  /*7490*/  LDL.LU.64 R20, [R1+0x1160] ;  /* 0x0011600001147983 */ /* 0x000f280000300a00 */
[----:B------:R-:W-:Y:S04]  /*74a0*/  STL [R1+0x58], R18 ;  /* 0x0000581201007387 */ /* 0x000fe80000100800 */
[----:B------:R-:W2:Y:S04]  /*74b0*/  LDL.LU.64 R22, [R1+0x1158] ;  /* 0x0011580001167983 */ /* 0x000ea80000300a00 */
[----:B---3--:R0:W-:Y:S04]  /*74c0*/  STL [R1+0x54], R19 ;  /* 0x0000541301007387 */ /* 0x0081e80000100800 */
[----:B0-----:R-:W3:Y:S04]  /*74d0*/  LDL.LU R19, [R1+0x1c] ;  /* 0x00001c0001137983 */ /* 0x001ee80000300800 */
[----:B------:R-:W-:Y:S04]  /*74e0*/  STL [R1+0x8e8], R0 ;  /* 0x0008e80001007387 */ /* 0x000fe80000100800 */
[----:B------:R-:W2:Y:S04]  /*74f0*/  LDL.LU.64 R28, [R1+0x1150] ;  /* 0x00115000011c7983 */ /* 0x000ea80000300a00 */
[----:B------:R0:W-:Y:S04]  /*7500*/  STL.64 [R1+0x888], R2 ;  /* 0x0008880201007387 */ /* 0x0001e80000100a00 */
[----:B0-----:R-:W3:Y:S04]  /*7510*/  LDL.LU R2, [R1+0x10] ;  /* 0x0000100001027983 */ /* 0x001ee80000300800 */
[----:B------:R-:W3:Y:S04]  /*7520*/  LDL.LU R3, [R1+0x14] ;  /* 0x0000140001037983 */ /* 0x000ee80000300800 */
[----:B------:R-:W0:Y:S01]  /*7530*/  S2R R18, SR_TID.X ;  /* 0x0000000000127919 */ /* 0x000e220000002100 */
[----:B--2---:R-:W-:-:S06]  /*7540*/  PRMT R28, RZ, 0x7610, R28 ;  /* 0x00007610ff1c7816 */ /* 0x004fcc000000001c */
[----:B------:R1:W2:Y:S04]  /*7550*/  @P1 LDG.E.U16 R28, [R4.64] ;  /* 0x00000004041c1981 */ /* 0x0002a8000c1e1500 */
[----:B-1----:R-:W1:Y:S01]  /*7560*/  S2R R5, SR_TID.X ;  /* 0x0000000000057919 */ /* 0x002e620000002100 */
[----:B0-----:R-:W-:Y:S02]  /*7570*/  LOP3.LUT R18, R18, 0x1f, RZ, 0xc0, !PT ;  /* 0x0000001f12127812 */ /* 0x001fe400078ec0ff */
[----:B---3--:R-:W-:Y:S02]  /*7580*/  LOP3.LUT R3, R3, R2, RZ, 0x3c, !PT ;  /* 0x0000000203037212 */ /* 0x008fe400078e3cff */
[----:B------:R-:W-:Y:S02]  /*7590*/  ISETP.GE.AND P2, PT, R18, R0, PT ;  /* 0x000000001200720c */ /* 0x000fe40003f46270 */
[----:B------:R-:W-:-:S04]  /*75a0*/  LOP3.LUT R2, R3, R2, RZ, 0x3c, !PT ;  /* 0x0000000203027212 */ /* 0x000fc800078e3cff */
[----:B------:R-:W-:Y:S02]  /*75b0*/  LOP3.LUT R3, R3, R2, RZ, 0x3c, !PT ;  /* 0x0000000203037212 */ /* 0x000fe400078e3cff */
[----:B------:R-:W-:Y:S02]  /*75c0*/  PRMT R29, RZ, 0x7610, R29 ;  /* 0x00007610ff1d7816 */ /* 0x000fe4000000001d */
[----:B-1----:R-:W-:Y:S01]  /*75d0*/  LOP3.LUT R5, R5, 0x1f, RZ, 0xc0, !PT ;  /* 0x0000001f05057812 */ /* 0x002fe200078ec0ff */
[----:B------:R-:W-:Y:S06]  /*75e0*/  BAR.SYNC.DEFER_BLOCKING 0x0 ;  /* 0x0000000000007b1d */ /* 0x000fec0000010000 */
[----:B--2---:R0:W-:Y:S02]  /*75f0*/  STL [R1+0x10c4], R28 ;  /* 0x0010c41c01007387 */ /* 0x0041e40000100800 */
[----:B0-----:R-:W-:-:S04]  /*7600*/  IMAD R28, R5, c[0x0][0x18c], RZ ;  /* 0x00006300051c7a24 */ /* 0x001fc800078e02ff */
[----:B------:R-:W-:-:S05]  /*7610*/  IMAD.WIDE R4, R28, 0x2, R2 ;  /* 0x000000021c047825 */ /* 0x000fca00078e0202 */
[----:B------:R-:W2:Y:S04]  /*7620*/  @!P2 LDG.E.U16 R29, [R4.64] ;  /* 0x00000004041da981 */ /* 0x000ea8000c1e1500 */
[----:B------:R0:W-:Y:S04]  /*7630*/  STL.64 [R1+0x890], R2 ;  /* 0x0008900201007387 */ /* 0x0001e80000100a00 */
[----:B0-----:R-:W3:Y:S04]  /*7640*/  LDL.LU R2, [R1+0x28] ;  /* 0x0000280001027983 */ /* 0x001ee80000300800 */
[----:B------:R-:W3:Y:S04]  /*7650*/  LDL.LU R3, [R1+0x2c] ;  /* 0x00002c0001037983 */ /* 0x000ee80000300800 */
[----:B--2---:R0:W-:Y:S04]  /*7660*/  STL [R1+0x4c], R29 ;  /* 0x00004c1d01007387 */ /* 0x0041e80000100800 */
[----:B0-----:R-:W2:Y:S04]  /*7670*/  LDL.LU R29, [R1+0x114c] ;  /* 0x00114c00011d7983 */ /* 0x001ea80000300800 */
[----:B------:R-:W2:Y:S01]  /*7680*/  LDL.LU R5, [R1+0x18] ;  /* 0x0000180001057983 */ /* 0x000ea20000300800 */
[----:B------:R-:W-:Y:S01]  /*7690*/  IMAD.MOV.U32 R4, RZ, RZ, R19 ;  /* 0x000000ffff047224 */ /* 0x000fe200078e0013 */
[----:B------:R-:W-:-:S02]  /*76a0*/  PRMT R26, RZ, 0x7610, R26 ;  /* 0x00007610ff1a7816 */ /* 0x000fc4000000001a */
[----:B------:R-:W3:Y:S04]  /*76b0*/  LDL.LU R19, [R1+0x34] ;  /* 0x0000340001137983 */ /* 0x000ee80000300800 */
[----:B--2---:R0:W-:Y:S02]  /*76c0*/  STL.64 [R1+0x580], R4 ;  /* 0x0005800401007387 */ /* 0x0041e40000100a00 */
[----:B0-----:R-:W-:-:S05]  /*76d0*/  IMAD.WIDE R4, R28, 0x2, R4 ;  /* 0x000000021c047825 */ /* 0x001fca00078e0204 */
[----:B------:R0:W2:Y:S04]  /*76e0*/  @!P2 LDG.E.U16 R26, [R4.64] ;  /* 0x00000004041aa981 */ /* 0x0000a8000c1e1500 */
[----:B0-----:R-:W3:Y:S04]  /*76f0*/  LDL.LU R4, [R1+0x20] ;  /* 0x0000200001047983 */ /* 0x001ee80000300800 */
[----:B------:R-:W3:Y:S01]  /*7700*/  LDL.LU R5, [R1+0x24] ;  /* 0x0000240001057983 */ /* 0x000ee20000300800 */
[----:B------:R-:W-:-:S03]  /*7710*/  PRMT R29, RZ, 0x7610, R29 ;  /* 0x00007610ff1d7816 */ /* 0x000fc6000000001d */
[----:B--2---:R-:W-:Y:S01]  /*7720*/  STL [R1+0x10ac], R26 ;  /* 0x0010ac1a01007387 */ /* 0x004fe20000100800 */
[----:B---3--:R-:W-:-:S04]  /*7730*/  LOP3.LUT R5, R5, R4, RZ, 0x3c, !PT ;  /* 0x0000000405057212 */ /* 0x008fc800078e3cff */
[----:B------:R-:W-:-:S04]  /*7740*/  LOP3.LUT R4, R5, R4, RZ, 0x3c, !PT ;  /* 0x0000000405047212 */ /* 0x000fc800078e3cff */
[----:B------:R-:W-:-:S05]  /*7750*/  LOP3.LUT R5, R5, R4, RZ, 0x3c, !PT ;  /* 0x0000000405057212 */ /* 0x000fca00078e3cff */
[----:B------:R0:W-:Y:S02]  /*7760*/  STL.64 [R1+0x578], R4 ;  /* 0x0005780401007387 */ /* 0x0001e40000100a00 */
[----:B0-----:R-:W-:-:S05]  /*7770*/  IMAD.WIDE R4, R28, 0x2, R4 ;  /* 0x000000021c047825 */ /* 0x001fca00078e0204 */
[----:B------:R0:W2:Y:S01]  /*7780*/  @!P2 LDG.E.U16 R29, [R4.64] ;  /* 0x00000004041da981 */ /* 0x0000a2000c1e1500 */
[----:B------:R-:W-:-:S04]  /*7790*/  LOP3.LUT R3, R3, R2, RZ, 0x3c, !PT ;  /* 0x0000000203037212 */ /* 0x000fc800078e3cff */
[----:B------:R-:W-:-:S04]  /*77a0*/  LOP3.LUT R2, R3, R2, RZ, 0x3c, !PT ;  /* 0x0000000203027212 */ /* 0x000fc800078e3cff */
[----:B------:R-:W-:Y:S02]  /*77b0*/  LOP3.LUT R3, R3, R2, RZ, 0x3c, !PT ;  /* 0x0000000203037212 */ /* 0x000fe400078e3cff */
[----:B------:R-:W-:-:S03]  /*77c0*/  PRMT R25, RZ, 0x7610, R25 ;  /* 0x00007610ff197816 */ /* 0x000fc60000000019 */
[----:B0-----:R-:W-:-:S05]  /*77d0*/  IMAD.WIDE R4, R28, 0x2, R2 ;  /* 0x000000021c047825 */ /* 0x001fca00078e0202 */
[----:B------:R0:W3:Y:S04]  /*77e0*/  @!P2 LDG.E.U16 R25, [R4.64] ;  /* 0x000000040419a981 */ /* 0x0000e8000c1e1500 */
[----:B--2---:R1:W-:Y:S04]  /*77f0*/  STL [R1+0x44], R29 ;  /* 0x0000441d01007387 */ /* 0x0043e80000100800 */
[----:B-1----:R-:W2:Y:S04]  /*7800*/  LDL.LU R29, [R1+0x1148] ;  /* 0x00114800011d7983 */ /* 0x002ea80000300800 */
[----:B------:R1:W-:Y:S04]  /*7810*/  STL.64 [R1+0x898], R2 ;  /* 0x0008980201007387 */ /* 0x0003e80000100a00 */
[----:B-1----:R-:W2:Y:S04]  /*7820*/  LDL.LU R2, [R1+0x38] ;  /* 0x0000380001027983 */ /* 0x002ea80000300800 */
[----:B------:R-:W2:Y:S04]  /*7830*/  LDL.LU R3, [R1+0x494] ;  /* 0x0004940001037983 */ /* 0x000ea80000300800 */
[----:B0-----:R-:W2:Y:S01]  /*7840*/  LDL.LU R5, [R1+0x30] ;  /* 0x0000300001057983 */ /* 0x001ea20000300800 */
[----:B------:R-:W-:-:S03]  /*7850*/  IMAD.MOV.U32 R4, RZ, RZ, R19 ;  /* 0x000000ffff047224 */ /* 0x000fc600078e0013 */
[----:B---3--:R0:W-:Y:S02]  /*7860*/  STL [R1+0x10b0], R25 ;  /* 0x0010b01901007387 */ /* 0x0081e40000100800 */
[----:B0-----:R-:W-:Y:S02]  /*7870*/  PRMT R25, RZ, 0x7610, R25 ;  /* 0x00007610ff197816 */ /* 0x001fe40000000019 */
[----:B--2---:R0:W-:Y:S01]  /*7880*/  STL.64 [R1+0x568], R4 ;  /* 0x0005680401007387 */ /* 0x0041e20000100a00 */
[----:B------:R-:W-:Y:S02]  /*7890*/  LOP3.LUT R3, R3, R2, RZ, 0x3c, !PT ;  /* 0x0000000203037212 */ /* 0x000fe400078e3cff */
[----:B------:R-:W-:Y:S01]  /*78a0*/  PRMT R24, RZ, 0x7610, R24 ;  /* 0x00007610ff187816 */ /* 0x000fe20000000018 */
[----:B------:R-:W2:Y:S01]  /*78b0*/  LDL.LU R19, [R1+0x4b4] ;  /* 0x0004b40001137983 */ /* 0x000ea20000300800 */
[----:B0-----:R-:W-:-:S05]  /*78c0*/  IMAD.WIDE R4, R28, 0x2, R4 ;  /* 0x000000021c047825 */ /* 0x001fca00078e0204 */
[----:B------:R0:W3:Y:S01]  /*78d0*/  @!P2 LDG.E.U16 R25, [R4.64] ;  /* 0x000000040419a981 */ /* 0x0000e2000c1e1500 */
[----:B------:R-:W-:-:S04]  /*78e0*/  LOP3.LUT R2, R3, R2, RZ, 0x3c, !PT ;  /* 0x0000000203027212 */ /* 0x000fc800078e3cff */
[----:B------:R-:W-:-:S05]  /*78f0*/  LOP3.LUT R3, R3, R2, RZ, 0x3c, !PT ;  /* 0x0000000203037212 */ /* 0x000fca00078e3cff */
[----:B0-----:R-:W-:-:S05]  /*7900*/  IMAD.WIDE R4, R28, 0x2, R2 ;  /* 0x000000021c047825 */ /* 0x001fca00078e0202 */
[----:B------:R0:W2:Y:S04]  /*7910*/  @!P2 LDG.E.U16 R24, [R4.64] ;  /* 0x000000040418a981 */ /* 0x0000a8000c1e1500 */
[----:B------:R-:W1:Y:S04]  /*7920*/  S2R R28, SR_TID.X ;  /* 0x00000000001c7919 */ /* 0x000e680000002100 */
[----:B---3--:R3:W-:Y:S04]  /*7930*/  STL [R1+0x10b4], R25 ;  /* 0x0010b41901007387 */ /* 0x0087e80000100800 */
[----:B---3--:R-:W3:Y:S04]  /*7940*/  LDL.LU R25, [R1+0x49c] ;  /* 0x00049c0001197983 */ /* 0x008ee80000300800 */
[----:B------:R0:W-:Y:S04]  /*7950*/  STL.64 [R1+0x8b0], R2 ;  /* 0x0008b00201007387 */ /* 0x0001e80000100a00 */
[----:B0-----:R-:W4:Y:S04]  /*7960*/  LDL.LU R3, [R1+0x4b0] ;  /* 0x0004b00001037983 */ /* 0x001f280000300800 */
[----:B------:R-:W4:Y:S01]  /*7970*/  LDL.LU R5, [R1+0x498] ;  /* 0x0004980001057983 */ /* 0x000f220000300800 */
[----:B-1----:R-:W-:-:S02]  /*7980*/  LOP3.LUT R2, R28, 0x1f, RZ, 0xc0, !PT ;  /* 0x0000001f1c027812 */ /* 0x002fc400078ec0ff */
[----:B------:R-:W-:Y:S01]  /*7990*/  PRMT R26, RZ, 0x7610, R26 ;  /* 0x00007610ff1a7816 */ /* 0x000fe2000000001a */
[----:B--2---:R-:W-:Y:S02]  /*79a0*/  STL [R1+0x10b8], R24 ;  /* 0x0010b81801007387 */ /* 0x004fe40000100800 */
[----:B------:R-:W-:Y:S02]  /*79b0*/  IMAD R2, R2, c[0x0][0x18c], RZ ;  /* 0x0000630002027a24 */ /* 0x000fe400078e02ff */
[----:B---3--:R-:W-:-:S05]  /*79c0*/  IMAD.MOV.U32 R4, RZ, RZ, R25 ;  /* 0x000000ffff047224 */ /* 0x008fca00078e0019 */
[----:B----4-:R0:W-:Y:S02]  /*79d0*/  STL.64 [R1+0x558], R4 ;  /* 0x0005580401007387 */ /* 0x0101e40000100a00 */
[----:B0-----:R-:W-:-:S05]  /*79e0*/  IMAD.WIDE R4, R2, 0x2, R4 ;  /* 0x0000000202047825 */ /* 0x001fca00078e0204 */
[----:B------:R0:W2:Y:S01]  /*79f0*/  @!P2 LDG.E.U16 R26, [R4.64] ;  /* 0x00000004041aa981 */ /* 0x0000a2000c1e1500 */
[----:B------:R-:W-:Y:S02]  /*7a00*/  IMAD.MOV.U32 R2, RZ, RZ, R19 ;  /* 0x000000ffff027224 */ /* 0x000fe400078e0013 */
[----:B0-----:R-:W-:-:S04]  /*7a10*/  IMAD R5, R18, c[0x0][0x18c], RZ ;  /* 0x0000630012057a24 */ /* 0x001fc800078e02ff */
[----:B------:R-:W-:Y:S01]  /*7a20*/  IMAD.WIDE R4, R5, 0x2, R2 ;  /* 0x0000000205047825 */ /* 0x000fe200078e0202 */
[----:B------:R-:W-:-:S06]  /*7a30*/  PRMT R23, RZ, 0x7610, R23 ;  /* 0x00007610ff177816 */ /* 0x000fcc0000000017 */
[----:B------:R0:W3:Y:S04]  /*7a40*/  @!P2 LDG.E.U16 R23, [R4.64] ;  /* 0x000000040417a981 */ /* 0x0000e8000c1e1500 */
[----:B--2---:R-:W-:Y:S04]  /*7a50*/  STL [R1+0x10c0], R26 ;  /* 0x0010c01a01007387 */ /* 0x004fe80000100800 */
[----:B------:R-:W2:Y:S04]  /*7a60*/  LDL.LU R24, [R1+0x4c4] ;  /* 0x0004c40001187983 */ /* 0x000ea80000300800 */
[----:B------:R-:W4:Y:S04]  /*7a70*/  LDL.LU R19, [R1+0x4c8] ;  /* 0x0004c80001137983 */ /* 0x000f280000300800 */
[----:B------:R-:W2:Y:S04]  /*7a80*/  LDL.LU R18, [R1+0x4cc] ;  /* 0x0004cc0001127983 */ /* 0x000ea80000300800 */
[----:B------:R1:W-:Y:S04]  /*7a90*/  STL.64 [R1+0x8b8], R2 ;  /* 0x0008b80201007387 */ /* 0x0003e80000100a00 */
[----:B-1----:R-:W2:Y:S04]  /*7aa0*/  LDL.LU R2, [R1+0x4b8] ;  /* 0x0004b80001027983 */ /* 0x002ea80000300800 */
[----:B------:R-:W2:Y:S04]  /*7ab0*/  LDL.LU R3, [R1+0x4bc] ;  /* 0x0004bc0001037983 */ /* 0x000ea80000300800 */
[----:B0-----:R-:W0:Y:S01]  /*7ac0*/  S2R R5, SR_TID.X ;  /* 0x0000000000057919 */ /* 0x001e220000002100 */
[----:B------:R-:W-:-:S03]  /*7ad0*/  PRMT R29, RZ, 0x7610, R29 ;  /* 0x00007610ff1d7816 */ /* 0x000fc6000000001d */
[----:B---3--:R1:W-:Y:S04]  /*7ae0*/  STL [R1+0x10c8], R23 ;  /* 0x0010c81701007387 */ /* 0x0083e80000100800 */
[----:B-1----:R-:W3:Y:S01]  /*7af0*/  LDL.LU R23, [R1+0x4c0] ;  /* 0x0004c00001177983 */ /* 0x002ee20000300800 */
[----:B0-----:R-:W-:-:S05]  /*7b00*/  LOP3.LUT R5, R5, 0x1f, RZ, 0xc0, !PT ;  /* 0x0000001f05057812 */ /* 0x001fca00078ec0ff */
[----:B------:R-:W-:Y:S01]  /*7b10*/  IMAD R5, R5, c[0x0][0x18c], RZ ;  /* 0x0000630005057a24 */ /* 0x000fe200078e02ff */
[----:B--2---:R-:W-:-:S04]  /*7b20*/  LOP3.LUT R3, R3, R2, RZ, 0x3c, !PT ;  /* 0x0000000203037212 */ /* 0x004fc800078e3cff */
[----:B------:R-:W-:-:S04]  /*7b30*/  LOP3.LUT R2, R3, R2, RZ, 0x3c, !PT ;  /* 0x0000000203027212 */ /* 0x000fc800078e3cff */
[----:B------:R-:W-:-:S05]  /*7b40*/  LOP3.LUT R3, R3, R2, RZ, 0x3c, !PT ;  /* 0x0000000203037212 */ /* 0x000fca00078e3cff */
[----:B------:R-:W-:-:S05]  /*7b50*/  IMAD.WIDE R4, R5, 0x2, R2 ;  /* 0x0000000205047825 */ /* 0x000fca00078e0202 */
[----:B------:R-:W2:Y:S04]  /*7b60*/  @!P2 LDG.E.U16 R29, [R4.64] ;  /* 0x00000004041da981 */ /* 0x000ea8000c1e1500 */
[----:B------:R0:W-:Y:S04]  /*7b70*/  STL.64 [R1+0x8e0], R2 ;  /* 0x0008e00201007387 */ /* 0x0001e80000100a00 */
[----:B0-----:R-:W0:Y:S01]  /*7b80*/  S2R R3, SR_TID.X ;  /* 0x0000000000037919 */ /* 0x001e220000002100 */
[----:B------:R-:W-:Y:S01]  /*7b90*/  IMAD.MOV.U32 R2, RZ, RZ, R24 ;  /* 0x000000ffff027224 */ /* 0x000fe200078e0018 */
[----:B------:R-:W-:-:S02]  /*7ba0*/  PRMT R22, RZ, 0x7610, R22 ;  /* 0x00007610ff167816 */ /* 0x000fc40000000016 */
[----:B0-----:R-:W-:Y:S01]  /*7bb0*/  LOP3.LUT R3, R3, 0x1f, RZ, 0xc0, !PT ;  /* 0x0000001f03037812 */ /* 0x001fe200078ec0ff */
[----:B--2---:R0:W-:Y:S04]  /*7bc0*/  STL [R1+0x10cc], R29 ;  /* 0x0010cc1d01007387 */ /* 0x0041e80000100800 */
[----:B0-----:R-:W-:Y:S02]  /*7bd0*/  IMAD R29, R3, c[0x0][0x18c], RZ ;  /* 0x00006300031d7a24 */ /* 0x001fe400078e02ff */
[----:B---3--:R-:W-:-:S04]  /*7be0*/  IMAD.MOV.U32 R3, RZ, RZ, R23 ;  /* 0x000000ffff037224 */ /* 0x008fc800078e0017 */
[----:B------:R-:W-:-:S05]  /*7bf0*/  IMAD.WIDE R4, R29, 0x2, R2 ;  /* 0x000000021d047825 */ /* 0x000fca00078e0202 */
[----:B------:R0:W2:Y:S04]  /*7c00*/  @!P2 LDG.E.U16 R22, [R4.64] ;  /* 0x000000040416a981 */ /* 0x0000a8000c1e1500 */
[----:B------:R1:W-:Y:S01]  /*7c10*/  STL.64 [R1+0x540], R2 ;  /* 0x0005400201007387 */ /* 0x0003e20000100a00 */
[----:B------:R-:W-:Y:S01]  /*7c20*/  PRMT R27, RZ, 0x7610, R27 ;  /* 0x00007610ff1b7816 */ /* 0x000fe2000000001b */
[----:B-1----:R-:W-:Y:S02]  /*7c30*/  IMAD.MOV.U32 R2, RZ, RZ, R18 ;  /* 0x000000ffff027224 */ /* 0x002fe400078e0012 */
[----:B----4-:R-:W-:-:S04]  /*7c40*/  IMAD.MOV.U32 R3, RZ, RZ, R19 ;  /* 0x000000ffff037224 */ /* 0x010fc800078e0013 */
[----:B0-----:R-:W-:-:S05]  /*7c50*/  IMAD.WIDE R4, R29, 0x2, R2 ;  /* 0x000000021d047825 */ /* 0x001fca00078e0202 */
[----:B------:R0:W3:Y:S04]  /*7c60*/  @!P2 LDG.E.U16 R27, [R4.64] ;  /* 0x00000004041ba981 */ /* 0x0000e8000c1e1500 */
[----:B--2---:R1:W-:Y:S04]  /*7c70*/  STL [R1+0x10d0], R22 ;  /* 0x0010d01601007387 */ /* 0x0043e80000100800 */
[----:B-1----:R-:W2:Y:S04]  /*7c80*/  LDL.LU R22, [R1+0x4d4] ;  /* 0x0004d40001167983 */ /* 0x002ea80000300800 */
[----:B------:R-:W4:Y:S04]  /*7c90*/  LDL.LU R19, [R1+0x4d8] ;  /* 0x0004d80001137983 */ /* 0x000f280000300800 */
[----:B------:R-:W4:Y:S04]  /*7ca0*/  LDL.LU R18, [R1+0x4dc] ;  /* 0x0004dc0001127983 */ /* 0x000f280000300800 */
[----:B------:R-:W4:Y:S04]  /*7cb0*/  LDL.LU R24, [R1+0x4e0] ;  /* 0x0004e00001187983 */ /* 0x000f280000300800 */
[----:B------:R-:W4:Y:S04]  /*7cc0*/  LDL.LU R23, [R1+0x4e4] ;  /* 0x0004e40001177983 */ /* 0x000f280000300800 */
[----:B------:R-:W-:Y:S04]  /*7cd0*/  STL [R1+0x8f4], R2 ;  /* 0x0008f40201007387 */ /* 0x000fe80000100800 */
[----:B------:R1:W-:Y:S04]  /*7ce0*/  STL [R1+0x8f0], R3 ;  /* 0x0008f00301007387 */ /* 0x0003e80000100800 */
[----:B0-----:R-:W4:Y:S04]  /*7cf0*/  LDL.LU R5, [R1+0x4d0] ;  /* 0x0004d00001057983 */ /* 0x001f280000300800 */
[----:B---3--:R-:W-:Y:S01]  /*7d00*/  STL [R1+0x10d4], R27 ;  /* 0x0010d41b01007387 */ /* 0x008fe20000100800 */
[----:B------:R-:W-:-:S02]  /*7d10*/  PRMT R21, RZ, 0x7610, R21 ;  /* 0x00007610ff157816 */ /* 0x000fc40000000015 */
[----:B-1----:R-:W-:Y:S01]  /*7d20*/  PRMT R3, RZ, 0x7610, R3 ;  /* 0x00007610ff037816 */ /* 0x002fe20000000003 */
[----:B--2---:R-:W-:-:S05]  /*7d30*/  IMAD.MOV.U32 R4, RZ, RZ, R22 ;  /* 0x000000ffff047224 */ /* 0x004fca00078e0016 */
[----:B----4-:R0:W-:Y:S02]  /*7d40*/  STL.64 [R1+0x530], R4 ;  /* 0x0005300401007387 */ /* 0x0101e40000100a00 */
[----:B0-----:R-:W-:Y:S02]  /*7d50*/  IMAD.WIDE R4, R29, 0x2, R4 ;  /* 0x000000021d047825 */ /* 0x001fe400078e0204 */
[----:B------:R-:W0:Y:S04]  /*7d60*/  S2R R29, SR_TID.X ;  /* 0x00000000001d7919 */ /* 0x000e280000002100 */
[----:B------:R1:W2:Y:S01]  /*7d70*/  @!P2 LDG.E.U16 R21, [R4.64] ;  /* 0x000000040415a981 */ /* 0x0002a2000c1e1500 */
[----:B0-----:R-:W-:-:S05]  /*7d80*/  LOP3.LUT R29, R29, 0x1f, RZ, 0xc0, !PT ;  /* 0x0000001f1d1d7812 */ /* 0x001fca00078ec0ff */
[----:B-1----:R-:W-:-:S04]  /*7d90*/  IMAD R5, R29, c[0x0][0x18c], RZ ;  /* 0x000063001d057a24 */ /* 0x002fc800078e02ff */
[----:B------:R-:W-:-:S05]  /*7da0*/  IMAD.WIDE R4, R5, 0x2, R18 ;  /* 0x0000000205047825 */ /* 0x000fca00078e0212 */
[----:B------:R0:W3:Y:S04]  /*7db0*/  @!P2 LDG.E.U16 R3, [R4.64] ;  /* 0x000000040403a981 */ /* 0x0000e8000c1e1500 */
[----:B------:R-:W1:Y:S01]  /*7dc0*/  S2R R27, SR_TID.X ;  /* 0x00000000001b7919 */ /* 0x000e620000002100 */
[----:B------:R-:W-:Y:S01]  /*7dd0*/  PRMT R20, RZ, 0x7610, R20 ;  /* 0x00007610ff147816 */ /* 0x000fe20000000014 */
[----:B0-----:R-:W-:Y:S02]  /*7de0*/  IMAD.MOV.U32 R4, RZ, RZ, R23 ;  /* 0x000000ffff047224 */ /* 0x001fe400078e0017 */
[----:B------:R-:W-:Y:S01]  /*7df0*/  IMAD.MOV.U32 R5, RZ, RZ, R24 ;  /* 0x000000ffff057224 */ /* 0x000fe200078e0018 */
[----:B-1----:R-:W-:Y:S01]  /*7e00*/  LOP3.LUT R27, R27, 0x1f, RZ, 0xc0, !PT ;  /* 0x0000001f1b1b7812 */ /* 0x002fe200078ec0ff */
[----:B--2---:R0:W-:Y:S04]  /*7e10*/  STL [R1+0x10d8], R21 ;  /* 0x0010d81501007387 */ /* 0x0041e80000100800 */
[----:B------:R-:W2:Y:S04]  /*7e20*/  LDL.LU R22, [R1+0x4e8] ;  /* 0x0004e80001167983 */ /* 0x000ea80000300800 */
[----:B0-----:R-:W4:Y:S04]  /*7e30*/  LDL.LU R21, [R1+0x4ec] ;  /* 0x0004ec0001157983 */ /* 0x001f280000300800 */
[----:B------:R0:W-:Y:S04]  /*7e40*/  STL.64 [R1+0x528], R18 ;  /* 0x0005281201007387 */ /* 0x0001e80000100a00 */
[----:B------:R-:W4:Y:S04]  /*7e50*/  LDL.LU R29, [R1+0x480] ;  /* 0x00048000011d7983 */ /* 0x000f280000300800 */
[----:B0-----:R-:W4:Y:S04]  /*7e60*/  LDL.LU.64 R18, [R1+0x1140] ;  /* 0x0011400001127983 */ /* 0x001f280000300a00 */
[----:B---3--:R0:W-:Y:S02]  /*7e70*/  STL [R1+0x10dc], R3 ;  /* 0x0010dc0301007387 */ /* 0x0081e40000100800 */
[----:B0-----:R-:W-:-:S02]  /*7e80*/  IMAD R3, R27, c[0x0][0x18c], RZ ;  /* 0x000063001b037a24 */ /* 0x001fc400078e02ff */
[----:B------:R-:W3:Y:S04]  /*7e90*/  LDL.LU R27, [R1+0x4f0] ;  /* 0x0004f000011b7983 */ /* 0x000ee80000300800 */
[----:B------:R-:W3:Y:S04]  /*7ea0*/  LDL.LU R24, [R1+0x4f4] ;  /* 0x0004f40001187983 */ /* 0x000ee80000300800 */
[----:B------:R0:W-:Y:S02]  /*7eb0*/  STL.64 [R1+0x520], R4 ;  /* 0x0005200401007387 */ /* 0x0001e40000100a00 */
[----:B0-----:R-:W-:-:S05]  /*7ec0*/  IMAD.WIDE R4, R3, 0x2, R4 ;  /* 0x0000000203047825 */ /* 0x001fca00078e0204 */
[----:B------:R2:W3:Y:S01]  /*7ed0*/  @!P2 LDG.E.U16 R20, [R4.64] ;  /* 0x000000040414a981 */ /* 0x0004e2000c1e1500 */
[C---:B------:R-:W-:Y:S02]  /*7ee0*/  LOP3.LUT R25, R28.reuse, 0x7f, RZ, 0xc0, !PT ;  /* 0x0000007f1c197812 */ /* 0x040fe400078ec0ff */
[----:B------:R-:W-:-:S03]  /*7ef0*/  LOP3.LUT R28, R28, 0x7f, RZ, 0xc0, !PT ;  /* 0x0000007f1c1c7812 */ /* 0x000fc600078ec0ff */
[----:B------:R-:W-:Y:S01]  /*7f00*/  IMAD.SHL.U32 R26, R25, 0x2, RZ ;  /* 0x00000002191a7824 */ /* 0x000fe200078e00ff */
[----:B------:R-:W-:Y:S01]  /*7f10*/  PRMT R0, RZ, 0x7610, R0 ;  /* 0x00007610ff007816 */ /* 0x000fe20000000000 */
[----:B--2---:R-:W-:Y:S02]  /*7f20*/  IMAD.MOV.U32 R5, RZ, RZ, R22 ;  /* 0x000000ffff057224 */ /* 0x004fe400078e0016 */
[----:B----4-:R-:W-:Y:S02]  /*7f30*/  IMAD.MOV.U32 R4, RZ, RZ, R21 ;  /* 0x000000ffff047224 */ /* 0x010fe400078e0015 */
[----:B------:R-:W-:Y:S01]  /*7f40*/  IMAD.SHL.U32 R21, R28, 0x2, RZ ;  /* 0x000000021c157824 */ /* 0x000fe200078e00ff */
[----:B---3--:R-:W-:Y:S04]  /*7f50*/  STL [R1+0x10e0], R20 ;  /* 0x0010e01401007387 */ /* 0x008fe80000100800 */
[----:B------:R-:W-:Y:S04]  /*7f60*/  STL [R1+0x1114], R26 ;  /* 0x0011141a01007387 */ /* 0x000fe80000100800 */
[----:B------:R-:W2:Y:S04]  /*7f70*/  LDL.LU R23, [R1+0x4f8] ;  /* 0x0004f80001177983 */ /* 0x000ea80000300800 */
[----:B------:R-:W3:Y:S04]  /*7f80*/  LDL.LU R22, [R1+0x4fc] ;  /* 0x0004fc0001167983 */ /* 0x000ee80000300800 */
[----:B------:R-:W4:Y:S04]  /*7f90*/  LDL.LU R28, [R1+0x450] ;  /* 0x00045000011c7983 */ /* 0x000f280000300800 */
[----:B------:R0:W-:Y:S02]  /*7fa0*/  STL.64 [R1+0x518], R4 ;  /* 0x0005180401007387 */ /* 0x0001e40000100a00 */
[----:B0-----:R-:W-:-:S05]  /*7fb0*/  IMAD.WIDE R4, R3, 0x2, R4 ;  /* 0x0000000203047825 */ /* 0x001fca00078e0204 */
[----:B------:R0:W2:Y:S01]  /*7fc0*/  @!P2 LDG.E.U16 R0, [R4.64] ;  /* 0x000000040400a981 */ /* 0x0000a2000c1e1500 */
[----:B------:R-:W-:Y:S01]  /*7fd0*/  PRMT R2, RZ, 0x7610, R2 ;  /* 0x00007610ff027816 */ /* 0x000fe20000000002 */
[----:B0-----:R-:W-:Y:S02]  /*7fe0*/  IMAD.MOV.U32 R4, RZ, RZ, R24 ;  /* 0x000000ffff047224 */ /* 0x001fe400078e0018 */
[----:B------:R-:W-:Y:S02]  /*7ff0*/  IMAD.MOV.U32 R5, RZ, RZ, R27 ;  /* 0x000000ffff057224 */ /* 0x000fe400078e001b */
[----:B------:R-:W0:Y:S04]  /*8000*/  S2R R27, SR_TID.X ;  /* 0x00000000001b7919 */ /* 0x000e280000002100 */
[----:B--2---:R-:W-:Y:S04]  /*8010*/  STL [R1+0x10e4], R0 ;  /* 0x0010e40001007387 */ /* 0x004fe80000100800 */
[----:B------:R-:W2:Y:S04]  /*8020*/  LDL.LU R24, [R1+0x500] ;  /* 0x0005000001187983 */ /* 0x000ea80000300800 */
[----:B------:R-:W2:Y:S04]  /*8030*/  LDL.LU R20, [R1+0x504] ;  /* 0x0005040001147983 */ /* 0x000ea80000300800 */
[----:B------:R1:W-:Y:S02]  /*8040*/  STL.64 [R1+0x510], R4 ;  /* 0x0005100401007387 */ /* 0x0003e40000100a00 */
[----:B-1----:R-:W-:-:S05]  /*8050*/  IMAD.WIDE R4, R3, 0x2, R4 ;  /* 0x0000000203047825 */ /* 0x002fca00078e0204 */
[----:B------:R3:W4:Y:S01]  /*8060*/  @!P2 LDG.E.U16 R2, [R4.64] ;  /* 0x000000040402a981 */ /* 0x000722000c1e1500 */
[----:B0-----:R-:W-:-:S03]  /*8070*/  LOP3.LUT R27, R27, 0x1f, RZ, 0xc0, !PT ;  /* 0x0000001f1b1b7812 */ /* 0x001fc600078ec0ff */
[----:B------:R-:W-:Y:S01]  /*8080*/  STS.U16 [R26], R16 ;  /* 0x000000101a007388 */ /* 0x000fe20000000400 */
[----:B------:R-:W-:-:S03]  /*8090*/  LOP3.LUT R21, R21, 0x10, RZ, 0x3c, !PT ;  /* 0x0000001015157812 */ /* 0x000fc600078e3cff */
[----:B------:R-:W-:Y:S01]  /*80a0*/  STS.U16 [R26+0x100], R17 ;  /* 0x000100111a007388 */ /* 0x000fe20000000400 */
[----:B---3--:R-:W-:-:S03]  /*80b0*/  IMAD.MOV.U32 R4, RZ, RZ, R22 ;  /* 0x000000ffff047224 */ /* 0x008fc600078e0016 */
[----:B------:R-:W-:Y:S01]  /*80c0*/  STS.U16 [R26+0x1000], R12 ;  /* 0x0010000c1a007388 */ /* 0x000fe20000000400 */
[----:B------:R-:W-:-:S03]  /*80d0*/  IMAD.MOV.U32 R5, RZ, RZ, R23 ;  /* 0x000000ffff057224 */ /* 0x000fc600078e0017 */
[----:B------:R-:W-:Y:S04]  /*80e0*/  STS.U16 [R26+0x1100], R13 ;  /* 0x0011000d1a007388 */ /* 0x000fe80000000400 */
[----:B------:R-:W-:Y:S04]  /*80f0*/  STS.U16 [R26+0x2000], R11 ;  /* 0x0020000b1a007388 */ /* 0x000fe80000000400 */
[----:B------:R-:W-:Y:S04]  /*8100*/  STS.U16 [R26+0x2100], R10 ;  /* 0x0021000a1a007388 */ /* 0x000fe80000000400 */
[----:B------:R-:W-:Y:S04]  /*8110*/  STS.U16 [R26+0x3000], R6 ;  /* 0x003000061a007388 */ /* 0x000fe80000000400 */
[----:B------:R-:W-:Y:S04]  /*8120*/  STS.U16 [R26+0x3100], R7 ;  /* 0x003100071a007388 */ /* 0x000fe80000000400 */
[----:B------:R0:W-:Y:S04]  /*8130*/  STS.U16 [R21+0x200], R19 ;  /* 0x0002001315007388 */ /* 0x0001e80000000400 */
[----:B------:R-:W-:Y:S01]  /*8140*/  STS.U16 [R21+0x300], R29 ;  /* 0x0003001d15007388 */ /* 0x000fe20000000400 */
[----:B0-----:R-:W-:-:S03]  /*8150*/  PRMT R19, RZ, 0x7610, R19 ;  /* 0x00007610ff137816 */ /* 0x001fc60000000013 */
[----:B------:R0:W-:Y:S02]  /*8160*/  STS.U16 [R21+0x1200], R18 ;  /* 0x0012001215007388 */ /* 0x0001e40000000400 */
[----:B0-----:R-:W-:Y:S01]  /*8170*/  PRMT R18, RZ, 0x7610, R18 ;  /* 0x00007610ff127816 */ /* 0x001fe20000000012 */
[----:B--2---:R-:W-:Y:S01]  /*8180*/  IMAD.MOV.U32 R26, RZ, RZ, R20 ;  /* 0x000000ffff1a7224 */ /* 0x004fe200078e0014 */
[----:B----4-:R0:W-:Y:S04]  /*8190*/  STL [R1+0x10e8], R2 ;  /* 0x0010e80201007387 */ /* 0x0101e80000100800 */
[----:B------:R-:W2:Y:S04]  /*81a0*/  LDL.LU R3, [R1+0x7ec] ;  /* 0x0007ec0001037983 */ /* 0x000ea80000300800 */
[----:B------:R-:W3:Y:S01]  /*81b0*/  LDL.LU R0, [R1+0x7f0] ;  /* 0x0007f00001007983 */ /* 0x000ee20000300800 */
[----:B0-----:R-:W-:-:S03]  /*81c0*/  IMAD R2, R27, c[0x0][0x18c], RZ ;  /* 0x000063001b027a24 */ /* 0x001fc600078e02ff */
[----:B------:R0:W-:Y:S01]  /*81d0*/  STL.64 [R1+0x508], R4 ;  /* 0x0005080401007387 */ /* 0x0001e20000100a00 */
[----:B------:R-:W-:-:S03]  /*81e0*/  IMAD.MOV.U32 R27, RZ, RZ, R24 ;  /* 0x000000ffff1b7224 */ /* 0x000fc600078e0018 */
[----:B------:R-:W4:Y:S04]  /*81f0*/  LDL.LU R23, [R1+0x7f8] ;  /* 0x0007f80001177983 */ /* 0x000f280000300800 */
[----:B------:R-:W4:Y:S01]  /*8200*/  LDL.LU R22, [R1+0x7fc] ;  /* 0x0007fc0001167983 */ /* 0x000f220000300800 */
[----:B0-----:R-:W-:-:S05]  /*8210*/  IMAD.WIDE R4, R2, 0x2, R4 ;  /* 0x0000000202047825 */ /* 0x001fca00078e0204 */
[----:B------:R0:W4:Y:S02]  /*8220*/  @!P2 LDG.E.U16 R19, [R4.64] ;  /* 0x000000040413a981 */ /* 0x000124000c1e1500 */
[----:B0-----:R-:W-:-:S05]  /*8230*/  IMAD.WIDE R4, R2, 0x2, R26 ;  /* 0x0000000202047825 */ /* 0x001fca00078e021a */
[----:B------:R2:W4:Y:S01]  /*8240*/  @!P2 LDG.E.U16 R18, [R4.64] ;  /* 0x000000040412a981 */ /* 0x000522000c1e1500 */
[----:B------:R-:W-:Y:S02]  /*8250*/  PRMT R17, RZ, 0x7610, R17 ;  /* 0x00007610ff117816 */ /* 0x000fe40000000011 */
[----:B------:R-:W-:Y:S01]  /*8260*/  PRMT R16, RZ, 0x7610, R16 ;  /* 0x00007610ff107816 */ /* 0x000fe20000000010 */
[----:B--2---:R-:W-:Y:S02]  /*8270*/  IMAD.MOV.U32 R5, RZ, RZ, R3 ;  /* 0x000000ffff057224 */ /* 0x004fe400078e0003 */
[----:B---3--:R-:W-:Y:S01]  /*8280*/  IMAD.MOV.U32 R4, RZ, RZ, R0 ;  /* 0x000000ffff047224 */ /* 0x008fe200078e0000 */
[----:B----4-:R0:W-:Y:S04]  /*8290*/  STL [R1+0x10ec], R19 ;  /* 0x0010ec1301007387 */ /* 0x0101e80000100800 */
[----:B------:R-:W-:Y:S04]  /*82a0*/  STL.64 [R1+0x500], R26 ;  /* 0x0005001a01007387 */ /* 0x000fe80000100a00 */
[----:B------:R-:W2:Y:S04]  /*82b0*/  LDL.LU R20, [R1+0x800] ;  /* 0x0008000001147983 */ /* 0x000ea80000300800 */
[----:B0-----:R-:W3:Y:S04]  /*82c0*/  LDL.LU R19, [R1+0x804] ;  /* 0x0008040001137983 */ /* 0x001ee80000300800 */
[----:B------:R-:W-:Y:S04]  /*82d0*/  STL [R1+0x10f0], R18 ;  /* 0x0010f01201007387 */ /* 0x000fe80000100800 */
[----:B------:R0:W-:Y:S04]  /*82e0*/  STL.64 [R1+0x4f8], R4 ;  /* 0x0004f80401007387 */ /* 0x0001e80000100a00 */
[----:B------:R-:W4:Y:S04]  /*82f0*/  LDL.LU R3, [R1+0x808] ;  /* 0x0008080001037983 */ /* 0x000f280000300800 */
[----:B------:R-:W4:Y:S01]  /*8300*/  LDL.LU R0, [R1+0x80c] ;  /* 0x00080c0001007983 */ /* 0x000f220000300800 */
[----:B0-----:R-:W-:-:S05]  /*8310*/  IMAD.WIDE R4, R2, 0x2, R4 ;  /* 0x0000000202047825 */ /* 0x001fca00078e0204 */
[----:B------:R0:W4:Y:S02]  /*8320*/  @!P2 LDG.E.U16 R17, [R4.64] ;  /* 0x000000040411a981 */ /* 0x000124000c1e1500 */
[----:B0-----:R-:W-:-:S05]  /*8330*/  IMAD.WIDE R4, R2, 0x2, R22 ;  /* 0x0000000202047825 */ /* 0x001fca00078e0216 */
[----:B------:R0:W4:Y:S04]  /*8340*/  @!P2 LDG.E.U16 R16, [R4.64] ;  /* 0x000000040410a981 */ /* 0x000128000c1e1500 */
[----:B------:R-:W-:Y:S04]  /*8350*/  STS.U16 [R21+0x1300], R28 ;  /* 0x0013001c15007388 */ /* 0x000fe80000000400 */
[----:B------:R-:W-:Y:S04]  /*8360*/  STS.U16 [R21+0x2200], R14 ;  /* 0x0022000e15007388 */ /* 0x000fe80000000400 */
[----:B------:R1:W-:Y:S02]  /*8370*/  STS.U16 [R21+0x2300], R15 ;  /* 0x0023000f15007388 */ /* 0x0003e40000000400 */
[----:B-1----:R-:W-:-:S02]  /*8380*/  PRMT R15, RZ, 0x7610, R15 ;  /* 0x00007610ff0f7816 */ /* 0x002fc4000000000f */
[----:B------:R-:W-:Y:S01]  /*8390*/  PRMT R14, RZ, 0x7610, R14 ;  /* 0x00007610ff0e7816 */ /* 0x000fe2000000000e */
[----:B---3--:R-:W-:Y:S02]  /*83a0*/  IMAD.MOV.U32 R18, RZ, RZ, R19 ;  /* 0x000000ffff127224 */ /* 0x008fe400078e0013 */
[----:B--2---:R-:W-:-:S04]  /*83b0*/  IMAD.MOV.U32 R19, RZ, RZ, R20 ;  /* 0x000000ffff137224 */ /* 0x004fc800078e0014 */
[----:B0-----:R-:W-:-:S05]  /*83c0*/  IMAD.WIDE R4, R2, 0x2, R18 ;  /* 0x0000000202047825 */ /* 0x001fca00078e0212 */
[----:B------:R0:W2:Y:S04]  /*83d0*/  @!P2 LDG.E.U16 R15, [R4.64] ;  /* 0x00000004040fa981 */ /* 0x0000a8000c1e1500 */
[----:B----4-:R1:W-:Y:S04]  /*83e0*/  STL [R1+0x10f4], R17 ;  /* 0x0010f41101007387 */ /* 0x0103e80000100800 */
[----:B------:R-:W3:Y:S04]  /*83f0*/  LDL.LU R28, [R1+0x48c] ;  /* 0x00048c00011c7983 */ /* 0x000ee80000300800 */
[----:B------:R-:W-:Y:S04]  /*8400*/  STL.64 [R1+0x4f0], R22 ;  /* 0x0004f01601007387 */ /* 0x000fe80000100a00 */
[----:B------:R4:W-:Y:S04]  /*8410*/  STL [R1+0x10f8], R16 ;  /* 0x0010f81001007387 */ /* 0x0009e80000100800 */
[----:B-1----:R-:W3:Y:S04]  /*8420*/  LDL.LU R17, [R1+0x810] ;  /* 0x0008100001117983 */ /* 0x002ee80000300800 */
[----:B----4-:R-:W4:Y:S04]  /*8430*/  LDL.LU R16, [R1+0x814] ;  /* 0x0008140001107983 */ /* 0x010f280000300800 */
[----:B------:R1:W-:Y:S04]  /*8440*/  STL.64 [R1+0x4e8], R18 ;  /* 0x0004e81201007387 */ /* 0x0003e80000100a00 */
[----:B------:R-:W4:Y:S01]  /*8450*/  LDL.LU R29, [R1+0x490] ;  /* 0x00049000011d7983 */ /* 0x000f220000300800 */
[----:B-1----:R-:W-:-:S02]  /*8460*/  IMAD.MOV.U32 R18, RZ, RZ, R0 ;  /* 0x000000ffff127224 */ /* 0x002fc400078e0000 */
[----:B------:R-:W-:-:S04]  /*8470*/  IMAD.MOV.U32 R19, RZ, RZ, R3 ;  /* 0x000000ffff137224 */ /* 0x000fc800078e0003 */
[----:B0-----:R-:W-:-:S05]  /*8480*/  IMAD.WIDE R4, R2, 0x2, R18 ;  /* 0x0000000202047825 */ /* 0x001fca00078e0212 */
[----:B------:R3:W4:Y:S01]  /*8490*/  @!P2 LDG.E.U16 R14, [R4.64] ;  /* 0x00000004040ea981 */ /* 0x000722000c1e1500 */
[----:B------:R-:W-:-:S03]  /*84a0*/  PRMT R13, RZ, 0x7610, R13 ;  /* 0x00007610ff0d7816 */ /* 0x000fc6000000000d */
[----:B--2---:R-:W-:Y:S04]  /*84b0*/  STL [R1+0x10fc], R15 ;  /* 0x0010fc0f01007387 */ /* 0x004fe80000100800 */
[----:B------:R-:W2:Y:S04]  /*84c0*/  LDL.LU R3, [R1+0x818] ;  /* 0x0008180001037983 */ /* 0x000ea80000300800 */
[----:B------:R-:W2:Y:S04]  /*84d0*/  LDL.LU R0, [R1+0x81c] ;  /* 0x00081c0001007983 */ /* 0x000ea80000300800 */
[----:B------:R0:W-:Y:S04]  /*84e0*/  STL.64 [R1+0x4e0], R18 ;  /* 0x0004e01201007387 */ /* 0x0001e80000100a00 */
[----:B------:R-:W2:Y:S01]  /*84f0*/  LDL.LU R23, [R1+0x484] ;  /* 0x0004840001177983 */ /* 0x000ea20000300800 */
[----:B---3--:R-:W-:-:S02]  /*8500*/  IMAD.MOV.U32 R5, RZ, RZ, R17 ;  /* 0x000000ffff057224 */ /* 0x008fc400078e0011 */
[----:B----4-:R-:W-:Y:S01]  /*8510*/  IMAD.MOV.U32 R4, RZ, RZ, R16 ;  /* 0x000000ffff047224 */ /* 0x010fe200078e0010 */
[----:B------:R-:W-:Y:S04]  /*8520*/  STL [R1+0x1100], R14 ;  /* 0x0011000e01007387 */ /* 0x000fe80000100800 */
[----:B------:R-:W3:Y:S04]  /*8530*/  LDL.LU R24, [R1+0x488] ;  /* 0x0004880001187983 */ /* 0x000ee80000300800 */
[----:B------:R1:W-:Y:S01]  /*8540*/  STL.64 [R1+0x4d8], R4 ;  /* 0x0004d80401007387 */ /* 0x0003e20000100a00 */
[----:B------:R-:W-:-:S03]  /*8550*/  IMAD.SHL.U32 R25, R25, 0x2, RZ ;  /* 0x0000000219197824 */ /* 0x000fc600078e00ff */
[----:B0-----:R-:W4:Y:S01]  /*8560*/  LDL.LU R18, [R1+0x820] ;  /* 0x0008200001127983 */ /* 0x001f220000300800 */
[----:B-1----:R-:W-:Y:S01]  /*8570*/  IMAD.WIDE R4, R2, 0x2, R4 ;  /* 0x0000000202047825 */ /* 0x002fe200078e0204 */
[----:B------:R-:W-:Y:S02]  /*8580*/  LOP3.LUT R16, R25, 0x20, RZ, 0x3c, !PT ;  /* 0x0000002019107812 */ /* 0x000fe400078e3cff */
[----:B------:R-:W3:Y:S04]  /*8590*/  LDL.LU R17, [R1+0x824] ;  /* 0x0008240001117983 */ /* 0x000ee80000300800 */
[----:B------:R2:W3:Y:S04]  /*85a0*/  @!P2 LDG.E.U16 R13, [R4.64] ;  /* 0x00000004040da981 */ /* 0x0004e8000c1e1500 */
[----:B------:R-:W4:Y:S01]  /*85b0*/  LDL.LU R25, [R1+0x454] ;  /* 0x0004540001197983 */ /* 0x000f220000300800 */
[----:B------:R-:W-:Y:S01]  /*85c0*/  PRMT R12, RZ, 0x7610, R12 ;  /* 0x00007610ff0c7816 */ /* 0x000fe2000000000c */
[----:B--2---:R-:W-:-:S02]  /*85d0*/  IMAD.MOV.U32 R5, RZ, RZ, R3 ;  /* 0x000000ffff057224 */ /* 0x004fc400078e0003 */
[----:B------:R-:W-:Y:S01]  /*85e0*/  IMAD.MOV.U32 R4, RZ, RZ, R0 ;  /* 0x000000ffff047224 */ /* 0x000fe200078e0000 */
[----:B---3--:R-:W-:Y:S04]  /*85f0*/  STL [R1+0x1104], R13 ;  /* 0x0011040d01007387 */ /* 0x008fe80000100800 */
[----:B------:R-:W2:Y:S04]  /*8600*/  LDL.LU R3, [R1+0x828] ;  /* 0x0008280001037983 */ /* 0x000ea80000300800 */
[----:B------:R-:W3:Y:S04]  /*8610*/  LDL.LU R0, [R1+0x82c] ;  /* 0x00082c0001007983 */ /* 0x000ee80000300800 */
[----:B------:R0:W-:Y:S04]  /*8620*/  STL.64 [R1+0x4d0], R4 ;  /* 0x0004d00401007387 */ /* 0x0001e80000100a00 */
[----:B------:R-:W-:Y:S01]  /*8630*/  STS.U16 [R21+0x3200], R8 ;  /* 0x0032000815007388 */ /* 0x000fe20000000400 */
[----:B0-----:R-:W-:-:S03]  /*8640*/  IMAD.WIDE R4, R2, 0x2, R4 ;  /* 0x0000000202047825 */ /* 0x001fc600078e0204 */
[----:B------:R-:W2:Y:S04]  /*8650*/  LDL.LU R15, [R1+0x830] ;  /* 0x00083000010f7983 */ /* 0x000ea80000300800 */
[----:B------:R0:W2:Y:S04]  /*8660*/  @!P2 LDG.E.U16 R12, [R4.64] ;  /* 0x00000004040ca981 */ /* 0x0000a8000c1e1500 */
[----:B------:R-:W-:Y:S04]  /*8670*/  STS.U16 [R21+0x3300], R9 ;  /* 0x0033000915007388 */ /* 0x000fe80000000400 */
[----:B------:R1:W-:Y:S01]  /*8680*/  STS.U16 [R16+0x400], R28 ;  /* 0x0004001c10007388 */ /* 0x0003e20000000400 */
[----:B0-----:R-:W-:-:S03]  /*8690*/  IMAD.MOV.U32 R4, RZ, RZ, R17 ;  /* 0x000000ffff047224 */ /* 0x001fc600078e0011 */
[----:B------:R-:W3:Y:S01]  /*86a0*/  LDL.LU R14, [R1+0x834] ;  /* 0x00083400010e7983 */ /* 0x000ee20000300800 */
[----:B----4-:R-:W-:Y:S01]  /*86b0*/  IMAD.MOV.U32 R5, RZ, RZ, R18 ;  /* 0x000000ffff057224 */ /* 0x010fe200078e0012 */
[----:B------:R-:W-:Y:S02]  /*86c0*/  PRMT R11, RZ, 0x7610, R11 ;  /* 0x00007610ff0b7816 */ /* 0x000fe4000000000b */
[----:B-1----:R-:W4:Y:S04]  /*86d0*/  LDL.LU R28, [R1+0x45c] ;  /* 0x00045c00011c7983 */ /* 0x002f280000300800 */
[----:B--2---:R0:W-:Y:S04]  /*86e0*/  STL [R1+0x1108], R12 ;  /* 0x0011080c01007387 */ /* 0x0041e80000100800 */
[----:B------:R-:W2:Y:S04]  /*86f0*/  LDL.LU R13, [R1+0x838] ;  /* 0x00083800010d7983 */ /* 0x000ea80000300800 */
[----:B0-----:R-:W2:Y:S04]  /*8700*/  LDL.LU R12, [R1+0x83c] ;  /* 0x00083c00010c7983 */ /* 0x001ea80000300800 */
[----:B------:R0:W-:Y:S02]  /*8710*/  STL.64 [R1+0x4c8], R4 ;  /* 0x0004c80401007387 */ /* 0x0001e40000100a00 */
[----:B0-----:R-:W-:-:S05]  /*8720*/  IMAD.WIDE R4, R2, 0x2, R4 ;  /* 0x0000000202047825 */ /* 0x001fca00078e0204 */
[----:B------:R3:W2:Y:S01]  /*8730*/  @!P2 LDG.E.U16 R11, [R4.64] ;  /* 0x00000004040ba981 */ /* 0x0006a2000c1e1500 */
[----:B------:R-:W-:Y:S01]  /*8740*/  PRMT R10, RZ, 0x7610, R10 ;  /* 0x00007610ff0a7816 */ /* 0x000fe2000000000a */
[----:B---3--:R-:W-:Y:S02]  /*8750*/  IMAD.MOV.U32 R4, RZ, RZ, R0 ;  /* 0x000000ffff047224 */ /* 0x008fe400078e0000 */
[----:B------:R-:W-:Y:S01]  /*8760*/  IMAD.MOV.U32 R5, RZ, RZ, R3 ;  /* 0x000000ffff057224 */ /* 0x000fe200078e0003 */
[----:B--2---:R-:W-:Y:S04]  /*8770*/  STL [R1+0x110c], R11 ;  /* 0x00110c0b01007387 */ /* 0x004fe80000100800 */
[----:B------:R-:W2:Y:S04]  /*8780*/  LDL.LU R3, [R1+0x840] ;  /* 0x0008400001037983 */ /* 0x000ea80000300800 */
[----:B------:R-:W3:Y:S04]  /*8790*/  LDL.LU R0, [R1+0x844] ;  /* 0x0008440001007983 */ /* 0x000ee80000300800 */
[----:B------:R0:W-:Y:S02]  /*87a0*/  STL.64 [R1+0x4c0], R4 ;  /* 0x0004c00401007387 */ /* 0x0001e40000100a00 */
[----:B0-----:R-:W-:-:S05]  /*87b0*/  IMAD.WIDE R4, R2, 0x2, R4 ;  /* 0x0000000202047825 */ /* 0x001fca00078e0204 */
[----:B------:R0:W2:Y:S01]  /*87c0*/  @!P2 LDG.E.U16 R10, [R4.64] ;  /* 0x00000004040aa981 */ /* 0x0000a2000c1e1500 */
[----:B------:R-:W-:Y:S01]  /*87d0*/  PRMT R9, RZ, 0x7610, R9 ;  /* 0x00007610ff097816 */ /* 0x000fe20000000009 */
[----:B0-----:R-:W-:Y:S02]  /*87e0*/  IMAD.MOV.U32 R4, RZ, RZ, R14 ;  /* 0x000000ffff047224 */ /* 0x001fe400078e000e */
[----:B------:R-:W-:Y:S01]  /*87f0*/  IMAD.MOV.U32 R5, RZ, RZ, R15 ;  /* 0x000000ffff057224 */ /* 0x000fe200078e000f */
[----:B--2---:R-:W-:Y:S04]  /*8800*/  STL [R1+0x1110], R10 ;  /* 0x0011100a01007387 */ /* 0x004fe80000100800 */
[----:B------:R0:W-:Y:S02]  /*8810*/  STL.64 [R1+0x4b8], R4 ;  /* 0x0004b80401007387 */ /* 0x0001e40000100a00 */
[----:B0-----:R-:W-:-:S05]  /*8820*/  IMAD.WIDE R4, R2, 0x2, R4 ;  /* 0x0000000202047825 */ /* 0x001fca00078e0204 */
[----:B------:R0:W2:Y:S01]  /*8830*/  @!P2 LDG.E.U16 R9, [R4.64] ;  /* 0x000000040409a981 */ /* 0x0000a2000c1e1500 */
[----:B------:R-:W-:Y:S01]  /*8840*/  PRMT R8, RZ, 0x7610, R8 ;  /* 0x00007610ff087816 */ /* 0x000fe20000000008 */
[----:B0-----:R-:W-:Y:S02]  /*8850*/  IMAD.MOV.U32 R4, RZ, RZ, R12 ;  /* 0x000000ffff047224 */ /* 0x001fe400078e000c */
[----:B------:R-:W-:Y:S01]  /*8860*/  IMAD.MOV.U32 R5, RZ, RZ, R13 ;  /* 0x000000ffff057224 */ /* 0x000fe200078e000d */
[----:B--2---:R-:W-:Y:S04]  /*8870*/  STL [R1+0x1118], R9 ;  /* 0x0011180901007387 */ /* 0x004fe80000100800 */
[----:B------:R-:W2:Y:S04]  /*8880*/  LDL.LU R18, [R1+0x6c] ;  /* 0x00006c0001127983 */ /* 0x000ea80000300800 */
[----:B------:R0:W-:Y:S04]  /*8890*/  STL.64 [R1+0x4b0], R4 ;  /* 0x0004b00401007387 */ /* 0x0001e80000100a00 */
[----:B------:R-:W2:Y:S01]  /*88a0*/  LDL.LU R19, [R1+0x414] ;  /* 0x0004140001137983 */ /* 0x000ea20000300800 */
        /* <DEDUP_REMOVED lines=8> */
[----:B------:R-:W2:Y:S04]  /*8930*/  LDL.LU R12, [R1+0x84c] ;  /* 0x00084c00010c7983 */ /* 0x000ea80000300800 */
[----:B------:R0:W-:Y:S04]  /*8940*/  STL.64 [R1+0x498], R4 ;  /* 0x0004980401007387 */ /* 0x0001e80000100a00 */
[----:B------:R-:W2:Y:S04]  /*8950*/  LDL.LU R11, [R1+0x850] ;  /* 0x00085000010b7983 */ /* 0x000ea80000300800 */
[----:B------:R-:W2:Y:S01]  /*8960*/  LDL.LU R10, [R1+0x854] ;  /* 0x00085400010a7983 */ /* 0x000ea20000300800 */
[----:B0-----:R-:W-:-:S03]  /*8970*/  IMAD.WIDE R4, R2, 0x2, R4 ;  /* 0x0000000202047825 */ /* 0x001fc600078e0204 */
[----:B------:R-:W2:Y:S04]  /*8980*/  LDL.LU R9, [R1+0x858] ;  /* 0x0008580001097983 */ /* 0x000ea80000300800 */
[----:B------:R3:W2:Y:S04]  /*8990*/  @!P2 LDG.E.U16 R7, [R4.64] ;  /* 0x000000040407a981 */ /* 0x0006a8000c1e1500 */
[----:B------:R-:W2:Y:S04]  /*89a0*/  LDL.LU R8, [R1+0x85c] ;  /* 0x00085c0001087983 */ /* 0x000ea80000300800 */
[----:B------:R-:W2:Y:S04]  /*89b0*/  LDL.LU R26, [R1+0x5f4] ;  /* 0x0005f400011a7983 */ /* 0x000ea80000300800 */
[----:B------:R-:W2:Y:S04]  /*89c0*/  LDL.LU R3, [R1+0x5cc] ;  /* 0x0005cc0001037983 */ /* 0x000ea80000300800 */
[----:B------:R-:W2:Y:S04]  /*89d0*/  LDL.LU R21, [R1+0x5c8] ;  /* 0x0005c80001157983 */ /* 0x000ea80000300800 */
[----:B------:R-:W2:Y:S04]  /*89e0*/  LDL.LU R27, [R1+0x5a4] ;  /* 0x0005a400011b7983 */ /* 0x000ea80000300800 */
[----:B------:R0:W-:Y:S04]  /*89f0*/  STS.U16 [R16+0x500], R29 ;  /* 0x0005001d10007388 */ /* 0x0001e80000000400 */
[----:B------:R-:W2:Y:S04]  /*8a00*/  LDL.LU R22, [R1+0x5a0] ;  /* 0x0005a00001167983 */ /* 0x000ea80000300800 */
[----:B------:R1:W-:Y:S04]  /*8a10*/  STS.U16 [R16+0x1400], R23 ;  /* 0x0014001710007388 */ /* 0x0003e80000000400 */
[----:B0-----:R-:W2:Y:S04]  /*8a20*/  LDL.LU R29, [R1+0x41c] ;  /* 0x00041c00011d7983 */ /* 0x001ea80000300800 */
[----:B------:R0:W-:Y:S04]  /*8a30*/  STS.U16 [R16+0x1500], R24 ;  /* 0x0015001810007388 */ /* 0x0001e80000000400 */
[----:B-1----:R-:W2:Y:S04]  /*8a40*/  LDL.LU R23, [R1+0x418] ;  /* 0x0004180001177983 */ /* 0x002ea80000300800 */
[----:B------:R1:W-:Y:S04]  /*8a50*/  STS.U16 [R16+0x2400], R25 ;  /* 0x0024001910007388 */ /* 0x0003e80000000400 */
[----:B0-----:R-:W2:Y:S01]  /*8a60*/  LDL.LU R24, [R1+0x5f0] ;  /* 0x0005f00001187983 */ /* 0x001ea20000300800 */
[----:B------:R-:W-:-:S03]  /*8a70*/  PRMT R6, RZ, 0x7610, R6 ;  /* 0x00007610ff067816 */ /* 0x000fc60000000006 */
[----:B----4-:R0:W-:Y:S04]  /*8a80*/  STS.U16 [R16+0x2500], R28 ;  /* 0x0025001c10007388 */ /* 0x0101e80000000400 */
[----:B-1----:R-:W4:Y:S04]  /*8a90*/  LDL.LU R25, [R1+0x5ec] ;  /* 0x0005ec0001197983 */ /* 0x002f280000300800 */
[----:B0-----:R-:W4:Y:S01]  /*8aa0*/  LDL.LU R28, [R1+0x5c4] ;  /* 0x0005c400011c7983 */ /* 0x001f220000300800 */
[----:B---3--:R-:W-:Y:S02]  /*8ab0*/  IMAD.MOV.U32 R5, RZ, RZ, R13 ;  /* 0x000000ffff057224 */ /* 0x008fe400078e000d */
[----:B--2---:R-:W-:Y:S01]  /*8ac0*/  IMAD.MOV.U32 R4, RZ, RZ, R12 ;  /* 0x000000ffff047224 */ /* 0x004fe200078e000c */
[----:B------:R-:W-:Y:S04]  /*8ad0*/  STL [R1+0x1120], R7 ;  /* 0x0011200701007387 */ /* 0x000fe80000100800 */
[----:B------:R0:W-:Y:S02]  /*8ae0*/  STL.64 [R1+0x490], R4 ;  /* 0x0004900401007387 */ /* 0x0001e40000100a00 */
[----:B0-----:R-:W-:-:S05]  /*8af0*/  IMAD.WIDE R4, R2, 0x2, R4 ;  /* 0x0000000202047825 */ /* 0x001fca00078e0204 */
[----:B------:R0:W2:Y:S01]  /*8b00*/  @!P2 LDG.E.U16 R6, [R4.64] ;  /* 0x000000040406a981 */ /* 0x0000a2000c1e1500 */
[----:B------:R-:W-:Y:S01]  /*8b10*/  IMAD.MOV.U32 R7, RZ, RZ, R11 ;  /* 0x000000ffff077224 */ /* 0x000fe200078e000b */
[----:B0-----:R-:W-:Y:S02]  /*8b20*/  PRMT R5, RZ, 0x7610, R5 ;  /* 0x00007610ff057816 */ /* 0x001fe40000000005 */
[----:B--2---:R0:W-:Y:S02]  /*8b30*/  STL [R1+0x1124], R6 ;  /* 0x0011240601007387 */ /* 0x0041e40000100800 */
[----:B0-----:R-:W-:-:S05]  /*8b40*/  IMAD.MOV.U32 R6, RZ, RZ, R10 ;  /* 0x000000ffff067224 */ /* 0x001fca00078e000a */
[----:B------:R0:W-:Y:S02]  /*8b50*/  STL.64 [R1+0x488], R6 ;  /* 0x0004880601007387 */ /* 0x0001e40000100a00 */
[----:B0-----:R-:W-:-:S05]  /*8b60*/  IMAD.WIDE R6, R2, 0x2, R6 ;  /* 0x0000000202067825 */ /* 0x001fca00078e0206 */
[----:B------:R0:W2:Y:S01]  /*8b70*/  @!P2 LDG.E.U16 R5, [R6.64] ;  /* 0x000000040605a981 */ /* 0x0000a2000c1e1500 */
[----:B------:R-:W-:Y:S01]  /*8b80*/  PRMT R4, RZ, 0x7610, R4 ;  /* 0x00007610ff047816 */ /* 0x000fe20000000004 */
[----:B0-----:R-:W-:Y:S02]  /*8b90*/  IMAD.MOV.U32 R6, RZ, RZ, R8 ;  /* 0x000000ffff067224 */ /* 0x001fe400078e0008 */
[----:B------:R-:W-:Y:S01]  /*8ba0*/  IMAD.MOV.U32 R7, RZ, RZ, R9 ;  /* 0x000000ffff077224 */ /* 0x000fe200078e0009 */
[----:B------:R-:W0:Y:S04]  /*8bb0*/  S2R R0, SR_TID.X ;  /* 0x0000000000007919 */ /* 0x000e280000002100 */
[----:B------:R-:W-:Y:S04]  /*8bc0*/  STS.U16 [R16+0x3400], R18 ;  /* 0x0034001210007388 */ /* 0x000fe80000000400 */
[----:B------:R-:W-:Y:S01]  /*8bd0*/  STS.U16 [R16+0x3500], R19 ;  /* 0x0035001310007388 */ /* 0x000fe20000000400 */
[----:B0-----:R-:W-:-:S03]  /*8be0*/  LOP3.LUT R0, R0, 0x7f, RZ, 0xc0, !PT ;  /* 0x0000007f00007812 */ /* 0x001fc600078ec0ff */
[----:B--2---:R-:W-:Y:S04]  /*8bf0*/  STL [R1+0x1128], R5 ;  /* 0x0011280501007387 */ /* 0x004fe80000100800 */
[----:B------:R0:W-:Y:S02]  /*8c00*/  STL.64 [R1+0x480], R6 ;  /* 0x0004800601007387 */ /* 0x0001e40000100a00 */
[----:B0-----:R-:W-:-:S05]  /*8c10*/  IMAD.WIDE R6, R2, 0x2, R6 ;  /* 0x0000000202067825 */ /* 0x001fca00078e0206 */
[----:B------:R-:W2:Y:S01]  /*8c20*/  @!P2 LDG.E.U16 R4, [R6.64] ;  /* 0x000000040604a981 */ /* 0x000ea2000c1e1500 */
[----:B------:R-:W-:-:S05]  /*8c30*/  IMAD.SHL.U32 R0, R0, 0x2, RZ ;  /* 0x0000000200007824 */ /* 0x000fca00078e00ff */
[----:B------:R-:W-:-:S05]  /*8c40*/  LOP3.LUT R0, R0, 0x30, RZ, 0x3c, !PT ;  /* 0x0000003000007812 */ /* 0x000fca00078e3cff */
[----:B------:R0:W-:Y:S04]  /*8c50*/  STS.U16 [R0+0x600], R20 ;  /* 0x0006001400007388 */ /* 0x0001e80000000400 */
[----:B0-----:R-:W0:Y:S02]  /*8c60*/  S2R R20, SR_TID.X ;  /* 0x0000000000147919 */ /* 0x001e240000002100 */
[----:B0-----:R-:W-:-:S05]  /*8c70*/  LOP3.LUT R20, R20, 0x7f, RZ, 0xc0, !PT ;  /* 0x0000007f14147812 */ /* 0x001fca00078ec0ff */
[----:B------:R-:W-:-:S05]  /*8c80*/  IMAD.SHL.U32 R12, R20, 0x2, RZ ;  /* 0x00000002140c7824 */ /* 0x000fca00078e00ff */
[----:B------:R-:W-:Y:S01]  /*8c90*/  LOP3.LUT R5, R12, 0x40, RZ, 0x3c, !PT ;  /* 0x000000400c057812 */ /* 0x000fe200078e3cff */
[----:B--2---:R-:W-:Y:S04]  /*8ca0*/  STL [R1+0x112c], R4 ;  /* 0x00112c0401007387 */ /* 0x004fe80000100800 */
[----:B------:R0:W-:Y:S04]  /*8cb0*/  STL [R1+0x1134], R12 ;  /* 0x0011340c01007387 */ /* 0x0001e80000100800 */
[----:B0-----:R-:W2:Y:S04]  /*8cc0*/  LDL.LU R12, [R1+0x59c] ;  /* 0x00059c00010c7983 */ /* 0x001ea80000300800 */
[----:B--2---:R0:W-:Y:S04]  /*8cd0*/  STL [R1+0x1138], R12 ;  /* 0x0011380c01007387 */ /* 0x0041e80000100800 */
[----:B0-----:R-:W2:Y:S04]  /*8ce0*/  LDL.LU R12, [R1+0x5c0] ;  /* 0x0005c000010c7983 */ /* 0x001ea80000300800 */
[----:B------:R-:W3:Y:S04]  /*8cf0*/  LDL.LU R4, [R1+0x410] ;  /* 0x0004100001047983 */ /* 0x000ee80000300800 */
[----:B------:R-:W-:Y:S04]  /*8d00*/  STS.U16 [R0+0x700], R26 ;  /* 0x0007001a00007388 */ /* 0x000fe80000000400 */
[----:B------:R-:W-:Y:S04]  /*8d10*/  STS.U16 [R0+0x1600], R3 ;  /* 0x0016000300007388 */ /* 0x000fe80000000400 */
[----:B------:R-:W-:Y:S04]  /*8d20*/  STS.U16 [R0+0x1700], R21 ;  /* 0x0017001500007388 */ /* 0x000fe80000000400 */
[----:B------:R-:W-:Y:S04]  /*8d30*/  STS.U16 [R0+0x2600], R27 ;  /* 0x0026001b00007388 */ /* 0x000fe80000000400 */
[----:B------:R-:W-:Y:S04]  /*8d40*/  STS.U16 [R0+0x2700], R22 ;  /* 0x0027001600007388 */ /* 0x000fe80000000400 */
[----:B------:R-:W-:Y:S04]  /*8d50*/  STS.U16 [R0+0x3600], R29 ;  /* 0x0036001d00007388 */ /* 0x000fe80000000400 */
[----:B------:R-:W-:Y:S04]  /*8d60*/  STS.U16 [R0+0x3700], R23 ;  /* 0x0037001700007388 */ /* 0x000fe80000000400 */
[----:B------:R-:W-:Y:S04]  /*8d70*/  STS.U16 [R5+0x800], R24 ;  /* 0x0008001805007388 */ /* 0x000fe80000000400 */
[----:B----4-:R-:W-:Y:S04]  /*8d80*/  STS.U16 [R5+0x900], R25 ;  /* 0x0009001905007388 */ /* 0x010fe80000000400 */
[----:B------:R-:W-:Y:S04]  /*8d90*/  STS.U16 [R5+0x1800], R28 ;  /* 0x0018001c05007388 */ /* 0x000fe80000000400 */
[----:B---3--:R0:W-:Y:S04]  /*8da0*/  STL [R1+0x1130], R4 ;  /* 0x0011300401007387 */ /* 0x0081e80000100800 */
[----:B0-----:R-:W3:Y:S04]  /*8db0*/  LDL.LU R4, [R1+0x598] ;  /* 0x0005980001047983 */ /* 0x001ee80000300800 */
[----:B------:R-:W4:Y:S04]  /*8dc0*/  LDL.LU R6, [R1+0x68] ;  /* 0x0000680001067983 */ /* 0x000f280000300800 */
[----:B------:R-:W3:Y:S04]  /*8dd0*/  LDL.LU R7, [R1+0x5e4] ;  /* 0x0005e40001077983 */ /* 0x000ee80000300800 */
        /* <DEDUP_REMOVED lines=24> */
[----:B--2---:R0:W-:Y:S04]  /*8f60*/  STS.U16 [R5+0x1900], R12 ;  /* 0x0019000c05007388 */ /* 0x0041e80000000400 */
[----:B0-----:R-:W2:Y:S04]  /*8f70*/  LDL.LU R12, [R1+0x1138] ;  /* 0x00113800010c7983 */ /* 0x001ea80000300800 */
[----:B--2---:R0:W-:Y:S04]  /*8f80*/  STS.U16 [R5+0x2800], R12 ;  /* 0x0028000c05007388 */ /* 0x0041e80000000400 */
[----:B---3--:R1:W-:Y:S04]  /*8f90*/  STS.U16 [R5+0x2900], R4 ;  /* 0x0029000405007388 */ /* 0x0083e80000000400 */
[----:B0-----:R-:W2:Y:S04]  /*8fa0*/  LDL.LU R12, [R1+0x1134] ;  /* 0x00113400010c7983 */ /* 0x001ea80000300800 */
[----:B-1----:R-:W3:Y:S01]  /*8fb0*/  LDL.LU R4, [R1+0x1130] ;  /* 0x0011300001047983 */ /* 0x002ee20000300800 */
[----:B--2---:R-:W-:-:S03]  /*8fc0*/  LOP3.LUT R12, R12, 0x50, RZ, 0x3c, !PT ;  /* 0x000000500c0c7812 */ /* 0x004fc600078e3cff */
[----:B---3--:R0:W-:Y:S04]  /*8fd0*/  STS.U16 [R5+0x3800], R4 ;  /* 0x0038000405007388 */ /* 0x0081e80000000400 */
[----:B----4-:R1:W-:Y:S04]  /*8fe0*/  STS.U16 [R5+0x3900], R6 ;  /* 0x0039000605007388 */ /* 0x0103e80000000400 */
[----:B------:R2:W-:Y:S04]  /*8ff0*/  STS.U16 [R12+0xa00], R7 ;  /* 0x000a00070c007388 */ /* 0x0005e80000000400 */
[----:B0-----:R-:W3:Y:S04]  /*9000*/  LDL.LU R4, [R1+0x112c] ;  /* 0x00112c0001047983 */ /* 0x001ee80000300800 */
[----:B-1----:R-:W4:Y:S04]  /*9010*/  LDL.LU R5, [R1+0x1128] ;  /* 0x0011280001057983 */ /* 0x002f280000300800 */
[----:B------:R-:W3:Y:S04]  /*9020*/  LDL.LU R6, [R1+0x1124] ;  /* 0x0011240001067983 */ /* 0x000ee80000300800 */
[----:B--2---:R-:W2:Y:S04]  /*9030*/  LDL.LU R7, [R1+0x1120] ;  /* 0x0011200001077983 */ /* 0x004ea80000300800 */
[----:B------:R0:W-:Y:S04]  /*9040*/  STS.U16 [R12+0xb00], R8 ;  /* 0x000b00080c007388 */ /* 0x0001e80000000400 */
[----:B------:R1:W-:Y:S04]  /*9050*/  STS.U16 [R12+0x1a00], R9 ;  /* 0x001a00090c007388 */ /* 0x0003e80000000400 */
[----:B------:R1:W-:Y:S04]  /*9060*/  STS.U16 [R12+0x1b00], R26 ;  /* 0x001b001a0c007388 */ /* 0x0003e80000000400 */
[----:B0-----:R-:W2:Y:S04]  /*9070*/  LDL.LU R8, [R1+0x111c] ;  /* 0x00111c0001087983 */ /* 0x001ea80000300800 */
[----:B-1----:R-:W2:Y:S04]  /*9080*/  LDL.LU R9, [R1+0x1118] ;  /* 0x0011180001097983 */ /* 0x002ea80000300800 */
[----:B------:R-:W2:Y:S04]  /*9090*/  LDL.LU R26, [R1+0x1114] ;  /* 0x00111400011a7983 */ /* 0x000ea80000300800 */
[----:B------:R-:W-:Y:S04]  /*90a0*/  STS.U16 [R12+0x2a00], R0 ;  /* 0x002a00000c007388 */ /* 0x000fe80000000400 */
[----:B------:R0:W-:Y:S04]  /*90b0*/  STS.U16 [R12+0x2b00], R10 ;  /* 0x002b000a0c007388 */ /* 0x0001e80000000400 */
[----:B------:R1:W-:Y:S04]  /*90c0*/  STS.U16 [R12+0x3a00], R11 ;  /* 0x003a000b0c007388 */ /* 0x0003e80000000400 */
[----:B------:R1:W-:Y:S04]  /*90d0*/  STS.U16 [R12+0x3b00], R13 ;  /* 0x003b000d0c007388 */ /* 0x0003e80000000400 */
[----:B0-----:R-:W3:Y:S04]  /*90e0*/  LDL.LU R10, [R1+0x1110] ;  /* 0x00111000010a7983 */ /* 0x001ee80000300800 */
[----:B-1----:R-:W3:Y:S04]  /*90f0*/  LDL.LU R11, [R1+0x110c] ;  /* 0x00110c00010b7983 */ /* 0x002ee80000300800 */
[----:B------:R-:W3:Y:S04]  /*9100*/  LDL.LU R12, [R1+0x1108] ;  /* 0x00110800010c7983 */ /* 0x000ee80000300800 */
[----:B------:R-:W3:Y:S01]  /*9110*/  LDL.LU R13, [R1+0x1104] ;  /* 0x00110400010d7983 */ /* 0x000ee20000300800 */
[----:B--2---:R-:W-:-:S05]  /*9120*/  LOP3.LUT R0, R26, 0x60, RZ, 0x3c, !PT ;  /* 0x000000601a007812 */ /* 0x004fca00078e3cff */
[----:B------:R0:W-:Y:S01]  /*9130*/  STS.U16 [R0+0xc00], R14 ;  /* 0x000c000e00007388 */ /* 0x0001e20000000400 */
[----:B------:R-:W-:-:S03]  /*9140*/  LOP3.LUT R26, R26, 0x70, RZ, 0x3c, !PT ;  /* 0x000000701a1a7812 */ /* 0x000fc600078e3cff */
[----:B------:R1:W-:Y:S04]  /*9150*/  STS.U16 [R0+0xd00], R15 ;  /* 0x000d000f00007388 */ /* 0x0003e80000000400 */
[----:B------:R2:W-:Y:S04]  /*9160*/  STS.U16 [R0+0x1c00], R16 ;  /* 0x001c001000007388 */ /* 0x0005e80000000400 */
[----:B0-----:R-:W3:Y:S04]  /*9170*/  LDL.LU R14, [R1+0x1100] ;  /* 0x00110000010e7983 */ /* 0x001ee80000300800 */
[----:B-1----:R-:W3:Y:S04]  /*9180*/  LDL.LU R15, [R1+0x10fc] ;  /* 0x0010fc00010f7983 */ /* 0x002ee80000300800 */
[----:B--2---:R-:W2:Y:S04]  /*9190*/  LDL.LU R16, [R1+0x10f8] ;  /* 0x0010f80001107983 */ /* 0x004ea80000300800 */
[----:B------:R0:W-:Y:S04]  /*91a0*/  STS.U16 [R0+0x1d00], R17 ;  /* 0x001d001100007388 */ /* 0x0001e80000000400 */
[----:B------:R1:W-:Y:S04]  /*91b0*/  STS.U16 [R0+0x2c00], R18 ;  /* 0x002c001200007388 */ /* 0x0003e80000000400 */
[----:B------:R4:W-:Y:S04]  /*91c0*/  STS.U16 [R0+0x2d00], R19 ;  /* 0x002d001300007388 */ /* 0x0009e80000000400 */
[----:B0-----:R-:W2:Y:S04]  /*91d0*/  LDL.LU R17, [R1+0x10f4] ;  /* 0x0010f40001117983 */ /* 0x001ea80000300800 */
[----:B-1----:R-:W2:Y:S04]  /*91e0*/  LDL.LU R18, [R1+0x10f0] ;  /* 0x0010f00001127983 */ /* 0x002ea80000300800 */
[----:B----4-:R-:W4:Y:S04]  /*91f0*/  LDL.LU R19, [R1+0x10ec] ;  /* 0x0010ec0001137983 */ /* 0x010f280000300800 */
[----:B------:R0:W-:Y:S04]  /*9200*/  STS.U16 [R0+0x3c00], R2 ;  /* 0x003c000200007388 */ /* 0x0001e80000000400 */
[----:B------:R1:W-:Y:S04]  /*9210*/  STS.U16 [R0+0x3d00], R20 ;  /* 0x003d001400007388 */ /* 0x0003e80000000400 */
[----:B------:R1:W-:Y:S04]  /*9220*/  STS.U16 [R26+0xe00], R3 ;  /* 0x000e00031a007388 */ /* 0x0003e80000000400 */
[----:B0-----:R-:W2:Y:S04]  /*9230*/  LDL.LU R2, [R1+0x10e8] ;  /* 0x0010e80001027983 */ /* 0x001ea80000300800 */
[----:B-1----:R-:W2:Y:S04]  /*9240*/  LDL.LU R0, [R1+0x10e4] ;  /* 0x0010e40001007983 */ /* 0x002ea80000300800 */
[----:B------:R-:W2:Y:S04]  /*9250*/  LDL.LU R20, [R1+0x10e0] ;  /* 0x0010e00001147983 */ /* 0x000ea80000300800 */
[----:B------:R-:W2:Y:S04]  /*9260*/  LDL.LU R3, [R1+0x10dc] ;  /* 0x0010dc0001037983 */ /* 0x000ea80000300800 */
[----:B------:R0:W-:Y:S04]  /*9270*/  STS.U16 [R26+0xf00], R21 ;  /* 0x000f00151a007388 */ /* 0x0001e80000000400 */
[----:B------:R1:W-:Y:S04]  /*9280*/  STS.U16 [R26+0x1e00], R27 ;  /* 0x001e001b1a007388 */ /* 0x0003e80000000400 */
[----:B------:R1:W-:Y:S04]  /*9290*/  STS.U16 [R26+0x1f00], R22 ;  /* 0x001f00161a007388 */ /* 0x0003e80000000400 */
[----:B0-----:R-:W2:Y:S04]  /*92a0*/  LDL.LU R21, [R1+0x10d8] ;  /* 0x0010d80001157983 */ /* 0x001ea80000300800 */
[----:B-1----:R-:W2:Y:S04]  /*92b0*/  LDL.LU R27, [R1+0x10d4] ;  /* 0x0010d400011b7983 */ /* 0x002ea80000300800 */
[----:B------:R-:W2:Y:S04]  /*92c0*/  LDL.LU R22, [R1+0x10d0] ;  /* 0x0010d00001167983 */ /* 0x000ea80000300800 */
[----:B------:R0:W-:Y:S04]  /*92d0*/  STS.U16 [R26+0x2e00], R29 ;  /* 0x002e001d1a007388 */ /* 0x0001e80000000400 */
[----:B------:R1:W-:Y:S04]  /*92e0*/  STS.U16 [R26+0x2f00], R23 ;  /* 0x002f00171a007388 */ /* 0x0003e80000000400 */
[----:B------:R1:W-:Y:S04]  /*92f0*/  STS.U16 [R26+0x3e00], R28 ;  /* 0x003e001c1a007388 */ /* 0x0003e80000000400 */
[----:B0-----:R-:W2:Y:S04]  /*9300*/  LDL.LU R29, [R1+0x10cc] ;  /* 0x0010cc00011d7983 */ /* 0x001ea80000300800 */
[----:B-1----:R-:W2:Y:S04]  /*9310*/  LDL.LU R23, [R1+0x10c8] ;  /* 0x0010c80001177983 */ /* 0x002ea80000300800 */
[----:B------:R-:W2:Y:S04]  /*9320*/  LDL.LU R28, [R1+0x10c4] ;  /* 0x0010c400011c7983 */ /* 0x000ea80000300800 */
[----:B--2---:R0:W-:Y:S04]  /*9330*/  STS.U16 [R26+0x3f00], R28 ;  /* 0x003f001c1a007388 */ /* 0x0041e80000000400 */
[----:B0-----:R-:W2:Y:S04]  /*9340*/  LDL.LU R26, [R1+0x10c0] ;  /* 0x0010c000011a7983 */ /* 0x001ea80000300800 */
[----:B------:R-:W2:Y:S04]  /*9350*/  LDL.LU R28, [R1+0x10bc] ;  /* 0x0010bc00011c7983 */ /* 0x000ea80000300800 */
[----:B--2---:R0:W-:Y:S04]  /*9360*/  STS.U16 [R28+0x4000], R24 ;  /* 0x004000181c007388 */ /* 0x0041e80000000400 */
[----:B------:R1:W-:Y:S04]  /*9370*/  STS.U16 [R28+0x4200], R25 ;  /* 0x004200191c007388 */ /* 0x0003e80000000400 */
[----:B0-----:R-:W2:Y:S04]  /*9380*/  LDL.LU R24, [R1+0x10b8] ;  /* 0x0010b80001187983 */ /* 0x001ea80000300800 */
[----:B-1----:R-:W2:Y:S04]  /*9390*/  LDL.LU R25, [R1+0x10b4] ;  /* 0x0010b40001197983 */ /* 0x002ea80000300800 */
[----:B------:R-:W-:Y:S04]  /*93a0*/  STS.U16 [R28+0x4600], R26 ;  /* 0x0046001a1c007388 */ /* 0x000fe80000000400 */
[----:B------:R-:W-:Y:S04]  /*93b0*/  STS.U16 [R28+0x4800], R29 ;  /* 0x0048001d1c007388 */ /* 0x000fe80000000400 */
[----:B------:R-:W-:Y:S04]  /*93c0*/  STS.U16 [R28+0x4c00], R3 ;  /* 0x004c00031c007388 */ /* 0x000fe80000000400 */
[----:B--2---:R0:W-:Y:S04]  /*93d0*/  STS.U16 [R28+0x4400], R25 ;  /* 0x004400191c007388 */ /* 0x0041e80000000400 */
[----:B0-----:R-:W2:Y:S04]  /*93e0*/  LDL.LU R25, [R1+0x10b0] ;  /* 0x0010b00001197983 */ /* 0x001ea80000300800 */
[----:B------:R-:W2:Y:S04]  /*93f0*/  LDL.LU R26, [R1+0x10ac] ;  /* 0x0010ac00011a7983 */ /* 0x000ea80000300800 */
[----:B------:R-:W2:Y:S04]  /*9400*/  LDL.LU R29, [R1+0x10a8] ;  /* 0x0010a800011d7983 */ /* 0x000ea80000300800 */
[----:B------:R-:W-:Y:S04]  /*9410*/  STL [R1+0x8ec], R28 ;  /* 0x0008ec1c01007387 */ /* 0x000fe80000100800 */
[----:B------:R-:W2:Y:S04]  /*9420*/  LDL R3, [R1+0x474] ;  /* 0x0004740001037983 */ /* 0x000ea80000100800 */
[----:B------:R0:W-:Y:S04]  /*9430*/  STS.U16 [R28+0x4e00], R0 ;  /* 0x004e00001c007388 */ /* 0x0001e80000000400 */
[----:B------:R-:W-:Y:S01]  /*9440*/  STS.U16 [R28+0x4a00], R27 ;  /* 0x004a001b1c007388 */ /* 0x000fe20000000400 */
[----:B0-----:R-:W-:-:S03]  /*9450*/  LOP3.LUT R0, R28, 0x20, RZ, 0x3c, !PT ;  /* 0x000000201c007812 */ /* 0x001fc600078e3cff */
[----:B----4-:R-:W-:Y:S04]  /*9460*/  STS.U16 [R28+0x5000], R19 ;  /* 0x005000131c007388 */ /* 0x010fe80000000400 */
[----:B------:R-:W-:Y:S04]  /*9470*/  STS.U16 [R28+0x5200], R17 ;  /* 0x005200111c007388 */ /* 0x000fe80000000400 */
[----:B---3--:R-:W-:Y:S04]  /*9480*/  STS.U16 [R28+0x5400], R15 ;  /* 0x0054000f1c007388 */ /* 0x008fe80000000400 */
[----:B------:R-:W-:Y:S04]  /*9490*/  STS.U16 [R28+0x5600], R13 ;  /* 0x0056000d1c007388 */ /* 0x000fe80000000400 */
[----:B------:R-:W-:Y:S04]  /*94a0*/  STS.U16 [R28+0x5800], R11 ;  /* 0x0058000b1c007388 */ /* 0x000fe80000000400 */
[----:B------:R-:W-:Y:S04]  /*94b0*/  STS.U16 [R28+0x5a00], R9 ;  /* 0x005a00091c007388 */ /* 0x000fe80000000400 */
[----:B------:R-:W-:Y:S04]  /*94c0*/  STS.U16 [R28+0x5c00], R7 ;  /* 0x005c00071c007388 */ /* 0x000fe80000000400 */
[----:B------:R-:W-:Y:S04]  /*94d0*/  STS.U16 [R28+0x5e00], R5 ;  /* 0x005e00051c007388 */ /* 0x000fe80000000400 */
[----:B--2---:R-:W-:Y:S04]  /*94e0*/  STS.U16 [R0+0x4100], R26 ;  /* 0x0041001a00007388 */ /* 0x004fe80000000400 */
        /* <DEDUP_REMOVED lines=15> */
[----:B------:R-:W-:Y:S06]  /*95e0*/  BAR.SYNC.DEFER_BLOCKING 0x0 ;  /* 0x0000000000007b1d */ /* 0x000fec0000010000 */
[----:B------:R-:W0:Y:S04]  /*95f0*/  LDSM.16.M88.4 R4, [R3+0x4400] ;  /* 0x004400000304783b */ /* 0x000e280000000200 */
[----:B------:R-:W1:Y:S04]  /*9600*/  LDSM.16.M88.4 R8, [R3+0x4000] ;  /* 0x004000000308783b */ /* 0x000e680000000200 */
[----:B------:R-:W-:Y:S04]  /*9610*/  LDSM.16.M88.4 R20, [R3+0x5000] ;  /* 0x005000000314783b */ /* 0x000fe80000000200 */
[----:B------:R-:W-:Y:S04]  /*9620*/  LDSM.16.MT88.4 R16, [R29+0x80] ;  /* 0x000080001d10783b */ /* 0x000fe80000004200 */
[----:B------:R-:W-:Y:S04]  /*9630*/  LDSM.16.MT88.4 R12, [R29] ;  /* 0x000000001d0c783b */ /* 0x000fe80000004200 */
[----:B0-----:R-:W-:Y:S01]  /*9640*/  STL.64 [R1+0x50], R4 ;  /* 0x0000500401007387 */ /* 0x001fe20000100a00 */
[----:B------:R-:W-:-:S03]  /*9650*/  IMAD.MOV.U32 R27, RZ, RZ, R6 ;  /* 0x000000ffff1b7224 */ /* 0x000fc600078e0006 */
[----:B-1----:R-:W-:Y:S04]  /*9660*/  STL.64 [R1+0x60], R8 ;  /* 0x0000600801007387 */ /* 0x002fe80000100a00 */
[----:B------:R-:W-:Y:S04]  /*9670*/  STL.64 [R1+0x68], R10 ;  /* 0x0000680a01007387 */ /* 0x000fe80000100a00 */
[----:B------:R-:W-:Y:S04]  /*9680*/  STL.64 [R1+0x58], R6 ;  /* 0x0000580601007387 */ /* 0x000fe80000100a00 */
[----:B------:R-:W0:Y:S04]  /*9690*/  LDSM.16.M88.4 R4, [R3+0x4800] ;  /* 0x004800000304783b */ /* 0x000e280000000200 */
[----:B------:R-:W-:Y:S04]  /*96a0*/  STL [R1+0xd18], R27 ;  /* 0x000d181b01007387 */ /* 0x000fe80000100800 */
[----:B------:R-:W1:Y:S04]  /*96b0*/  LDSM.16.M88.4 R8, [R3+0x4c00] ;  /* 0x004c00000308783b */ /* 0x000e680000000200 */
[----:B0-----:R-:W-:Y:S01]  /*96c0*/  STL.64 [R1+0x40], R4 ;  /* 0x0000400401007387 */ /* 0x001fe20000100a00 */
[----:B------:R-:W-:-:S02]  /*96d0*/  IMAD.MOV.U32 R25, RZ, RZ, R6 ;  /* 0x000000ffff197224 */ /* 0x000fc400078e0006 */
[----:B------:R-:W-:Y:S01]  /*96e0*/  IMAD.MOV.U32 R26, RZ, RZ, R7 ;  /* 0x000000ffff1a7224 */ /* 0x000fe200078e0007 */
[----:B------:R-:W-:Y:S04]  /*96f0*/  STL.64 [R1+0x48], R6 ;  /* 0x0000480601007387 */ /* 0x000fe80000100a00 */
[----:B------:R-:W0:Y:S04]  /*9700*/  LDSM.16.M88.4 R4, [R3+0x5400] ;  /* 0x005400000304783b */ /* 0x000e280000000200 */
[----:B------:R-:W-:Y:S04]  /*9710*/  STL [R1+0x1048], R25 ;  /* 0x0010481901007387 */ /* 0x000fe80000100800 */
[----:B------:R-:W-:Y:S04]  /*9720*/  STL [R1+0xd20], R26 ;  /* 0x000d201a01007387 */ /* 0x000fe80000100800 */
[----:B-1----:R-:W-:Y:S04]  /*9730*/  STL.64 [R1+0x30], R8 ;  /* 0x0000300801007387 */ /* 0x002fe80000100a00 */
[----:B------:R-:W-:Y:S04]  /*9740*/  STL.64 [R1+0x38], R10 ;  /* 0x0000380a01007387 */ /* 0x000fe80000100a00 */
[----:B------:R-:W-:Y:S01]  /*9750*/  LDSM.16.M88.4 R8, [R3+0x5c00] ;  /* 0x005c00000308783b */ /* 0x000fe20000000200 */
[----:B0-----:R-:W-:-:S03]  /*9760*/  IMAD.MOV.U32 R2, RZ, RZ, R4 ;  /* 0x000000ffff027224 */ /* 0x001fc600078e0004 */
[----:B------:R-:W-:Y:S01]  /*9770*/  STL.64 [R1+0x18], R6 ;  /* 0x0000180601007387 */ /* 0x000fe20000100a00 */
[----:B------:R-:W-:-:S03]  /*9780*/  IMAD.MOV.U32 R0, RZ, RZ, R5 ;  /* 0x000000ffff007224 */ /* 0x000fc600078e0005 */
[----:B------:R-:W0:Y:S04]  /*9790*/  LDSM.16.M88.4 R4, [R3+0x5800] ;  /* 0x005800000304783b */ /* 0x000e280000000200 */
[----:B0-----:R-:W-:Y:S04]  /*97a0*/  STL [R1+0xcac], R6 ;  /* 0x000cac0601007387 */ /* 0x001fe80000100800 */
[----:B------:R-:W-:Y:S04]  /*97b0*/  STL.64 [R1+0x28], R22 ;  /* 0x0000281601007387 */ /* 0x000fe80000100a00 */
[----:B------:R-:W-:Y:S04]  /*97c0*/  STL.64 [R1+0x1088], R20 ;  /* 0x0010881401007387 */ /* 0x000fe80000100a00 */
[----:B------:R-:W-:Y:S04]  /*97d0*/  STL [R1+0xca8], R7 ;  /* 0x000ca80701007387 */ /* 0x000fe80000100800 */
[----:B------:R0:W-:Y:S04]  /*97e0*/  STL.64 [R1+0x10a0], R4 ;  /* 0x0010a00401007387 */ /* 0x0001e80000100a00 */
[----:B0-----:R-:W2:Y:S04]  /*97f0*/  LDL.LU.64 R4, [R1+0x1d0] ;  /* 0x0001d00001047983 */ /* 0x001ea80000300a00 */
[----:B------:R-:W2:Y:S04]  /*9800*/  LDL.LU.64 R6, [R1+0x1d8] ;  /* 0x0001d80001067983 */ /* 0x000ea80000300a00 */
[----:B------:R-:W3:Y:S04]  /*9810*/  LDL.LU.64 R20, [R1+0x1c0] ;  /* 0x0001c00001147983 */ /* 0x000ee80000300a00 */
[----:B------:R-:W4:Y:S04]  /*9820*/  LDL.LU.64 R22, [R1+0x1c8] ;  /* 0x0001c80001167983 */ /* 0x000f280000300a00 */
[----:B----4-:R-:W-:Y:S04]  /*9830*/  STL.64 [R1+0x1098], R22 ;  /* 0x0010981601007387 */ /* 0x010fe80000100a00 */
[----:B---3--:R0:W-:Y:S04]  /*9840*/  STL.64 [R1+0x1090], R20 ;  /* 0x0010901401007387 */ /* 0x0081e80000100a00 */
[----:B0-----:R-:W2:Y:S04]  /*9850*/  LDL.64 R20, [R1+0x60] ;  /* 0x0000600001147983 */ /* 0x001ea80000100a00 */
[----:B------:R-:W3:Y:S04]  /*9860*/  LDL.LU.64 R24, [R1+0x1a0] ;  /* 0x0001a00001187983 */ /* 0x000ee80000300a00 */
[----:B------:R-:W4:Y:S04]  /*9870*/  LDL.LU.64 R26, [R1+0x1a8] ;  /* 0x0001a800011a7983 */ /* 0x000f280000300a00 */
[----:B----4-:R-:W-:Y:S04]  /*9880*/  STL.64 [R1+0x1068], R26 ;  /* 0x0010681a01007387 */ /* 0x010fe80000100a00 */
[----:B---3--:R0:W-:Y:S04]  /*9890*/  STL.64 [R1+0x1060], R24 ;  /* 0x0010601801007387 */ /* 0x0081e80000100a00 */
[----:B0-----:R-:W3:Y:S04]  /*98a0*/  LDL.LU.64 R24, [R1+0x1b0] ;  /* 0x0001b00001187983 */ /* 0x001ee80000300a00 */
[----:B------:R-:W4:Y:S01]  /*98b0*/  LDL.LU.64 R26, [R1+0x1b8] ;  /* 0x0001b800011a7983 */ /* 0x000f220000300a00 */
[----:B--2---:R-:W-:Y:S03]  /*98c0*/  HMMA.16816.F32 R4, R12, R20, R4 ;  /* 0x000000140c04723c */ /* 0x004fe60000001804 */
[----:B----4-:R-:W-:Y:S04]  /*98d0*/  STL.64 [R1+0x1080], R26 ;  /* 0x0010801a01007387 */ /* 0x010fe80000100a00 */
[----:B---3--:R0:W-:Y:S04]  /*98e0*/  STL.64 [R1+0x1078], R24 ;  /* 0x0010781801007387 */ /* 0x0081e80000100a00 */
[----:B0-----:R-:W2:Y:S04]  /*98f0*/  LDL.64 R24, [R1+0x50] ;  /* 0x0000500001187983 */ /* 0x001ea80000100a00 */
[----:B------:R-:W-:Y:S04]  /*9900*/  STL [R1+0xd04], R10 ;  /* 0x000d040a01007387 */ /* 0x000fe80000100800 */
[----:B------:R-:W-:Y:S04]  /*9910*/  STL [R1+0xd00], R11 ;  /* 0x000d000b01007387 */ /* 0x000fe80000100800 */
[----:B------:R0:W-:Y:S04]  /*9920*/  STL.64 [R1+0x1070], R8 ;  /* 0x0010700801007387 */ /* 0x0001e80000100a00 */
[----:B0-----:R-:W3:Y:S04]  /*9930*/  LDL.64 R8, [R1+0x40] ;  /* 0x0000400001087983 */ /* 0x001ee80000100a00 */
[----:B------:R-:W-:Y:S04]  /*9940*/  STL.64 [R1+0x1038], R18 ;  /* 0x0010381201007387 */ /* 0x000fe80000100a00 */
[----:B------:R0:W-:Y:S04]  /*9950*/  STL.64 [R1+0x1030], R16 ;  /* 0x0010301001007387 */ /* 0x0001e80000100a00 */
[----:B0-----:R-:W4:Y:S04]  /*9960*/  LDL.LU.64 R16, [R1+0x2b0] ;  /* 0x0002b00001107983 */ /* 0x001f280000300a00 */
[----:B------:R-:W2:Y:S01]  /*9970*/  LDL.LU.64 R18, [R1+0x2b8] ;  /* 0x0002b80001127983 */ /* 0x000ea20000300a00 */
[----:B------:R-:W-:-:S03]  /*9980*/  IMAD.MOV.U32 R3, RZ, RZ, R21 ;  /* 0x000000ffff037224 */ /* 0x000fc600078e0015 */
[----:B--2---:R-:W-:Y:S04]  /*9990*/  STL.64 [R1+0x1058], R18 ;  /* 0x0010581201007387 */ /* 0x004fe80000100a00 */
[----:B----4-:R0:W-:Y:S04]  /*99a0*/  STL.64 [R1+0x1050], R16 ;  /* 0x0010501001007387 */ /* 0x0101e80000100a00 */
[----:B0-----:R-:W2:Y:S04]  /*99b0*/  LDL.64 R16, [R1+0x30] ;  /* 0x0000300001107983 */ /* 0x001ea80000100a00 */
[----:B------:R0:W-:Y:S04]  /*99c0*/  STL.64 [R1+0x1d0], R4 ;  /* 0x0001d00401007387 */ /* 0x0001e80000100a00 */
[----:B------:R1:W-:Y:S04]  /*99d0*/  STL.64 [R1+0x1d8], R6 ;  /* 0x0001d80601007387 */ /* 0x0003e80000100a00 */
[----:B0-----:R-:W4:Y:S01]  /*99e0*/  LDL.LU.64 R4, [R1+0x10a0] ;  /* 0x0010a00001047983 */ /* 0x001f220000300a00 */
[----:B-1----:R-:W-:-:S03]  /*99f0*/  IMAD.MOV.U32 R6, RZ, RZ, R20 ;  /* 0x000000ffff067224 */ /* 0x002fc600078e0014 */
[----:B------:R-:W2:Y:S04]  /*9a00*/  LDL.LU.64 R22, [R1+0x1098] ;  /* 0x0010980001167983 */ /* 0x000ea80000300a00 */
[----:B------:R-:W2:Y:S01]  /*9a10*/  LDL.LU.64 R20, [R1+0x1090] ;  /* 0x0010900001147983 */ /* 0x000ea20000300a00 */
[----:B------:R-:W-:Y:S01]  /*9a20*/  IMAD.MOV.U32 R7, RZ, RZ, R25 ;  /* 0x000000ffff077224 */ /* 0x000fe200078e0019 */
[----:B--2---:R-:W-:Y:S11]  /*9a30*/  HMMA.16816.F32 R20, R12, R24, R20 ;  /* 0x000000180c14723c */ /* 0x004ff60000001814 */
[----:B------:R-:W-:Y:S11]  /*9a40*/  @!UPT UIADD3 URZ, URZ, URZ, URZ ;  /* 0x0000003f3f3ff290 */ /* 0x000ff6000fffe03f */
[----:B------:R-:W-:Y:S01]  /*9a50*/  @!UPT UIADD3 URZ, URZ, URZ, URZ ;  /* 0x0000003f3f3ff290 */ /* 0x000fe2000fffe03f */
[----:B------:R0:W-:Y:S04]  /*9a60*/  STL.64 [R1+0x1c0], R20 ;  /* 0x0001c01401007387 */ /* 0x0001e80000100a00 */
[----:B------:R1:W-:Y:S04]  /*9a70*/  STL.64 [R1+0x1c8], R22 ;  /* 0x0001c81601007387 */ /* 0x0003e80000100a00 */
[----:B0-----:R-:W2:Y:S01]  /*9a80*/  LDL.LU.64 R20, [R1+0x1088] ;  /* 0x0010880001147983 */ /* 0x001ea20000300a00 */
[----:B-1----:R-:W-:-:S03]  /*9a90*/  IMAD.MOV.U32 R22, RZ, RZ, R24 ;  /* 0x000000ffff167224 */ /* 0x002fc600078e0018 */
[----:B------:R-:W2:Y:S04]  /*9aa0*/  LDL.LU.64 R26, [R1+0x1080] ;  /* 0x00108000011a7983 */ /* 0x000ea80000300a00 */
[----:B------:R-:W2:Y:S01]  /*9ab0*/  LDL.LU.64 R24, [R1+0x1078] ;  /* 0x0010780001187983 */ /* 0x000ea20000300a00 */
[----:B---3--:R-:W-:Y:S02]  /*9ac0*/  IMAD.MOV.U32 R28, RZ, RZ, R8 ;  /* 0x000000ffff1c7224 */ /* 0x008fe400078e0008 */
[----:B------:R-:W-:Y:S01]  /*9ad0*/  IMAD.MOV.U32 R23, RZ, RZ, R9 ;  /* 0x000000ffff177224 */ /* 0x000fe200078e0009 */
[C---:B--2---:R-:W-:Y:S01]  /*9ae0*/  HMMA.16816.F32 R24, R12.reuse, R8, R24 ;  /* 0x000000080c18723c */ /* 0x044fe20000001818 */
[----:B------:R-:W2:Y:S11]  /*9af0*/  LDL.LU.64 R8, [R1+0x1070] ;  /* 0x0010700001087983 */ /* 0x000eb60000300a00 */
[----:B------:R-:W-:Y:S11]  /*9b00*/  @!UPT UIADD3 URZ, URZ, URZ, URZ ;  /* 0x0000003f3f3ff290 */ /* 0x000ff6000fffe03f */
[----:B------:R0:W-:Y:S01]  /*9b10*/  STL.64 [R1+0x1b0], R24 ;  /* 0x0001b01801007387 */ /* 0x0001e20000100a00 */
[----:B------:R-:W-:Y:S02]  /*9b20*/  IMAD.MOV.U32 R10, RZ, RZ, R26 ;  /* 0x000000ffff0a7224 */ /* 0x000fe400078e001a */
[----:B------:R-:W-:Y:S02]  /*9b30*/  IMAD.MOV.U32 R11, RZ, RZ, R27 ;  /* 0x000000ffff0b7224 */ /* 0x000fe400078e001b */
[----:B------:R-:W3:Y:S04]  /*9b40*/  LDL.LU.64 R26, [R1+0x1068] ;  /* 0x00106800011a7983 */ /* 0x000ee80000300a00 */
[----:B0-----:R-:W3:Y:S04]  /*9b50*/  LDL.LU.64 R24, [R1+0x1060] ;  /* 0x0010600001187983 */ /* 0x001ee80000300a00 */
[----:B------:R0:W-:Y:S04]  /*9b60*/  STL [R1+0xdc0], R11 ;  /* 0x000dc00b01007387 */ /* 0x0001e80000100800 */
[----:B------:R-:W-:Y:S01]  /*9b70*/  STL [R1+0xd1c], R10 ;  /* 0x000d1c0a01007387 */ /* 0x000fe20000100800 */
[----:B0-----:R-:W-:Y:S01]  /*9b80*/  IMAD.MOV.U32 R11, RZ, RZ, R17 ;  /* 0x000000ffff0b7224 */ /* 0x001fe200078e0011 */
[----:B---3--:R-:W-:Y:S11]  /*9b90*/  HMMA.16816.F32 R24, R12, R16, R24 ;  /* 0x000000100c18723c */ /* 0x008ff60000001818 */
[----:B------:R-:W-:Y:S11]  /*9ba0*/  @!UPT UIADD3 URZ, URZ, URZ, URZ ;  /* 0x0000003f3f3ff290 */ /* 0x000ff6000fffe03f */
[----:B------:R-:W-:Y:S01]  /*9bb0*/  @!UPT UIADD3 URZ, URZ, URZ, URZ ;  /* 0x0000003f3f3ff290 */ /* 0x000fe2000fffe03f */
[----:B------:R0:W-:Y:S04]  /*9bc0*/  STL.64 [R1+0x1a0], R24 ;  /* 0x0001a01801007387 */ /* 0x0001e80000100a00 */
[----:B------:R1:W-:Y:S04]  /*9bd0*/  STL.64 [R1+0x1a8], R26 ;  /* 0x0001a81a01007387 */ /* 0x0003e80000100a00 */
[----:B------:R-:W3:Y:S01]  /*9be0*/  LDL.LU.64 R18, [R1+0x1058] ;  /* 0x0010580001127983 */ /* 0x000ee20000300a00 */
[----:B0-----:R-:W-:-:S03]  /*9bf0*/  IMAD.MOV.U32 R25, RZ, RZ, R16 ;  /* 0x000000ffff197224 */ /* 0x001fc600078e0010 */
[----:B------:R-:W3:Y:S02]  /*9c00*/  LDL.LU.64 R16, [R1+0x1050] ;  /* 0x0010500001107983 */ /* 0x000ee40000300a00 */
[----:B---3--:R-:W-:Y:S11]  /*9c10*/  HMMA.16816.F32 R16, R12, R20, R16 ;  /* 0x000000140c10723c */ /* 0x008ff60000001810 */
[----:B------:R-:W-:Y:S11]  /*9c20*/  @!UPT UIADD3 URZ, URZ, URZ, URZ ;  /* 0x0000003f3f3ff290 */ /* 0x000ff6000fffe03f */
[----:B------:R-:W-:Y:S02]  /*9c30*/  @!UPT UIADD3 URZ, URZ, URZ, URZ ;  /* 0x0000003f3f3ff290 */ /* 0x000fe4000fffe03f */
[----:B-1----:R-:W-:Y:S02]  /*9c40*/  IMAD.MOV.U32 R26, RZ, RZ, R16 ;  /* 0x000000ffff1a7224 */ /* 0x002fe400078e0010 */
[----:B------:R-:W-:Y:S02]  /*9c50*/  IMAD.MOV.U32 R10, RZ, RZ, R17 ;  /* 0x000000ffff0a7224 */ /* 0x000fe400078e0011 */
[----:B------:R-:W-:Y:S01]  /*9c60*/  IMAD.MOV.U32 R27, RZ, RZ, R18 ;  /* 0x000000ffff1b7224 */ /* 0x000fe200078e0012 */
[----:B------:R-:W3:Y:S01]  /*9c70*/  LDL.LU.64 R16, [R1+0x2a0] ;  /* 0x0002a00001107983 */ /* 0x000ee20000300a00 */
[----:B------:R-:W-:-:S03]  /*9c80*/  IMAD.MOV.U32 R24, RZ, RZ, R19 ;  /* 0x000000ffff187224 */ /* 0x000fc600078e0013 */
[----:B------:R-:W3:Y:S04]  /*9c90*/  LDL.LU.64 R18, [R1+0x2a8] ;  /* 0x0002a80001127983 */ /* 0x000ee80000300a00 */
[----:B------:R0:W-:Y:S02]  /*9ca0*/  STL.64 [R1+0xfd0], R20 ;  /* 0x000fd01401007387 */ /* 0x0001e40000100a00 */
[----:B0-----:R-:W-:Y:S02]  /*9cb0*/  IMAD.MOV.U32 R20, RZ, RZ, R25 ;  /* 0x000000ffff147224 */ /* 0x001fe400078e0019 */
[----:B------:R-:W2:Y:S01]  /*9cc0*/  LDL.LU R25, [R1+0x1048] ;  /* 0x0010480001197983 */ /* 0x000ea20000300800 */
[----:B------:R-:W-:-:S05]  /*9cd0*/  IMAD.MOV.U32 R21, RZ, RZ, R11 ;  /* 0x000000ffff157224 */ /* 0x000fca00078e000b */
[----:B------:R0:W-:Y:S02]  /*9ce0*/  STL.64 [R1+0xfe8], R20 ;  /* 0x000fe81401007387 */ /* 0x0001e40000100a00 */
[----:B0-----:R-:W-:Y:S02]  /*9cf0*/  IMAD.MOV.U32 R20, RZ, RZ, R28 ;  /* 0x000000ffff147224 */ /* 0x001fe400078e001c */
[----:B------:R-:W-:-:S05]  /*9d00*/  IMAD.MOV.U32 R21, RZ, RZ, R23 ;  /* 0x000000ffff157224 */ /* 0x000fca00078e0017 */
[----:B------:R0:W-:Y:S02]  /*9d10*/  STL.64 [R1+0x1000], R20 ;  /* 0x0010001401007387 */ /* 0x0001e40000100a00 */
[----:B0-----:R-:W-:Y:S02]  /*9d20*/  IMAD.MOV.U32 R20, RZ, RZ, R22 ;  /* 0x000000ffff147224 */ /* 0x001fe400078e0016 */
[----:B------:R-:W-:-:S05]  /*9d30*/  IMAD.MOV.U32 R21, RZ, RZ, R7 ;  /* 0x000000ffff157224 */ /* 0x000fca00078e0007 */
[----:B------:R0:W-:Y:S02]  /*9d40*/  STL.64 [R1+0x1018], R20 ;  /* 0x0010181401007387 */ /* 0x0001e40000100a00 */
[----:B0-----:R-:W-:Y:S02]  /*9d50*/  IMAD.MOV.U32 R20, RZ, RZ, R6 ;  /* 0x000000ffff147224 */ /* 0x001fe400078e0006 */
[----:B------:R-:W-:-:S05]  /*9d60*/  IMAD.MOV.U32 R21, RZ, RZ, R3 ;  /* 0x000000ffff157224 */ /* 0x000fca00078e0003 */
[----:B------:R0:W-:Y:S04]  /*9d70*/  STL.64 [R1+0x1040], R20 ;  /* 0x0010401401007387 */ /* 0x0001e80000100a00 */
[----:B------:R-:W-:Y:S04]  /*9d80*/  STL [R1+0xdc4], R10 ;  /* 0x000dc40a01007387 */ /* 0x000fe80000100800 */
[----:B------:R-:W-:Y:S04]  /*9d90*/  STL.64 [R1+0xd30], R26 ;  /* 0x000d301a01007387 */ /* 0x000fe80000100a00 */
[----:B--2---:R1:W-:Y:S04]  /*9da0*/  STL.64 [R1+0xd28], R24 ;  /* 0x000d281801007387 */ /* 0x0043e80000100a00 */
[----:B0-----:R-:W4:Y:S04]  /*9db0*/  LDL.LU.64 R20, [R1+0x290] ;  /* 0x0002900001147983 */ /* 0x001f280000300a00 */
[----:B------:R-:W4:Y:S01]  /*9dc0*/  LDL.LU.64 R22, [R1+0x298] ;  /* 0x0002980001167983 */ /* 0x000f220000300a00 */
[----:B-1----:R-:W-:-:S02]  /*9dd0*/  IMAD.MOV.U32 R24, RZ, RZ, R2 ;  /* 0x000000ffff187224 */ /* 0x002fc400078e0002 */
[----:B------:R-:W-:-:S07]  /*9de0*/  IMAD.MOV.U32 R25, RZ, RZ, R0 ;  /* 0x000000ffff197224 */ /* 0x000fce00078e0000 */
[C---:B---3--:R-:W-:Y:S11]  /*9df0*/  HMMA.16816.F32 R16, R12.reuse, R24, R16 ;  /* 0x000000180c10723c */ /* 0x048ff60000001810 */
[----:B------:R-:W-:Y:S11]  /*9e00*/  @!UPT UIADD3 URZ, URZ, URZ, URZ ;  /* 0x0000003f3f3ff290 */ /* 0x000ff6000fffe03f */
[----:B------:R-:W-:Y:S01]  /*9e10*/  @!UPT UIADD3 URZ, URZ, URZ, URZ ;  /* 0x0000003f3f3ff290 */ /* 0x000fe2000fffe03f */
[----:B------:R0:W-:Y:S04]  /*9e20*/  STL.64 [R1+0x2a0], R16 ;  /* 0x0002a01001007387 */ /* 0x0001e80000100a00 */
[----:B------:R1:W-:Y:S04]  /*9e30*/  STL.64 [R1+0x2a8], R18 ;  /* 0x0002a81201007387 */ /* 0x0003e80000100a00 */
[----:B0-----:R-:W2:Y:S04]  /*9e40*/  LDL.LU.64 R16, [R1+0x190] ;  /* 0x0001900001107983 */ /* 0x001ea80000300a00 */
[----:B-1----:R-:W2:Y:S04]  /*9e50*/  LDL.LU.64 R18, [R1+0x198] ;  /* 0x0001980001127983 */ /* 0x002ea80000300a00 */
[----:B------:R0:W-:Y:S04]  /*9e60*/  STL.64 [R1+0xfc8], R24 ;  /* 0x000fc81801007387 */ /* 0x0001e80000100a00 */
[----:B0-----:R-:W3:Y:S04]  /*9e70*/  LDL.LU.64 R24, [R1+0x210] ;  /* 0x0002100001187983 */ /* 0x001ee80000300a00 */
[----:B------:R-:W2:Y:S04]  /*9e80*/  LDL.LU.64 R26, [R1+0x218] ;  /* 0x00021800011a7983 */ /* 0x000ea80000300a00 */
[----:B--2---:R-:W-:Y:S04]  /*9e90*/  STL.64 [R1+0xfe0], R26 ;  /* 0x000fe01a01007387 */ /* 0x004fe80000100a00 */
[----:B---3--:R0:W-:Y:S04]  /*9ea0*/  STL.64 [R1+0xfd8], R24 ;  /* 0x000fd81801007387 */ /* 0x0081e80000100a00 */
[----:B0-----:R-:W2:Y:S04]  /*9eb0*/  LDL.LU.64 R24, [R1+0x140] ;  /* 0x0001400001187983 */ /* 0x001ea80000300a00 */
[----:B------:R-:W3:Y:S04]  /*9ec0*/  LDL.LU.64 R26, [R1+0x148] ;  /* 0x00014800011a7983 */ /* 0x000ee80000300a00 */
[----:B---3--:R-:W-:Y:S04]  /*9ed0*/  STL.64 [R1+0xff8], R26 ;  /* 0x000ff81a01007387 */ /* 0x008fe80000100a00 */
[----:B--2---:R0:W-:Y:S04]  /*9ee0*/  STL.64 [R1+0xff0], R24 ;  /* 0x000ff01801007387 */ /* 0x0041e80000100a00 */
[----:B0-----:R-:W2:Y:S04]  /*9ef0*/  LDL.LU.64 R24, [R1+0x150] ;  /* 0x0001500001187983 */ /* 0x001ea80000300a00 */
[----:B------:R-:W3:Y:S01]  /*9f00*/  LDL.LU.64 R26, [R1+0x158] ;  /* 0x00015800011a7983 */ /* 0x000ee20000300a00 */
[C---:B----4-:R-:W-:Y:S03]  /*9f10*/  HMMA.16816.F32 R20, R12.reuse, R4, R20 ;  /* 0x000000040c14723c */ /* 0x050fe60000001814 */
[----:B---3--:R-:W-:Y:S04]  /*9f20*/  STL.64 [R1+0x1010], R26 ;  /* 0x0010101a01007387 */ /* 0x008fe80000100a00 */
[----:B--2---:R0:W-:Y:S04]  /*9f30*/  STL.64 [R1+0x1008], R24 ;  /* 0x0010081801007387 */ /* 0x0041e80000100a00 */
[----:B0-----:R-:W2:Y:S04]  /*9f40*/  LDL.LU.64 R24, [R1+0x160] ;  /* 0x0001600001187983 */ /* 0x001ea80000300a00 */
[----:B------:R-:W3:Y:S01]  /*9f50*/  LDL.LU.64 R26, [R1+0x168] ;  /* 0x00016800011a7983 */ /* 0x000ee20000300a00 */
[----:B------:R-:W-:Y:S03]  /*9f60*/  HMMA.16816.F32 R12, R12, R8, R16 ;  /* 0x000000080c0c723c */ /* 0x000fe60000001810 */
[----:B---3--:R-:W-:Y:S04]  /*9f70*/  STL.64 [R1+0x1028], R26 ;  /* 0x0010281a01007387 */ /* 0x008fe80000100a00 */
[----:B--2---:R0:W-:Y:S04]  /*9f80*/  STL.64 [R1+0x1020], R24 ;  /* 0x0010201801007387 */ /* 0x0041e80000100a00 */
[----:B0-----:R-:W2:Y:S04]  /*9f90*/  LDL.LU.64 R24, [R1+0x170] ;  /* 0x0001700001187983 */ /* 0x001ea80000300a00 */
[----:B------:R-:W2:Y:S04]  /*9fa0*/  LDL.LU.64 R26, [R1+0x178] ;  /* 0x00017800011a7983 */ /* 0x000ea80000300a00 */
[----:B------:R0:W-:Y:S04]  /*9fb0*/  STL.64 [R1+0x290], R20 ;  /* 0x0002901401007387 */ /* 0x0001e80000100a00 */
[----:B------:R-:W-:Y:S04]  /*9fc0*/  STL.64 [R1+0x298], R22 ;  /* 0x0002981601007387 */ /* 0x000fe80000100a00 */
[----:B0-----:R-:W2:Y:S04]  /*9fd0*/  LDL.LU.64 R20, [R1+0x1040] ;  /* 0x0010400001147983 */ /* 0x001ea80000300a00 */
[----:B------:R-:W2:Y:S04]  /*9fe0*/  LDL.LU.64 R18, [R1+0x1038] ;  /* 0x0010380001127983 */ /* 0x000ea80000300a00 */
[----:B------:R-:W2:Y:S04]  /*9ff0*/  LDL.LU.64 R16, [R1+0x1030] ;  /* 0x0010300001107983 */ /* 0x000ea80000300a00 */
[----:B------:R0:W-:Y:S04]  /*a000*/  STL.64 [R1+0xfc0], R8 ;  /* 0x000fc00801007387 */ /* 0x0001e80000100a00 */
[----:B0-----:R-:W3:Y:S04]  /*a010*/  LDL.LU.64 R8, [R1+0x3b0] ;  /* 0x0003b00001087983 */ /* 0x001ee80000300a00 */
[----:B------:R-:W-:Y:S04]  /*a020*/  STL.64 [R1+0x190], R12 ;  /* 0x0001900c01007387 */ /* 0x000fe80000100a00 */
[----:B------:R-:W-:Y:S04]  /*a030*/  STL.64 [R1+0x198], R14 ;  /* 0x0001980e01007387 */ /* 0x000fe80000100a00 */
[----:B------:R-:W3:Y:S04]  /*a040*/  LDL.LU.64 R10, [R1+0x3b8] ;  /* 0x0003b800010a7983 */ /* 0x000ee80000300a00 */
[----:B------:R-:W0:Y:S01]  /*a050*/  LDSM.16.MT88.4 R12, [R29+0x100] ;  /* 0x000100001d0c783b */ /* 0x000e220000004200 */
[C---:B--2---:R-:W-:Y:S03]  /*a060*/  HMMA.16816.F32 R20, R16.reuse, R20, R24 ;  /* 0x000000141014723c */ /* 0x044fe60000001818 */
[----:B------:R-:W2:Y:S04]  /*a070*/  LDL.LU.64 R26, [R1+0x1028] ;  /* 0x00102800011a7983 */ /* 0x000ea80000300a00 */
[----:B------:R-:W2:Y:S11]  /*a080*/  LDL.LU.64 R24, [R1+0x1020] ;  /* 0x0010200001187983 */ /* 0x000eb60000300a00 */
[----:B------:R-:W-:Y:S05]  /*a090*/  @!UPT UIADD3 URZ, URZ, URZ, URZ ;  /* 0x0000003f3f3ff290 */ /* 0x000fea000fffe03f */
[----:B------:R1:W-:Y:S04]  /*a0a0*/  STL.64 [R1+0x170], R20 ;  /* 0x0001701401007387 */ /* 0x0003e80000100a00 */
[----:B------:R2:W-:Y:S04]  /*a0b0*/  STL.64 [R1+0x178], R22 ;  /* 0x0001781601007387 */ /* 0x0005e80000100a00 */
[----:B-1----:R-:W2:Y:S02]  /*a0c0*/  LDL.LU.64 R20, [R1+0x1018] ;  /* 0x0010180001147983 */ /* 0x002ea40000300a00 */
[----:B--2---:R-:W-:Y:S02]  /*a0d0*/  HMMA.16816.F32 R20, R16, R20, R24 ;  /* 0x000000141014723c */ /* 0x004fe40000001818 */
[----:B------:R-:W2:Y:S04]  /*a0e0*/  LDL.LU.64 R26, [R1+0x1010] ;  /* 0x00101000011a7983 */ /* 0x000ea80000300a00 */
[----:B------:R-:W2:Y:S11]  /*a0f0*/  LDL.LU.64 R24, [R1+0x1008] ;  /* 0x0010080001187983 */ /* 0x000eb60000300a00 */
[----:B------:R-:W-:Y:S06]  /*a100*/  @!UPT UIADD3 URZ, URZ, URZ, URZ ;  /* 0x0000003f3f3ff290 */ /* 0x000fec000fffe03f */
[----:B------:R1:W-:Y:S04]  /*a110*/  STL.64 [R1+0x160], R20 ;  /* 0x0001601401007387 */ /* 0x0003e80000100a00 */
[----:B-1----:R-:W2:Y:S01]  /*a120*/  LDL.LU.64 R20, [R1+0x1000] ;  /* 0x0010000001147983 */ /* 0x002ea20000300a00 */
[----:B------:R-:W-:Y:S02]  /*a130*/  IMAD.MOV.U32 R6, RZ, RZ, R22 ;  /* 0x000000ffff067224 */ /* 0x000fe400078e0016 */
[----:B------:R-:W-:-:S05]  /*a140*/  IMAD.MOV.U32 R7, RZ, RZ, R23 ;  /* 0x000000ffff077224 */ /* 0x000fca00078e0017 */
[----:B------:R-:W-:Y:S04]  /*a150*/  STL [R1+0xdcc], R7 ;  /* 0x000dcc0701007387 */ /* 0x000fe80000100800 */
[----:B------:R-:W-:Y:S01]  /*a160*/  STL [R1+0xdc8], R6 ;  /* 0x000dc80601007387 */ /* 0x000fe20000100800 */
[C---:B--2---:R-:W-:Y:S03]  /*a170*/  HMMA.16816.F32 R20, R16.reuse, R20, R24 ;  /* 0x000000141014723c */ /* 0x044fe60000001818 */
[----:B------:R-:W2:Y:S04]  /*a180*/  LDL.LU.64 R26, [R1+0xff8] ;  /* 0x000ff800011a7983 */ /* 0x000ea80000300a00 */
[----:B------:R-:W2:Y:S11]  /*a190*/  LDL.LU.64 R24, [R1+0xff0] ;  /* 0x000ff00001187983 */ /* 0x000eb60000300a00 */
[----:B------:R-:W-:Y:S05]  /*a1a0*/  @!UPT UIADD3 URZ, URZ, URZ, URZ ;  /* 0x0000003f3f3ff290 */ /* 0x000fea000fffe03f */
[----:B------:R1:W-:Y:S04]  /*a1b0*/  STL.64 [R1+0x150], R20 ;  /* 0x0001501401007387 */ /* 0x0003e80000100a00 */
[----:B------:R2:W-:Y:S04]  /*a1c0*/  STL.64 [R1+0x158], R22 ;  /* 0x0001581601007387 */ /* 0x0005e80000100a00 */
[----:B-1----:R-:W2:Y:S02]  /*a1d0*/  LDL.LU.64 R20, [R1+0xfe8] ;  /* 0x000fe80001147983 */ /* 0x002ea40000300a00 */
[C---:B--2---:R-:W-:Y:S02]  /*a1e0*/  HMMA.16816.F32 R20, R16.reuse, R20, R24 ;  /* 0x000000141014723c */ /* 0x044fe40000001818 */
[----:B------:R-:W2:Y:S04]  /*a1f0*/  LDL.LU.64 R26, [R1+0xfe0] ;  /* 0x000fe000011a7983 */ /* 0x000ea80000300a00 */
[----:B------:R-:W2:Y:S11]  /*a200*/  LDL.LU.64 R24, [R1+0xfd8] ;  /* 0x000fd80001187983 */ /* 0x000eb60000300a00 */
[----:B------:R-:W-:Y:S06]  /*a210*/  @!UPT UIADD3 URZ, URZ, URZ, URZ ;  /* 0x0000003f3f3ff290 */ /* 0x000fec000fffe03f */
[----:B------:R1:W-:Y:S04]  /*a220*/  STL.64 [R1+0x140], R20 ;  /* 0x0001401401007387 */ /* 0x0003e80000100a00 */
[----:B------:R-:W-:Y:S04]  /*a230*/  STL.64 [R1+0x148], R22 ;  /* 0x0001481601007387 */ /* 0x000fe80000100a00 */
[----:B-1----:R-:W2:Y:S02]  /*a240*/  LDL.LU.64 R20, [R1+0xfd0] ;  /* 0x000fd00001147983 */ /* 0x002ea40000300a00 */
[C---:B--2---:R-:W-:Y:S11]  /*a250*/  HMMA.16816.F32 R24, R16.reuse, R20, R24 ;  /* 0x000000141018723c */ /* 0x044ff60000001818 */
[----:B------:R-:W-:Y:S11]  /*a260*/  @!UPT UIADD3 URZ, URZ, URZ, URZ ;  /* 0x0000003f3f3ff290 */ /* 0x000ff6000fffe03f */
[----:B------:R-:W-:Y:S01]  /*a270*/  @!UPT UIADD3 URZ, URZ, URZ, URZ ;  /* 0x0000003f3f3ff290 */ /* 0x000fe2000fffe03f */
[----:B------:R1:W-:Y:S04]  /*a280*/  STL.64 [R1+0x210], R24 ;  /* 0x0002101801007387 */ /* 0x0003e80000100a00 */
[----:B------:R-:W-:Y:S04]  /*a290*/  STL.64 [R1+0x218], R26 ;  /* 0x0002181a01007387 */ /* 0x000fe80000100a00 */
[----:B-1----:R-:W3:Y:S04]  /*a2a0*/  LDL.LU.64 R24, [R1+0xfc8] ;  /* 0x000fc80001187983 */ /* 0x002ee80000300a00 */
[----:B------:R1:W-:Y:S04]  /*a2b0*/  STL.64 [R1+0xf80], R20 ;  /* 0x000f801401007387 */ /* 0x0003e80000100a00 */
[----:B-1----:R-:W2:Y:S04]  /*a2c0*/  LDL.64 R20, [R1+0x30] ;  /* 0x0000300001147983 */ /* 0x002ea80000100a00 */
[----:B--2---:R1:W-:Y:S04]  /*a2d0*/  STL.64 [R1+0xf98], R20 ;  /* 0x000f981401007387 */ /* 0x0043e80000100a00 */
[----:B-1----:R-:W2:Y:S01]  /*a2e0*/  LDL.64 R20, [R1+0x40] ;  /* 0x0000400001147983 */ /* 0x002ea20000100a00 */
[C---:B---3--:R-:W-:Y:S03]  /*a2f0*/  HMMA.16816.F32 R8, R16.reuse, R24, R8 ;  /* 0x000000181008723c */ /* 0x048fe60000001808 */
[----:B--2---:R1:W-:Y:S04]  /*a300*/  STL.64 [R1+0xfa0], R20 ;  /* 0x000fa01401007387 */ /* 0x0043e80000100a00 */
[----:B-1----:R-:W2:Y:S04]  /*a310*/  LDL.LU.64 R20, [R1+0x3a0] ;  /* 0x0003a00001147983 */ /* 0x002ea80000300a00 */
[----:B------:R-:W2:Y:S11]  /*a320*/  LDL.LU.64 R22, [R1+0x3a8] ;  /* 0x0003a80001167983 */ /* 0x000eb60000300a00 */
[----:B------:R-:W-:Y:S01]  /*a330*/  @!UPT UIADD3 URZ, URZ, URZ, URZ ;  /* 0x0000003f3f3ff290 */ /* 0x000fe2000fffe03f */
[----:B------:R1:W-:Y:S04]  /*a340*/  STL.64 [R1+0x3b0], R8 ;  /* 0x0003b00801007387 */ /* 0x0003e80000100a00 */
[----:B------:R-:W-:Y:S04]  /*a350*/  STL.64 [R1+0x3b8], R10 ;  /* 0x0003b80a01007387 */ /* 0x000fe80000100a00 */
[----:B-1----:R-:W2:Y:S04]  /*a360*/  LDL.LU.64 R8, [R1+0xfc0] ;  /* 0x000fc00001087983 */ /* 0x002ea80000300a00 */
[----:B------:R1:W-:Y:S04]  /*a370*/  STL.64 [R1+0xf78], R24 ;  /* 0x000f781801007387 */ /* 0x0003e80000100a00 */
[----:B-1----:R-:W3:Y:S04]  /*a380*/  LDL.LU.64 R24, [R1+0x3e0] ;  /* 0x0003e00001187983 */ /* 0x002ee80000300a00 */
[----:B------:R-:W3:Y:S04]  /*a390*/  LDL.LU.64 R26, [R1+0x3e8] ;  /* 0x0003e800011a7983 */ /* 0x000ee80000300a00 */
[----:B------:R1:W-:Y:S01]  /*a3a0*/  STL.64 [R1+0xfa8], R4 ;  /* 0x000fa80401007387 */ /* 0x0003e20000100a00 */
[C---:B---3--:R-:W-:Y:S03]  /*a3b0*/  HMMA.16816.F32 R24, R16.reuse, R4, R24 ;  /* 0x000000041018723c */ /* 0x048fe60000001818 */
[----:B-1----:R-:W0:Y:S05]  /*a3c0*/  LDL.64 R4, [R1+0x60] ;  /* 0x0000600001047983 */ /* 0x002e2a0000100a00 */
[----:B--2---:R-:W-:Y:S11]  /*a3d0*/  HMMA.16816.F32 R16, R16, R8, R20 ;  /* 0x000000081010723c */ /* 0x004ff60000001814 */
[----:B------:R-:W-:Y:S04]  /*a3e0*/  @!UPT UIADD3 URZ, URZ, URZ, URZ ;  /* 0x0000003f3f3ff290 */ /* 0x000fe8000fffe03f */
[----:B------:R-:W-:Y:S04]  /*a3f0*/  STL.64 [R1+0x3e0], R24 ;  /* 0x0003e01801007387 */ /* 0x000fe80000100a00 */
[----:B------:R-:W-:Y:S04]  /*a400*/  STL.64 [R1+0x3e8], R26 ;  /* 0x0003e81a01007387 */ /* 0x000fe80000100a00 */
[----:B------:R-:W2:Y:S04]  /*a410*/  LDL.LU.64 R20, [R1+0x380] ;  /* 0x0003800001147983 */ /* 0x000ea80000300a00 */
[----:B------:R-:W3:Y:S04]  /*a420*/  LDL.LU.64 R22, [R1+0x388] ;  /* 0x0003880001167983 */ /* 0x000ee80000300a00 */
[----:B------:R-:W-:Y:S04]  /*a430*/  STL.64 [R1+0x3a0], R16 ;  /* 0x0003a01001007387 */ /* 0x000fe80000100a00 */
[----:B------:R-:W-:Y:S04]  /*a440*/  STL.64 [R1+0x3a8], R18 ;  /* 0x0003a81201007387 */ /* 0x000fe80000100a00 */
[----:B------:R-:W1:Y:S04]  /*a450*/  LDSM.16.MT88.4 R16, [R29+0x180] ;  /* 0x000180001d10783b */ /* 0x000e680000004200 */
[----:B---3--:R-:W-:Y:S04]  /*a460*/  STL.64 [R1+0xfb8], R22 ;  /* 0x000fb81601007387 */ /* 0x008fe80000100a00 */
[----:B--2---:R2:W-:Y:S04]  /*a470*/  STL.64 [R1+0xfb0], R20 ;  /* 0x000fb01401007387 */ /* 0x0045e80000100a00 */
[----:B--2---:R-:W0:Y:S04]  /*a480*/  LDL.LU.64 R20, [R1+0x390] ;  /* 0x0003900001147983 */ /* 0x004e280000300a00 */
[----:B------:R-:W0:Y:S04]  /*a490*/  LDL.LU.64 R22, [R1+0x398] ;  /* 0x0003980001167983 */ /* 0x000e280000300a00 */
[----:B------:R-:W2:Y:S04]  /*a4a0*/  LDL.LU.64 R24, [R1+0x350] ;  /* 0x0003500001187983 */ /* 0x000ea80000300a00 */
[----:B------:R-:W3:Y:S01]  /*a4b0*/  LDL.LU.64 R26, [R1+0x358] ;  /* 0x00035800011a7983 */ /* 0x000ee20000300a00 */
[----:B0-----:R-:W-:Y:S03]  /*a4c0*/  HMMA.16816.F32 R20, R12, R4, R20 ;  /* 0x000000040c14723c */ /* 0x001fe60000001814 */
[----:B---3--:R-:W-:Y:S04]  /*a4d0*/  STL.64 [R1+0xf90], R26 ;  /* 0x000f901a01007387 */ /* 0x008fe80000100a00 */
[----:B--2---:R0:W-:Y:S04]  /*a4e0*/  STL.64 [R1+0xf88], R24 ;  /* 0x000f881801007387 */ /* 0x0041e80000100a00 */
[----:B0-----:R-:W2:Y:S04]  /*a4f0*/  LDL.LU.64 R24, [R1+0x360] ;  /* 0x0003600001187983 */ /* 0x001ea80000300a00 */
[----:B------:R-:W2:Y:S04]  /*a500*/  LDL.LU.64 R26, [R1+0x368] ;  /* 0x00036800011a7983 */ /* 0x000ea80000300a00 */
[----:B------:R0:W-:Y:S04]  /*a510*/  STL.64 [R1+0xf70], R8 ;  /* 0x000f700801007387 */ /* 0x0001e80000100a00 */
[----:B0-----:R-:W3:Y:S04]  /*a520*/  LDL.64 R8, [R1+0x50] ;  /* 0x0000500001087983 */ /* 0x001ee80000100a00 */
[----:B-1----:R-:W-:Y:S04]  /*a530*/  STL.64 [R1+0xf68], R18 ;  /* 0x000f681201007387 */ /* 0x002fe80000100a00 */
[----:B------:R0:W-:Y:S04]  /*a540*/  STL.64 [R1+0xf60], R16 ;  /* 0x000f601001007387 */ /* 0x0001e80000100a00 */
[----:B0-----:R-:W4:Y:S04]  /*a550*/  LDL.LU.64 R16, [R1+0x370] ;  /* 0x0003700001107983 */ /* 0x001f280000300a00 */
[----:B------:R-:W4:Y:S04]  /*a560*/  LDL.LU.64 R18, [R1+0x378] ;  /* 0x0003780001127983 */ /* 0x000f280000300a00 */
[----:B------:R-:W-:Y:S04]  /*a570*/  STL.64 [R1+0x390], R20 ;  /* 0x0003901401007387 */ /* 0x000fe80000100a00 */
[----:B------:R0:W-:Y:S04]  /*a580*/  STL.64 [R1+0x398], R22 ;  /* 0x0003981601007387 */ /* 0x0001e80000100a00 */
[----:B0-----:R-:W3:Y:S04]  /*a590*/  LDL.LU.64 R22, [R1+0xfb8] ;  /* 0x000fb80001167983 */ /* 0x001ee80000300a00 */
[----:B------:R-:W3:Y:S01]  /*a5a0*/  LDL.LU.64 R20, [R1+0xfb0] ;  /* 0x000fb00001147983 */ /* 0x000ee20000300a00 */
[----:B------:R-:W-:-:S02]  /*a5b0*/  IMAD.MOV.U32 R2, RZ, RZ, R4 ;  /* 0x000000ffff027224 */ /* 0x000fc400078e0004 */
[----:B------:R-:W-:Y:S02]  /*a5c0*/  IMAD.MOV.U32 R0, RZ, RZ, R5 ;  /* 0x000000ffff007224 */ /* 0x000fe400078e0005 */
[----:B------:R-:W2:Y:S01]  /*a5d0*/  LDL.LU.64 R4, [R1+0xfa8] ;  /* 0x000fa80001047983 */ /* 0x000ea20000300a00 */
[----:B---3--:R-:W-:Y:S11]  /*a5e0*/  HMMA.16816.F32 R20, R12, R8, R20 ;  /* 0x000000080c14723c */ /* 0x008ff60000001814 */
[----:B------:R-:W-:Y:S11]  /*a5f0*/  @!UPT UIADD3 URZ, URZ, URZ, URZ ;  /* 0x0000003f3f3ff290 */ /* 0x000ff6000fffe03f */
[----:B------:R-:W-:Y:S01]  /*a600*/  @!UPT UIADD3 URZ, URZ, URZ, URZ ;  /* 0x0000003f3f3ff290 */ /* 0x000fe2000fffe03f */
[----:B------:R0:W-:Y:S04]  /*a610*/  STL.64 [R1+0x380], R20 ;  /* 0x0003801401007387 */ /* 0x0001e80000100a00 */
[----:B------:R-:W-:Y:S04]  /*a620*/  STL.64 [R1+0x388], R22 ;  /* 0x0003881601007387 */ /* 0x000fe80000100a00 */
[----:B0-----:R-:W4:Y:S01]  /*a630*/  LDL.LU.64 R20, [R1+0xfa0] ;  /* 0x000fa00001147983 */ /* 0x001f220000300a00 */
[----:B------:R-:W-:Y:S02]  /*a640*/  IMAD.MOV.U32 R6, RZ, RZ, R8 ;  /* 0x000000ffff067224 */ /* 0x000fe400078e0008 */
[----:B------:R-:W-:-:S02]  /*a650*/  IMAD.MOV.U32 R3, RZ, RZ, R9 ;  /* 0x000000ffff037224 */ /* 0x000fc400078e0009 */
[----:B------:R-:W3:Y:S04]  /*a660*/  LDL.LU.64 R8, [R1+0x340] ;  /* 0x0003400001087983 */ /* 0x000ee80000300a00 */
[----:B------:R-:W3:Y:S01]  /*a670*/  LDL.LU.64 R10, [R1+0x348] ;  /* 0x00034800010a7983 */ /* 0x000ee20000300a00 */
[----:B----4-:R-:W-:Y:S01]  /*a680*/  HMMA.16816.F32 R16, R12, R20, R16 ;  /* 0x000000140c10723c */ /* 0x010fe20000001810 */
[----:B------:R-:W-:Y:S11]  /*a690*/  IMAD.MOV.U32 R7, RZ, RZ, R21 ;  /* 0x000000ffff077224 */ /* 0x000ff600078e0015 */
[----:B------:R-:W-:Y:S11]  /*a6a0*/  @!UPT UIADD3 URZ, URZ, URZ, URZ ;  /* 0x0000003f3f3ff290 */ /* 0x000ff6000fffe03f */
[----:B------:R0:W-:Y:S04]  /*a6b0*/  STL.64 [R1+0x370], R16 ;  /* 0x0003701001007387 */ /* 0x0001e80000100a00 */
[----:B------:R1:W-:Y:S01]  /*a6c0*/  STL.64 [R1+0x378], R18 ;  /* 0x0003781201007387 */ /* 0x0003e20000100a00 */
[----:B0-----:R-:W-:-:S03]  /*a6d0*/  IMAD.MOV.U32 R16, RZ, RZ, R20 ;  /* 0x000000ffff107224 */ /* 0x001fc600078e0014 */
[----:B------:R-:W2:Y:S02]  /*a6e0*/  LDL.LU.64 R20, [R1+0xf98] ;  /* 0x000f980001147983 */ /* 0x000ea40000300a00 */
[C---:B--2---:R-:W-:Y:S01]  /*a6f0*/  HMMA.16816.F32 R24, R12.reuse, R20, R24 ;  /* 0x000000140c18723c */ /* 0x044fe20000001818 */
[----:B-1----:R-:W-:Y:S02]  /*a700*/  IMAD.MOV.U32 R18, RZ, RZ, R20 ;  /* 0x000000ffff127224 */ /* 0x002fe400078e0014 */
[----:B------:R-:W-:Y:S11]  /*a710*/  IMAD.MOV.U32 R17, RZ, RZ, R21 ;  /* 0x000000ffff117224 */ /* 0x000ff600078e0015 */
[----:B------:R-:W-:Y:S09]  /*a720*/  @!UPT UIADD3 URZ, URZ, URZ, URZ ;  /* 0x0000003f3f3ff290 */ /* 0x000ff2000fffe03f */
[----:B------:R-:W-:Y:S04]  /*a730*/  STL.64 [R1+0x360], R24 ;  /* 0x0003601801007387 */ /* 0x000fe80000100a00 */
[----:B------:R0:W-:Y:S04]  /*a740*/  STL.64 [R1+0x368], R26 ;  /* 0x0003681a01007387 */ /* 0x0001e80000100a00 */
[----:B0-----:R-:W2:Y:S04]  /*a750*/  LDL.LU.64 R26, [R1+0xf90] ;  /* 0x000f9000011a7983 */ /* 0x001ea80000300a00 */
[----:B------:R-:W2:Y:S04]  /*a760*/  LDL.LU.64 R24, [R1+0xf88] ;  /* 0x000f880001187983 */ /* 0x000ea80000300a00 */
[----:B------:R-:W2:Y:S02]  /*a770*/  LDL.LU.64 R20, [R1+0xf80] ;  /* 0x000f800001147983 */ /* 0x000ea40000300a00 */
[----:B--2---:R-:W-:Y:S11]  /*a780*/  HMMA.16816.F32 R24, R12, R20, R24 ;  /* 0x000000140c18723c */ /* 0x004ff60000001818 */
[----:B------:R-:W-:Y:S11]  /*a790*/  @!UPT UIADD3 URZ, URZ, URZ, URZ ;  /* 0x0000003f3f3ff290 */ /* 0x000ff6000fffe03f */
[----:B------:R-:W-:Y:S01]  /*a7a0*/  @!UPT UIADD3 URZ, URZ, URZ, URZ ;  /* 0x0000003f3f3ff290 */ /* 0x000fe2000fffe03f */
[----:B------:R0:W-:Y:S04]  /*a7b0*/  STL.64 [R1+0x350], R24 ;  /* 0x0003501801007387 */ /* 0x0001e80000100a00 */
[----:B------:R-:W-:Y:S04]  /*a7c0*/  STL.64 [R1+0x358], R26 ;  /* 0x0003581a01007387 */ /* 0x000fe80000100a00 */
[----:B0-----:R-:W3:Y:S04]  /*a7d0*/  LDL.LU.64 R24, [R1+0xf78] ;  /* 0x000f780001187983 */ /* 0x001ee80000300a00 */
[----:B------:R0:W-:Y:S02]  /*a7e0*/  STL.64 [R1+0xf00], R20 ;  /* 0x000f001401007387 */ /* 0x0001e40000100a00 */
[----:B0-----:R-:W-:-:S02]  /*a7f0*/  IMAD.MOV.U32 R20, RZ, RZ, R18 ;  /* 0x000000ffff147224 */ /* 0x001fc400078e0012 */
[----:B------:R-:W-:-:S05]  /*a800*/  IMAD.MOV.U32 R21, RZ, RZ, R17 ;  /* 0x000000ffff157224 */ /* 0x000fca00078e0011 */
[----:B------:R0:W-:Y:S02]  /*a810*/  STL.64 [R1+0xf18], R20 ;  /* 0x000f181401007387 */ /* 0x0001e40000100a00 */
[----:B0-----:R-:W-:Y:S02]  /*a820*/  IMAD.MOV.U32 R20, RZ, RZ, R16 ;  /* 0x000000ffff147224 */ /* 0x001fe400078e0010 */
[----:B------:R-:W-:-:S05]  /*a830*/  IMAD.MOV.U32 R21, RZ, RZ, R7 ;  /* 0x000000ffff157224 */ /* 0x000fca00078e0007 */
[----:B------:R0:W-:Y:S02]  /*a840*/  STL.64 [R1+0xf30], R20 ;  /* 0x000f301401007387 */ /* 0x0001e40000100a00 */
[----:B0-----:R-:W-:Y:S02]  /*a850*/  IMAD.MOV.U32 R20, RZ, RZ, R6 ;  /* 0x000000ffff147224 */ /* 0x001fe400078e0006 */
[----:B------:R-:W-:-:S05]  /*a860*/  IMAD.MOV.U32 R21, RZ, RZ, R3 ;  /* 0x000000ffff157224 */ /* 0x000fca00078e0003 */
[----:B------:R-:W-:Y:S01]  /*a870*/  STL.64 [R1+0xf48], R20 ;  /* 0x000f481401007387 */ /* 0x000fe20000100a00 */
[C---:B---3--:R-:W-:Y:S03]  /*a880*/  HMMA.16816.F32 R16, R12.reuse, R24, R8 ;  /* 0x000000180c10723c */ /* 0x048fe60000001808 */
[----:B------:R-:W2:Y:S04]  /*a890*/  LDL.LU.64 R8, [R1+0x3d0] ;  /* 0x0003d00001087983 */ /* 0x000ea80000300a00 */
[----:B------:R-:W2:Y:S11]  /*a8a0*/  LDL.LU.64 R10, [R1+0x3d8] ;  /* 0x0003d800010a7983 */ /* 0x000eb60000300a00 */
[----:B------:R-:W-:Y:S05]  /*a8b0*/  @!UPT UIADD3 URZ, URZ, URZ, URZ ;  /* 0x0000003f3f3ff290 */ /* 0x000fea000fffe03f */
[----:B------:R0:W-:Y:S04]  /*a8c0*/  STL.64 [R1+0x340], R16 ;  /* 0x0003401001007387 */ /* 0x0001e80000100a00 */
[----:B------:R1:W-:Y:S04]  /*a8d0*/  STL.64 [R1+0x348], R18 ;  /* 0x0003481201007387 */ /* 0x0003e80000100a00 */
[----:B0-----:R-:W3:Y:S04]  /*a8e0*/  LDL.LU.64 R16, [R1+0x330] ;  /* 0x0003300001107983 */ /* 0x001ee80000300a00 */
[----:B-1----:R-:W3:Y:S04]  /*a8f0*/  LDL.LU.64 R18, [R1+0x338] ;  /* 0x0003380001127983 */ /* 0x002ee80000300a00 */
[----:B------:R0:W-:Y:S04]  /*a900*/  STL.64 [R1+0xef8], R24 ;  /* 0x000ef81801007387 */ /* 0x0001e80000100a00 */
[----:B0-----:R-:W4:Y:S04]  /*a910*/  LDL.LU.64 R24, [R1+0x2e0] ;  /* 0x0002e00001187983 */ /* 0x001f280000300a00 */
[----:B------:R-:W2:Y:S04]  /*a920*/  LDL.LU.64 R26, [R1+0x2e8] ;  /* 0x0002e800011a7983 */ /* 0x000ea80000300a00 */
[----:B--2---:R-:W-:Y:S04]  /*a930*/  STL.64 [R1+0xf10], R26 ;  /* 0x000f101a01007387 */ /* 0x004fe80000100a00 */
[----:B----4-:R0:W-:Y:S04]  /*a940*/  STL.64 [R1+0xf08], R24 ;  /* 0x000f081801007387 */ /* 0x0101e80000100a00 */
[----:B0-----:R-:W2:Y:S04]  /*a950*/  LDL.LU.64 R24, [R1+0x2f0] ;  /* 0x0002f00001187983 */ /* 0x001ea80000300a00 */
[----:B------:R-:W4:Y:S04]  /*a960*/  LDL.LU.64 R26, [R1+0x2f8] ;  /* 0x0002f800011a7983 */ /* 0x000f280000300a00 */
[----:B----4-:R-:W-:Y:S04]  /*a970*/  STL.64 [R1+0xf28], R26 ;  /* 0x000f281a01007387 */ /* 0x010fe80000100a00 */
[----:B--2---:R0:W-:Y:S04]  /*a980*/  STL.64 [R1+0xf20], R24 ;  /* 0x000f201801007387 */ /* 0x0041e80000100a00 */
[----:B0-----:R-:W2:Y:S04]  /*a990*/  LDL.LU.64 R24, [R1+0x300] ;  /* 0x0003000001187983 */ /* 0x001ea80000300a00 */
[----:B------:R-:W4:Y:S01]  /*a9a0*/  LDL.LU.64 R26, [R1+0x308] ;  /* 0x00030800011a7983 */ /* 0x000f220000300a00 */
[C---:B------:R-:W-:Y:S03]  /*a9b0*/  HMMA.16816.F32 R8, R12.reuse, R4, R8 ;  /* 0x000000040c08723c */ /* 0x040fe60000001808 */
[----:B----4-:R-:W-:Y:S04]  /*a9c0*/  STL.64 [R1+0xf40], R26 ;  /* 0x000f401a01007387 */ /* 0x010fe80000100a00 */
[----:B--2---:R0:W-:Y:S04]  /*a9d0*/  STL.64 [R1+0xf38], R24 ;  /* 0x000f381801007387 */ /* 0x0041e80000100a00 */
[----:B0-----:R-:W2:Y:S04]  /*a9e0*/  LDL.LU.64 R24, [R1+0x310] ;  /* 0x0003100001187983 */ /* 0x001ea80000300a00 */
[----:B------:R-:W4:Y:S04]  /*a9f0*/  LDL.LU.64 R26, [R1+0x318] ;  /* 0x00031800011a7983 */ /* 0x000f280000300a00 */
[----:B----4-:R-:W-:Y:S04]  /*aa00*/  STL.64 [R1+0xf58], R26 ;  /* 0x000f581a01007387 */ /* 0x010fe80000100a00 */
[----:B--2---:R0:W-:Y:S04]  /*aa10*/  STL.64 [R1+0xf50], R24 ;  /* 0x000f501801007387 */ /* 0x0041e80000100a00 */
[----:B0-----:R-:W2:Y:S04]  /*aa20*/  LDL.LU.64 R24, [R1+0x320] ;  /* 0x0003200001187983 */ /* 0x001ea80000300a00 */
[----:B------:R-:W2:Y:S04]  /*aa30*/  LDL.LU.64 R26, [R1+0x328] ;  /* 0x00032800011a7983 */ /* 0x000ea80000300a00 */
[----:B------:R0:W-:Y:S04]  /*aa40*/  STL.64 [R1+0x3d0], R8 ;  /* 0x0003d00801007387 */ /* 0x0001e80000100a00 */
[----:B------:R-:W-:Y:S04]  /*aa50*/  STL.64 [R1+0x3d8], R10 ;  /* 0x0003d80a01007387 */ /* 0x000fe80000100a00 */
[----:B0-----:R-:W3:Y:S04]  /*aa60*/  LDL.LU.64 R8, [R1+0xf70] ;  /* 0x000f700001087983 */ /* 0x001ee80000300a00 */
[----:B------:R0:W-:Y:S04]  /*aa70*/  STL.64 [R1+0xef0], R4 ;  /* 0x000ef00401007387 */ /* 0x0001e80000100a00 */
[----:B0-----:R-:W4:Y:S04]  /*aa80*/  LDL.LU.64 R4, [R1+0x2d0] ;  /* 0x0002d00001047983 */ /* 0x001f280000300a00 */
[----:B------:R-:W4:Y:S01]  /*aa90*/  LDL.LU.64 R6, [R1+0x2d8] ;  /* 0x0002d80001067983 */ /* 0x000f220000300a00 */
[----:B---3--:R-:W-:Y:S03]  /*aaa0*/  HMMA.16816.F32 R12, R12, R8, R16 ;  /* 0x000000080c0c723c */ /* 0x008fe60000001810 */
[----:B------:R-:W2:Y:S04]  /*aab0*/  LDL.LU.64 R18, [R1+0xf68] ;  /* 0x000f680001127983 */ /* 0x000ea80000300a00 */
[----:B------:R-:W2:Y:S01]  /*aac0*/  LDL.LU.64 R16, [R1+0xf60] ;  /* 0x000f600001107983 */ /* 0x000ea20000300a00 */
[----:B------:R-:W-:-:S02]  /*aad0*/  IMAD.MOV.U32 R20, RZ, RZ, R2 ;  /* 0x000000ffff147224 */ /* 0x000fc400078e0002 */
[----:B------:R-:W-:Y:S11]  /*aae0*/  IMAD.MOV.U32 R21, RZ, RZ, R0 ;  /* 0x000000ffff157224 */ /* 0x000ff600078e0000 */
[----:B------:R-:W-:Y:S02]  /*aaf0*/  @!UPT UIADD3 URZ, URZ, URZ, URZ ;  /* 0x0000003f3f3ff290 */ /* 0x000fe4000fffe03f */
[----:B------:R-:W-:Y:S04]  /*ab00*/  STL.64 [R1+0x330], R12 ;  /* 0x0003300c01007387 */ /* 0x000fe80000100a00 */
[----:B------:R-:W-:Y:S01]  /*ab10*/  STL.64 [R1+0x338], R14 ;  /* 0x0003380e01007387 */ /* 0x000fe20000100a00 */
[C---:B--2---:R-:W-:Y:S03]  /*ab20*/  HMMA.16816.F32 R20, R16.reuse, R20, R24 ;  /* 0x000000141014723c */ /* 0x044fe60000001818 */
[----:B------:R-:W2:Y:S04]  /*ab30*/  LDL.LU.64 R26, [R1+0xf58] ;  /* 0x000f5800011a7983 */ /* 0x000ea80000300a00 */
[----:B------:R-:W2:Y:S11]  /*ab40*/  LDL.LU.64 R24, [R1+0xf50] ;  /* 0x000f500001187983 */ /* 0x000eb60000300a00 */
[----:B------:R-:W-:Y:S05]  /*ab50*/  @!UPT UIADD3 URZ, URZ, URZ, URZ ;  /* 0x0000003f3f3ff290 */ /* 0x000fea000fffe03f */
[----:B------:R0:W-:Y:S04]  /*ab60*/  STL.64 [R1+0x320], R20 ;  /* 0x0003201401007387 */ /* 0x0001e80000100a00 */
[----:B------:R2:W-:Y:S04]  /*ab70*/  STL.64 [R1+0x328], R22 ;  /* 0x0003281601007387 */ /* 0x0005e80000100a00 */
[----:B0-----:R-:W2:Y:S02]  /*ab80*/  LDL.LU.64 R20, [R1+0xf48] ;  /* 0x000f480001147983 */ /* 0x001ea40000300a00 */
[C---:B--2---:R-:W-:Y:S02]  /*ab90*/  HMMA.16816.F32 R20, R16.reuse, R20, R24 ;  /* 0x000000141014723c */ /* 0x044fe40000001818 */
[----:B------:R-:W2:Y:S04]  /*aba0*/  LDL.LU.64 R26, [R1+0xf40] ;  /* 0x000f4000011a7983 */ /* 0x000ea80000300a00 */
[----:B------:R-:W2:Y:S11]  /*abb0*/  LDL.LU.64 R24, [R1+0xf38] ;  /* 0x000f380001187983 */ /* 0x000eb60000300a00 */
[----:B------:R-:W-:Y:S06]  /*abc0*/  @!UPT UIADD3 URZ, URZ, URZ, URZ ;  /* 0x0000003f3f3ff290 */ /* 0x000fec000fffe03f */
        /* <DEDUP_REMOVED lines=15> */
[----:B------:R-:W-:Y:S04]  /*acc0*/  STL.64 [R1+0x2f8], R22 ;  /* 0x0002f81601007387 */ /* 0x000fe80000100a00 */
[----:B0-----:R-:W2:Y:S02]  /*acd0*/  LDL.LU.64 R20, [R1+0xf00] ;  /* 0x000f000001147983 */ /* 0x001ea40000300a00 */
[C---:B--2---:R-:W-:Y:S11]  /*ace0*/  HMMA.16816.F32 R24, R16.reuse, R20, R24 ;  /* 0x000000141018723c */ /* 0x044ff60000001818 */
[----:B------:R-:W-:Y:S11]  /*acf0*/  @!UPT UIADD3 URZ, URZ, URZ, URZ ;  /* 0x0000003f3f3ff290 */ /* 0x000ff6000fffe03f */
[----:B------:R-:W-:Y:S01]  /*ad00*/  @!UPT UIADD3 URZ, URZ, URZ, URZ ;  /* 0x0000003f3f3ff290 */ /* 0x000fe2000fffe03f */
[----:B------:R0:W-:Y:S04]  /*ad10*/  STL.64 [R1+0x2e0], R24 ;  /* 0x0002e01801007387 */ /* 0x0001e80000100a00 */
[----:B------:R-:W-:Y:S04]  /*ad20*/  STL.64 [R1+0x2e8], R26 ;  /* 0x0002e81a01007387 */ /* 0x000fe80000100a00 */
[----:B0-----:R-:W4:Y:S04]  /*ad30*/  LDL.LU.64 R24, [R1+0xef8] ;  /* 0x000ef80001187983 */ /* 0x001f280000300a00 */
[----:B------:R0:W-:Y:S04]  /*ad40*/  STL.64 [R1+0xeb8], R20 ;  /* 0x000eb81401007387 */ /* 0x0001e80000100a00 */
[----:B0-----:R-:W2:Y:S04]  /*ad50*/  LDL.64 R20, [R1+0x30] ;  /* 0x0000300001147983 */ /* 0x001ea80000100a00 */
[----:B--2---:R0:W-:Y:S04]  /*ad60*/  STL.64 [R1+0xed0], R20 ;  /* 0x000ed01401007387 */ /* 0x0041e80000100a00 */
[----:B0-----:R-:W2:Y:S01]  /*ad70*/  LDL.64 R20, [R1+0x40] ;  /* 0x0000400001147983 */ /* 0x001ea20000100a00 */
[C---:B----4-:R-:W-:Y:S03]  /*ad80*/  HMMA.16816.F32 R4, R16.reuse, R24, R4 ;  /* 0x000000181004723c */ /* 0x050fe60000001804 */
[----:B--2---:R0:W-:Y:S04]  /*ad90*/  STL.64 [R1+0xed8], R20 ;  /* 0x000ed81401007387 */ /* 0x0041e80000100a00 */
[----:B0-----:R-:W2:Y:S04]  /*ada0*/  LDL.64 R20, [R1+0x50] ;  /* 0x0000500001147983 */ /* 0x001ea80000100a00 */
[----:B--2---:R0:W-:Y:S04]  /*adb0*/  STL.64 [R1+0xee8], R20 ;  /* 0x000ee81401007387 */ /* 0x0041e80000100a00 */
[----:B0-----:R-:W2:Y:S04]  /*adc0*/  LDL.LU.64 R20, [R1+0x2c0] ;  /* 0x0002c00001147983 */ /* 0x001ea80000300a00 */
[----:B------:R-:W2:Y:S04]  /*add0*/  LDL.LU.64 R22, [R1+0x2c8] ;  /* 0x0002c80001167983 */ /* 0x000ea80000300a00 */
[----:B------:R0:W-:Y:S04]  /*ade0*/  STL.64 [R1+0x2d0], R4 ;  /* 0x0002d00401007387 */ /* 0x0001e80000100a00 */
[----:B------:R-:W-:Y:S04]  /*adf0*/  STL.64 [R1+0x2d8], R6 ;  /* 0x0002d80601007387 */ /* 0x000fe80000100a00 */
[----:B0-----:R-:W2:Y:S04]  /*ae00*/  LDL.LU.64 R4, [R1+0xef0] ;  /* 0x000ef00001047983 */ /* 0x001ea80000300a00 */
[----:B------:R0:W-:Y:S04]  /*ae10*/  STL.64 [R1+0xeb0], R24 ;  /* 0x000eb01801007387 */ /* 0x0001e80000100a00 */
[----:B0-----:R-:W3:Y:S04]  /*ae20*/  LDL.LU.64 R24, [R1+0x1e0] ;  /* 0x0001e00001187983 */ /* 0x001ee80000300a00 */
[----:B------:R-:W3:Y:S01]  /*ae30*/  LDL.LU.64 R26, [R1+0x1e8] ;  /* 0x0001e800011a7983 */ /* 0x000ee20000300a00 */
[C---:B--2---:R-:W-:Y:S08]  /*ae40*/  HMMA.16816.F32 R20, R16.reuse, R4, R20 ;  /* 0x000000041014723c */ /* 0x044ff00000001814 */
[----:B---3--:R-:W-:Y:S11]  /*ae50*/  HMMA.16816.F32 R16, R16, R8, R24 ;  /* 0x000000081010723c */ /* 0x008ff60000001818 */
[----:B------:R-:W-:Y:S04]  /*ae60*/  @!UPT UIADD3 URZ, URZ, URZ, URZ ;  /* 0x0000003f3f3ff290 */ /* 0x000fe8000fffe03f */
[----:B------:R0:W-:Y:S04]  /*ae70*/  STL.64 [R1+0x2c0], R20 ;  /* 0x0002c01401007387 */ /* 0x0001e80000100a00 */
[----:B------:R1:W-:Y:S04]  /*ae80*/  STL.64 [R1+0x2c8], R22 ;  /* 0x0002c81601007387 */ /* 0x0003e80000100a00 */
[----:B0-----:R-:W2:Y:S04]  /*ae90*/  LDL.LU.64 R20, [R1+0x280] ;  /* 0x0002800001147983 */ /* 0x001ea80000300a00 */
[----:B-1----:R-:W2:Y:S04]  /*aea0*/  LDL.LU.64 R22, [R1+0x288] ;  /* 0x0002880001167983 */ /* 0x002ea80000300a00 */
[----:B------:R0:W-:Y:S04]  /*aeb0*/  STL.64 [R1+0xee0], R4 ;  /* 0x000ee00401007387 */ /* 0x0001e80000100a00 */
[----:B0-----:R-:W3:Y:S04]  /*aec0*/  LDL.LU.64 R4, [R1+0x270] ;  /* 0x0002700001047983 */ /* 0x001ee80000300a00 */
[----:B------:R-:W3:Y:S04]  /*aed0*/  LDL.LU.64 R6, [R1+0x278] ;  /* 0x0002780001067983 */ /* 0x000ee80000300a00 */
[----:B------:R-:W-:Y:S04]  /*aee0*/  STL.64 [R1+0x1e0], R16 ;  /* 0x0001e01001007387 */ /* 0x000fe80000100a00 */
[----:B------:R-:W-:Y:S04]  /*aef0*/  STL.64 [R1+0x1e8], R18 ;  /* 0x0001e81201007387 */ /* 0x000fe80000100a00 */
[----:B------:R-:W4:Y:S04]  /*af00*/  LDL.LU.64 R24, [R1+0x240] ;  /* 0x0002400001187983 */ /* 0x000f280000300a00 */
[----:B------:R-:W2:Y:S01]  /*af10*/  LDL.LU.64 R26, [R1+0x248] ;  /* 0x00024800011a7983 */ /* 0x000ea20000300a00 */
[----:B------:R-:W-:-:S05]  /*af20*/  LOP3.LUT R0, R29, 0x40, RZ, 0x3c, !PT ;  /* 0x000000401d007812 */ /* 0x000fca00078e3cff */
[----:B------:R-:W-:Y:S04]  /*af30*/  LDSM.16.MT88.4 R12, [R0] ;  /* 0x00000000000c783b */ /* 0x000fe80000004200 */
[----:B------:R-:W0:Y:S04]  /*af40*/  LDSM.16.MT88.4 R16, [R0+0x80] ;  /* 0x000080000010783b */ /* 0x000e280000004200 */
[----:B--2---:R-:W-:Y:S04]  /*af50*/  STL.64 [R1+0xec8], R26 ;  /* 0x000ec81a01007387 */ /* 0x004fe80000100a00 */
[----:B----4-:R1:W-:Y:S04]  /*af60*/  STL.64 [R1+0xec0], R24 ;  /* 0x000ec01801007387 */ /* 0x0103e80000100a00 */
[----:B-1----:R-:W2:Y:S04]  /*af70*/  LDL.LU.64 R24, [R1+0x250] ;  /* 0x0002500001187983 */ /* 0x002ea80000300a00 */
[----:B------:R-:W2:Y:S04]  /*af80*/  LDL.LU.64 R26, [R1+0x258] ;  /* 0x00025800011a7983 */ /* 0x000ea80000300a00 */
[----:B------:R1:W-:Y:S04]  /*af90*/  STL.64 [R1+0xea8], R8 ;  /* 0x000ea80801007387 */ /* 0x0003e80000100a00 */
[----:B-1----:R-:W4:Y:S04]  /*afa0*/  LDL.64 R8, [R1+0x60] ;  /* 0x0000600001087983 */ /* 0x002f280000100a00 */
[----:B0-----:R-:W-:Y:S04]  /*afb0*/  STL.64 [R1+0xea0], R18 ;  /* 0x000ea01201007387 */ /* 0x001fe80000100a00 */
[----:B------:R0:W-:Y:S04]  /*afc0*/  STL.64 [R1+0xe98], R16 ;  /* 0x000e981001007387 */ /* 0x0001e80000100a00 */
[----:B0-----:R-:W2:Y:S04]  /*afd0*/  LDL.LU.64 R16, [R1+0x260] ;  /* 0x0002600001107983 */ /* 0x001ea80000300a00 */
[----:B------:R-:W2:Y:S01]  /*afe0*/  LDL.LU.64 R18, [R1+0x268] ;  /* 0x0002680001127983 */ /* 0x000ea20000300a00 */
[----:B----4-:R-:W-:Y:S11]  /*aff0*/  HMMA.16816.F32 R20, R12, R8, R20 ;  /* 0x000000080c14723c */ /* 0x010ff60000001814 */
[----:B------:R-:W-:Y:S11]  /*b000*/  @!UPT UIADD3 URZ, URZ, URZ, URZ ;  /* 0x0000003f3f3ff290 */ /* 0x000ff6000fffe03f */
[----:B------:R-:W-:Y:S01]  /*b010*/  @!UPT UIADD3 URZ, URZ, URZ, URZ ;  /* 0x0000003f3f3ff290 */ /* 0x000fe2000fffe03f */
[----:B------:R0:W-:Y:S04]  /*b020*/  STL.64 [R1+0x280], R20 ;  /* 0x0002801401007387 */ /* 0x0001e80000100a00 */
[----:B------:R-:W-:Y:S04]  /*b030*/  STL.64 [R1+0x288], R22 ;  /* 0x0002881601007387 */ /* 0x000fe80000100a00 */
[----:B0-----:R-:W3:Y:S01]  /*b040*/  LDL.LU.64 R20, [R1+0xee8] ;  /* 0x000ee80001147983 */ /* 0x001ee20000300a00 */
[----:B------:R-:W-:Y:S02]  /*b050*/  IMAD.MOV.U32 R3, RZ, RZ, R8 ;  /* 0x000000ffff037224 */ /* 0x000fe400078e0008 */
[----:B------:R-:W-:-:S02]  /*b060*/  IMAD.MOV.U32 R2, RZ, RZ, R9 ;  /* 0x000000ffff027224 */ /* 0x000fc400078e0009 */
[----:B------:R-:W4:Y:S04]  /*b070*/  LDL.LU.64 R8, [R1+0x230] ;  /* 0x0002300001087983 */ /* 0x000f280000300a00 */
[----:B------:R-:W4:Y:S01]  /*b080*/  LDL.LU.64 R10, [R1+0x238] ;  /* 0x00023800010a7983 */ /* 0x000f220000300a00 */
[----:B---3--:R-:W-:Y:S11]  /*b090*/  HMMA.16816.F32 R4, R12, R20, R4 ;  /* 0x000000140c04723c */ /* 0x008ff60000001804 */
[----:B------:R-:W-:Y:S11]  /*b0a0*/  @!UPT UIADD3 URZ, URZ, URZ, URZ ;  /* 0x0000003f3f3ff290 */ /* 0x000ff6000fffe03f */
[----:B------:R-:W-:Y:S01]  /*b0b0*/  @!UPT UIADD3 URZ, URZ, URZ, URZ ;  /* 0x0000003f3f3ff290 */ /* 0x000fe2000fffe03f */
[----:B------:R0:W-:Y:S04]  /*b0c0*/  STL.64 [R1+0x270], R4 ;  /* 0x0002700401007387 */ /* 0x0001e80000100a00 */
[----:B------:R1:W-:Y:S04]  /*b0d0*/  STL.64 [R1+0x278], R6 ;  /* 0x0002780601007387 */ /* 0x0003e80000100a00 */
[----:B0-----:R-:W3:Y:S01]  /*b0e0*/  LDL.LU.64 R4, [R1+0xee0] ;  /* 0x000ee00001047983 */ /* 0x001ee20000300a00 */
[----:B-1----:R-:W-:Y:S02]  /*b0f0*/  IMAD.MOV.U32 R7, RZ, RZ, R20 ;  /* 0x000000ffff077224 */ /* 0x002fe400078e0014 */
[----:B------:R-:W-:-:S02]  /*b100*/  IMAD.MOV.U32 R6, RZ, RZ, R21 ;  /* 0x000000ffff067224 */ /* 0x000fc400078e0015 */
[----:B------:R-:W2:Y:S02]  /*b110*/  LDL.LU.64 R20, [R1+0xed8] ;  /* 0x000ed80001147983 */ /* 0x000ea40000300a00 */
[C---:B--2---:R-:W-:Y:S11]  /*b120*/  HMMA.16816.F32 R16, R12.reuse, R20, R16 ;  /* 0x000000140c10723c */ /* 0x044ff60000001810 */
[----:B------:R-:W-:Y:S11]  /*b130*/  @!UPT UIADD3 URZ, URZ, URZ, URZ ;  /* 0x0000003f3f3ff290 */ /* 0x000ff6000fffe03f */
[----:B------:R-:W-:Y:S01]  /*b140*/  @!UPT UIADD3 URZ, URZ, URZ, URZ ;  /* 0x0000003f3f3ff290 */ /* 0x000fe2000fffe03f */
[----:B------:R0:W-:Y:S04]  /*b150*/  STL.64 [R1+0x260], R16 ;  /* 0x0002601001007387 */ /* 0x0001e80000100a00 */
[----:B------:R1:W-:Y:S01]  /*b160*/  STL.64 [R1+0x268], R18 ;  /* 0x0002681201007387 */ /* 0x0003e20000100a00 */
[----:B0-----:R-:W-:Y:S02]  /*b170*/  IMAD.MOV.U32 R17, RZ, RZ, R20 ;  /* 0x000000ffff117224 */ /* 0x001fe400078e0014 */
[----:B------:R-:W-:Y:S02]  /*b180*/  IMAD.MOV.U32 R16, RZ, RZ, R21 ;  /* 0x000000ffff107224 */ /* 0x000fe400078e0015 */
[----:B------:R-:W2:Y:S02]  /*b190*/  LDL.LU.64 R20, [R1+0xed0] ;  /* 0x000ed00001147983 */ /* 0x000ea40000300a00 */
[----:B--2---:R-:W-:Y:S01]  /*b1a0*/  HMMA.16816.F32 R24, R12, R20, R24 ;  /* 0x000000140c18723c */ /* 0x004fe20000001818 */
[----:B-1----:R-:W-:-:S02]  /*b1b0*/  IMAD.MOV.U32 R19, RZ, RZ, R20 ;  /* 0x000000ffff137224 */ /* 0x002fc400078e0014 */
        /* <DEDUP_REMOVED lines=12> */
[----:B0-----:R-:W4:Y:S04]  /*b280*/  LDL.LU.64 R24, [R1+0xeb0] ;  /* 0x000eb00001187983 */ /* 0x001f280000300a00 */
        /* <DEDUP_REMOVED lines=10> */
[C---:B----4-:R-:W-:Y:S03]  /*b330*/  HMMA.16816.F32 R16, R12.reuse, R24, R8 ;  /* 0x000000180c10723c */ /* 0x050fe60000001808 */
[----:B------:R-:W3:Y:S04]  /*b340*/  LDL.LU.64 R8, [R1+0x220] ;  /* 0x0002200001087983 */ /* 0x000ee80000300a00 */
[----:B------:R-:W3:Y:S11]  /*b350*/  LDL.LU.64 R10, [R1+0x228] ;  /* 0x00022800010a7983 */ /* 0x000ef60000300a00 */
[----:B------:R-:W-:Y:S05]  /*b360*/  @!UPT UIADD3 URZ, URZ, URZ, URZ ;  /* 0x0000003f3f3ff290 */ /* 0x000fea000fffe03f */
[----:B------:R0:W-:Y:S04]  /*b370*/  STL.64 [R1+0x230], R16 ;  /* 0x0002301001007387 */ /* 0x0001e80000100a00 */
[----:B------:R1:W-:Y:S04]  /*b380*/  STL.64 [R1+0x238], R18 ;  /* 0x0002381201007387 */ /* 0x0003e80000100a00 */
[----:B0-----:R-:W2:Y:S04]  /*b390*/  LDL.LU.64 R16, [R1+0x180] ;  /* 0x0001800001107983 */ /* 0x001ea80000300a00 */
[----:B-1----:R-:W2:Y:S04]  /*b3a0*/  LDL.LU.64 R18, [R1+0x188] ;  /* 0x0001880001127983 */ /* 0x002ea80000300a00 */
        /* <DEDUP_REMOVED lines=11> */
[C---:B---3--:R-:W-:Y:S03]  /*b460*/  HMMA.16816.F32 R8, R12.reuse, R4, R8 ;  /* 0x000000040c08723c */ /* 0x048fe60000001808 */
[----:B----4-:R-:W-:Y:S04]  /*b470*/  STL.64 [R1+0xe78], R26 ;  /* 0x000e781a01007387 */ /* 0x010fe80000100a00 */
[----:B--2---:R0:W-:Y:S04]  /*b480*/  STL.64 [R1+0xe70], R24 ;  /* 0x000e701801007387 */ /* 0x0041e80000100a00 */
[----:B0-----:R-:W2:Y:S04]  /*b490*/  LDL.LU.64 R24, [R1+0x120] ;  /* 0x0001200001187983 */ /* 0x001ea80000300a00 */
[----:B------:R-:W3:Y:S04]  /*b4a0*/  LDL.LU.64 R26, [R1+0x128] ;  /* 0x00012800011a7983 */ /* 0x000ee80000300a00 */
[----:B---3--:R-:W-:Y:S04]  /*b4b0*/  STL.64 [R1+0xe90], R26 ;  /* 0x000e901a01007387 */ /* 0x008fe80000100a00 */
        /* <DEDUP_REMOVED lines=16> */
[----:B------:R-:W-:Y:S04]  /*b5c0*/  STL.64 [R1+0x188], R14 ;  /* 0x0001880e01007387 */ /* 0x000fe80000100a00 */
[----:B------:R-:W-:Y:S01]  /*b5d0*/  LDSM.16.MT88.4 R12, [R0+0x100] ;  /* 0x00010000000c783b */ /* 0x000fe20000004200 */
        /* <DEDUP_REMOVED lines=35> */
[----:B0-----:R-:W2:Y:S04]  /*b810*/  LDL.LU.64 R20, [R1+0x30] ;  /* 0x0000300001147983 */ /* 0x001ea80000300a00 */
[----:B--2---:R0:W-:Y:S04]  /*b820*/  STL.64 [R1+0xdf8], R20 ;  /* 0x000df81401007387 */ /* 0x0041e80000100a00 */
[----:B0-----:R-:W2:Y:S01]  /*b830*/  LDL.LU.64 R20, [R1+0x40] ;  /* 0x0000400001147983 */ /* 0x001ea20000300a00 */
[C---:B----4-:R-:W-:Y:S03]  /*b840*/  HMMA.16816.F32 R4, R16.reuse, R24, R4 ;  /* 0x000000181004723c */ /* 0x050fe60000001804 */
[----:B--2---:R0:W-:Y:S04]  /*b850*/  STL.64 [R1+0xe10], R20 ;  /* 0x000e101401007387 */ /* 0x0041e80000100a00 */
[----:B0-----:R-:W2:Y:S04]  /*b860*/  LDL.LU.64 R20, [R1+0x50] ;  /* 0x0000500001147983 */ /* 0x001ea80000300a00 */
        /* <DEDUP_REMOVED lines=9> */
[C---:B--2---:R-:W-:Y:S11]  /*b900*/  HMMA.16816.F32 R20, R16.reuse, R4, R20 ;  /* 0x000000041014723c */ /* 0x044ff60000001814 */
[----:B------:R-:W-:Y:S11]  /*b910*/  @!UPT UIADD3 URZ, URZ, URZ, URZ ;  /* 0x0000003f3f3ff290 */ /* 0x000ff6000fffe03f */
[----:B------:R-:W-:Y:S01]  /*b920*/  @!UPT UIADD3 URZ, URZ, URZ, URZ ;  /* 0x0000003f3f3ff290 */ /* 0x000fe2000fffe03f */
[----:B------:R0:W-:Y:S04]  /*b930*/  STL.64 [R1+0x1f0], R20 ;  /* 0x0001f01401007387 */ /* 0x0001e80000100a00 */
[----:B------:R1:W-:Y:S04]  /*b940*/  STL.64 [R1+0x1f8], R22 ;  /* 0x0001f81601007387 */ /* 0x0003e80000100a00 */
[----:B0-----:R-:W2:Y:S04]  /*b950*/  LDL.LU.64 R20, [R1+0xd0] ;  /* 0x0000d00001147983 */ /* 0x001ea80000300a00 */
[----:B-1----:R-:W2:Y:S04]  /*b960*/  LDL.LU.64 R22, [R1+0xd8] ;  /* 0x0000d80001167983 */ /* 0x002ea80000300a00 */
[----:B------:R3:W-:Y:S02]  /*b970*/  STL.64 [R1+0xde0], R4 ;  /* 0x000de00401007387 */ /* 0x0007e40000100a00 */
[----:B---3--:R-:W-:Y:S02]  /*b980*/  HMMA.16816.F32 R4, R16, R8, R24 ;  /* 0x000000081004723c */ /* 0x008fe40000001818 */
[----:B------:R-:W3:Y:S04]  /*b990*/  LDL.LU.64 R24, [R1+0xc0] ;  /* 0x0000c00001187983 */ /* 0x000ee80000300a00 */
[----:B------:R-:W3:Y:S04]  /*b9a0*/  LDL.LU.64 R26, [R1+0xc8] ;  /* 0x0000c800011a7983 */ /* 0x000ee80000300a00 */
[----:B------:R-:W0:Y:S11]  /*b9b0*/  LDSM.16.MT88.4 R16, [R0+0x180] ;  /* 0x000180000010783b */ /* 0x000e360000004200 */
[----:B------:R-:W-:Y:S02]  /*b9c0*/  @!UPT UIADD3 URZ, URZ, URZ, URZ ;  /* 0x0000003f3f3ff290 */ /* 0x000fe4000fffe03f */
[----:B------:R-:W-:Y:S04]  /*b9d0*/  STL.64 [R1+0xe0], R4 ;  /* 0x0000e00401007387 */ /* 0x000fe80000100a00 */
[----:B------:R-:W-:Y:S04]  /*b9e0*/  STL.64 [R1+0xe8], R6 ;  /* 0x0000e80601007387 */ /* 0x000fe80000100a00 */
[----:B------:R1:W-:Y:S04]  /*b9f0*/  STL.64 [R1+0xdf0], R8 ;  /* 0x000df00801007387 */ /* 0x0003e80000100a00 */
[----:B-1----:R-:W4:Y:S04]  /*ba00*/  LDL.LU.64 R8, [R1+0x90] ;  /* 0x0000900001087983 */ /* 0x002f280000300a00 */
[----:B------:R-:W2:Y:S04]  /*ba10*/  LDL.LU.64 R10, [R1+0x98] ;  /* 0x00009800010a7983 */ /* 0x000ea80000300a00 */
[----:B--2---:R-:W-:Y:S04]  /*ba20*/  STL.64 [R1+0xe08], R10 ;  /* 0x000e080a01007387 */ /* 0x004fe80000100a00 */
[----:B----4-:R1:W-:Y:S04]  /*ba30*/  STL.64 [R1+0xe00], R8 ;  /* 0x000e000801007387 */ /* 0x0103e80000100a00 */
[----:B-1----:R-:W2:Y:S04]  /*ba40*/  LDL.LU.64 R8, [R1+0xa0] ;  /* 0x0000a00001087983 */ /* 0x002ea80000300a00 */
[----:B------:R-:W2:Y:S04]  /*ba50*/  LDL.LU.64 R10, [R1+0xa8] ;  /* 0x0000a800010a7983 */ /* 0x000ea80000300a00 */
[----:B------:R-:W4:Y:S04]  /*ba60*/  LDL.LU.64 R4, [R1+0x80] ;  /* 0x0000800001047983 */ /* 0x000f280000300a00 */
[----:B------:R-:W4:Y:S04]  /*ba70*/  LDL.LU.64 R6, [R1+0x88] ;  /* 0x0000880001067983 */ /* 0x000f280000300a00 */
[----:B0-----:R-:W-:Y:S04]  /*ba80*/  STL.64 [R1+0xdd8], R18 ;  /* 0x000dd81201007387 */ /* 0x001fe80000100a00 */
[----:B------:R0:W-:Y:S04]  /*ba90*/  STL.64 [R1+0xdd0], R16 ;  /* 0x000dd01001007387 */ /* 0x0001e80000100a00 */
[----:B0-----:R-:W2:Y:S02]  /*baa0*/  LDL.LU.64 R16, [R1+0x60] ;  /* 0x0000600001107983 */ /* 0x001ea40000300a00 */
[----:B--2---:R-:W-:Y:S11]  /*bab0*/  HMMA.16816.F32 R20, R12, R16, R20 ;  /* 0x000000100c14723c */ /* 0x004ff60000001814 */
[----:B------:R-:W-:Y:S11]  /*bac0*/  @!UPT UIADD3 URZ, URZ, URZ, URZ ;  /* 0x0000003f3f3ff290 */ /* 0x000ff6000fffe03f */
[----:B------:R-:W-:Y:S01]  /*bad0*/  @!UPT UIADD3 URZ, URZ, URZ, URZ ;  /* 0x0000003f3f3ff290 */ /* 0x000fe2000fffe03f */
[----:B------:R0:W-:Y:S04]  /*bae0*/  STL.64 [R1+0xd0], R20 ;  /* 0x0000d01401007387 */ /* 0x0001e80000100a00 */
[----:B------:R-:W-:Y:S04]  /*baf0*/  STL.64 [R1+0xd8], R22 ;  /* 0x0000d81601007387 */ /* 0x000fe80000100a00 */
[----:B0-----:R-:W3:Y:S01]  /*bb00*/  LDL.LU.64 R20, [R1+0xe20] ;  /* 0x000e200001147983 */ /* 0x001ee20000300a00 */
[----:B------:R-:W-:Y:S02]  /*bb10*/  IMAD.MOV.U32 R2, RZ, RZ, R16 ;  /* 0x000000ffff027224 */ /* 0x000fe400078e0010 */
[----:B------:R-:W-:-:S02]  /*bb20*/  IMAD.MOV.U32 R0, RZ, RZ, R17 ;  /* 0x000000ffff007224 */ /* 0x000fc400078e0011 */
[----:B------:R-:W2:Y:S04]  /*bb30*/  LDL.LU.64 R16, [R1+0x70] ;  /* 0x0000700001107983 */ /* 0x000ea80000300a00 */
[----:B------:R-:W2:Y:S01]  /*bb40*/  LDL.LU.64 R18, [R1+0x78] ;  /* 0x0000780001127983 */ /* 0x000ea20000300a00 */
[----:B---3--:R-:W-:Y:S01]  /*bb50*/  HMMA.16816.F32 R24, R12, R20, R24 ;  /* 0x000000140c18723c */ /* 0x008fe20000001818 */
[----:B------:R-:W-:Y:S11]  /*bb60*/  IMAD.MOV.U32 R3, RZ, RZ, R21 ;  /* 0x000000ffff037224 */ /* 0x000ff600078e0015 */
[----:B------:R-:W-:Y:S11]  /*bb70*/  @!UPT UIADD3 URZ, URZ, URZ, URZ ;  /* 0x0000003f3f3ff290 */ /* 0x000ff6000fffe03f */
[----:B------:R0:W-:Y:S04]  /*bb80*/  STL.64 [R1+0xc0], R24 ;  /* 0x0000c01801007387 */ /* 0x0001e80000100a00 */
[----:B------:R1:W-:Y:S04]  /*bb90*/  STL.64 [R1+0xc8], R26 ;  /* 0x0000c81a01007387 */ /* 0x0003e80000100a00 */
[----:B0-----:R-:W2:Y:S01]  /*bba0*/  LDL.LU.64 R24, [R1+0xe18] ;  /* 0x000e180001187983 */ /* 0x001ea20000300a00 */
[----:B-1----:R-:W-:-:S03]  /*bbb0*/  IMAD.MOV.U32 R26, RZ, RZ, R20 ;  /* 0x000000ffff1a7224 */ /* 0x002fc600078e0014 */
[----:B------:R-:W3:Y:S02]  /*bbc0*/  LDL.LU.64 R20, [R1+0xe10] ;  /* 0x000e100001147983 */ /* 0x000ee40000300a00 */
[C---:B---3--:R-:W-:Y:S01]  /*bbd0*/  HMMA.16816.F32 R8, R12.reuse, R20, R8 ;  /* 0x000000140c08723c */ /* 0x048fe20000001808 */
[----:B------:R-:W-:Y:S02]  /*bbe0*/  IMAD.MOV.U32 R28, RZ, RZ, R20 ;  /* 0x000000ffff1c7224 */ /* 0x000fe400078e0014 */
[----:B------:R-:W-:Y:S11]  /*bbf0*/  IMAD.MOV.U32 R27, RZ, RZ, R21 ;  /* 0x000000ffff1b7224 */ /* 0x000ff600078e0015 */
[----:B------:R-:W-:Y:S09]  /*bc00*/  @!UPT UIADD3 URZ, URZ, URZ, URZ ;  /* 0x0000003f3f3ff290 */ /* 0x000ff2000fffe03f */
[----:B------:R-:W-:Y:S04]  /*bc10*/  STL.64 [R1+0xa0], R8 ;  /* 0x0000a00801007387 */ /* 0x000fe80000100a00 */
[----:B------:R0:W-:Y:S04]  /*bc20*/  STL.64 [R1+0xa8], R10 ;  /* 0x0000a80a01007387 */ /* 0x0001e80000100a00 */
[----:B0-----:R-:W3:Y:S04]  /*bc30*/  LDL.LU.64 R10, [R1+0xe08] ;  /* 0x000e0800010a7983 */ /* 0x001ee80000300a00 */
[----:B------:R-:W3:Y:S04]  /*bc40*/  LDL.LU.64 R8, [R1+0xe00] ;  /* 0x000e000001087983 */ /* 0x000ee80000300a00 */
[----:B------:R-:W3:Y:S02]  /*bc50*/  LDL.LU.64 R20, [R1+0xdf8] ;  /* 0x000df80001147983 */ /* 0x000ee40000300a00 */
        /* <DEDUP_REMOVED lines=8> */
[----:B------:R-:W4:Y:S01]  /*bce0*/  LDL.LU.64 R20, [R1+0xde8] ;  /* 0x000de80001147983 */ /* 0x000f220000300a00 */
[C---:B--2---:R-:W-:Y:S08]  /*bcf0*/  HMMA.16816.F32 R16, R12.reuse, R24, R16 ;  /* 0x000000180c10723c */ /* 0x044ff00000001810 */
[----:B----4-:R-:W-:Y:S11]  /*bd00*/  HMMA.16816.F32 R4, R12, R20, R4 ;  /* 0x000000140c04723c */ /* 0x010ff60000001804 */
[----:B------:R-:W-:Y:S11]  /*bd10*/  @!UPT UIADD3 URZ, URZ, URZ, URZ ;  /* 0x0000003f3f3ff290 */ /* 0x000ff6000fffe03f */
[----:B------:R-:W-:Y:S01]  /*bd20*/  @!UPT UIADD3 URZ, URZ, URZ, URZ ;  /* 0x0000003f3f3ff290 */ /* 0x000fe2000fffe03f */
[----:B------:R0:W-:Y:S04]  /*bd30*/  STL.64 [R1+0x80], R4 ;  /* 0x0000800401007387 */ /* 0x0001e80000100a00 */
[----:B------:R1:W-:Y:S04]  /*bd40*/  STL.64 [R1+0x88], R6 ;  /* 0x0000880601007387 */ /* 0x0003e80000100a00 */
[----:B0-----:R-:W2:Y:S01]  /*bd50*/  LDL.LU.64 R4, [R1+0xde0] ;  /* 0x000de00001047983 */ /* 0x001ea20000300a00 */
[----:B-1----:R-:W-:Y:S02]  /*bd60*/  IMAD.MOV.U32 R7, RZ, RZ, R20 ;  /* 0x000000ffff077224 */ /* 0x002fe400078e0014 */
[----:B------:R-:W-:-:S02]  /*bd70*/  IMAD.MOV.U32 R6, RZ, RZ, R21 ;  /* 0x000000ffff067224 */ /* 0x000fc400078e0015 */
[----:B------:R-:W2:Y:S04]  /*bd80*/  LDL.LU.64 R20, [R1+0x3c0] ;  /* 0x0003c00001147983 */ /* 0x000ea80000300a00 */
[----:B------:R-:W2:Y:S04]  /*bd90*/  LDL.LU.64 R22, [R1+0x3c8] ;  /* 0x0003c80001167983 */ /* 0x000ea80000300a00 */
[----:B------:R-:W-:Y:S04]  /*bda0*/  STL.64 [R1+0x70], R16 ;  /* 0x0000701001007387 */ /* 0x000fe80000100a00 */
[----:B------:R0:W-:Y:S04]  /*bdb0*/  STL.64 [R1+0x78], R18 ;  /* 0x0000781201007387 */ /* 0x0001e80000100a00 */
[----:B0-----:R-:W4:Y:S04]  /*bdc0*/  LDL.LU.64 R18, [R1+0xdd8] ;  /* 0x000dd80001127983 */ /* 0x001f280000300a00 */
[----:B------:R-:W4:Y:S04]  /*bdd0*/  LDL.LU.64 R16, [R1+0xdd0] ;  /* 0x000dd00001107983 */ /* 0x000f280000300a00 */
[----:B------:R0:W-:Y:S02]  /*bde0*/  STL.64 [R1+0xd48], R24 ;  /* 0x000d481801007387 */ /* 0x0001e40000100a00 */
[----:B0-----:R-:W-:-:S02]  /*bdf0*/  IMAD.MOV.U32 R24, RZ, RZ, R7 ;  /* 0x000000ffff187224 */ /* 0x001fc400078e0007 */
[----:B------:R-:W3:Y:S01]  /*be00*/  LDL.LU R7, [R1+0xdcc] ;  /* 0x000dcc0001077983 */ /* 0x000ee20000300800 */
[----:B------:R-:W-:-:S03]  /*be10*/  IMAD.MOV.U32 R25, RZ, RZ, R6 ;  /* 0x000000ffff197224 */ /* 0x000fc600078e0006 */
[----:B------:R-:W3:Y:S04]  /*be20*/  LDL.LU R6, [R1+0xdc8] ;  /* 0x000dc80001067983 */ /* 0x000ee80000300800 */
[----:B------:R0:W-:Y:S02]  /*be30*/  STL.64 [R1+0xd60], R24 ;  /* 0x000d601801007387 */ /* 0x0001e40000100a00 */
[----:B0-----:R-:W-:Y:S02]  /*be40*/  IMAD.MOV.U32 R24, RZ, RZ, R10 ;  /* 0x000000ffff187224 */ /* 0x001fe400078e000a */
[----:B------:R-:W-:Y:S01]  /*be50*/  IMAD.MOV.U32 R25, RZ, RZ, R11 ;  /* 0x000000ffff197224 */ /* 0x000fe200078e000b */
[----:B------:R-:W4:Y:S04]  /*be60*/  LDL.LU R10, [R1+0xdc4] ;  /* 0x000dc400010a7983 */ /* 0x000f280000300800 */
[----:B------:R-:W4:Y:S04]  /*be70*/  LDL.LU R11, [R1+0xdc0] ;  /* 0x000dc000010b7983 */ /* 0x000f280000300800 */
[----:B------:R0:W-:Y:S02]  /*be80*/  STL.64 [R1+0xd78], R24 ;  /* 0x000d781801007387 */ /* 0x0001e40000100a00 */
[----:B0-----:R-:W-:-:S02]  /*be90*/  IMAD.MOV.U32 R24, RZ, RZ, R28 ;  /* 0x000000ffff187224 */ /* 0x001fc400078e001c */
[----:B------:R-:W-:-:S05]  /*bea0*/  IMAD.MOV.U32 R25, RZ, RZ, R27 ;  /* 0x000000ffff197224 */ /* 0x000fca00078e001b */
[----:B------:R0:W-:Y:S02]  /*beb0*/  STL.64 [R1+0xd90], R24 ;  /* 0x000d901801007387 */ /* 0x0001e40000100a00 */
[----:B0-----:R-:W-:Y:S02]  /*bec0*/  IMAD.MOV.U32 R24, RZ, RZ, R26 ;  /* 0x000000ffff187224 */ /* 0x001fe400078e001a */
[----:B------:R-:W-:-:S05]  /*bed0*/  IMAD.MOV.U32 R25, RZ, RZ, R3 ;  /* 0x000000ffff197224 */ /* 0x000fca00078e0003 */
[----:B------:R-:W-:Y:S01]  /*bee0*/  STL.64 [R1+0xda8], R24 ;  /* 0x000da81801007387 */ /* 0x000fe20000100a00 */
[C---:B--2---:R-:W-:Y:S11]  /*bef0*/  HMMA.16816.F32 R20, R12.reuse, R4, R20 ;  /* 0x000000040c14723c */ /* 0x044ff60000001814 */
[----:B------:R-:W-:Y:S11]  /*bf00*/  @!UPT UIADD3 URZ, URZ, URZ, URZ ;  /* 0x0000003f3f3ff290 */ /* 0x000ff6000fffe03f */
[----:B------:R-:W-:Y:S01]  /*bf10*/  @!UPT UIADD3 URZ, URZ, URZ, URZ ;  /* 0x0000003f3f3ff290 */ /* 0x000fe2000fffe03f */
[----:B------:R0:W-:Y:S04]  /*bf20*/  STL.64 [R1+0x3c0], R20 ;  /* 0x0003c01401007387 */ /* 0x0001e80000100a00 */
[----:B------:R1:W-:Y:S04]  /*bf30*/  STL.64 [R1+0x3c8], R22 ;  /* 0x0003c81601007387 */ /* 0x0003e80000100a00 */
[----:B0-----:R-:W2:Y:S04]  /*bf40*/  LDL.LU.64 R20, [R1+0x3f0] ;  /* 0x0003f00001147983 */ /* 0x001ea80000300a00 */
[----:B-1----:R-:W2:Y:S04]  /*bf50*/  LDL.LU.64 R22, [R1+0x3f8] ;  /* 0x0003f80001167983 */ /* 0x002ea80000300a00 */
[----:B---3--:R-:W-:Y:S04]  /*bf60*/  STL.64 [R1+0xd40], R6 ;  /* 0x000d400601007387 */ /* 0x008fe80000100a00 */
        /* <DEDUP_REMOVED lines=10> */
[----:B------:R-:W3:Y:S04]  /*c010*/  LDL.LU.64 R6, [R1+0x448] ;  /* 0x0004480001067983 */ /* 0x000ee80000300a00 */
[----:B---3--:R-:W-:Y:S04]  /*c020*/  STL.64 [R1+0xd88], R6 ;  /* 0x000d880601007387 */ /* 0x008fe80000100a00 */
[----:B--2---:R0:W-:Y:S04]  /*c030*/  STL.64 [R1+0xd80], R4 ;  /* 0x000d800401007387 */ /* 0x0041e80000100a00 */
[----:B0-----:R-:W2:Y:S04]  /*c040*/  LDL.LU.64 R4, [R1+0x430] ;  /* 0x0004300001047983 */ /* 0x001ea80000300a00 */
[----:B------:R-:W3:Y:S01]  /*c050*/  LDL.LU.64 R6, [R1+0x438] ;  /* 0x0004380001067983 */ /* 0x000ee20000300a00 */
[----:B------:R-:W-:Y:S01]  /*c060*/  HMMA.16816.F32 R12, R12, R8, R20 ;  /* 0x000000080c0c723c */ /* 0x000fe20000001814 */
[----:B------:R-:W-:-:S02]  /*c070*/  IMAD.MOV.U32 R24, RZ, RZ, R2 ;  /* 0x000000ffff187224 */ /* 0x000fc400078e0002 */
[----:B---3--:R-:W-:Y:S04]  /*c080*/  STL.64 [R1+0xda0], R6 ;  /* 0x000da00601007387 */ /* 0x008fe80000100a00 */
[----:B--2---:R0:W-:Y:S04]  /*c090*/  STL.64 [R1+0xd98], R4 ;  /* 0x000d980401007387 */ /* 0x0041e80000100a00 */
[----:B0-----:R-:W2:Y:S04]  /*c0a0*/  LDL.LU.64 R4, [R1+0x420] ;  /* 0x0004200001047983 */ /* 0x001ea80000300a00 */
[----:B------:R-:W2:Y:S04]  /*c0b0*/  LDL.LU.64 R6, [R1+0x428] ;  /* 0x0004280001067983 */ /* 0x000ea80000300a00 */
[----:B------:R-:W4:Y:S04]  /*c0c0*/  LDL.LU.64 R22, [R1+0xdb8] ;  /* 0x000db80001167983 */ /* 0x000f280000300a00 */
[----:B------:R-:W4:Y:S01]  /*c0d0*/  LDL.LU.64 R20, [R1+0xdb0] ;  /* 0x000db00001147983 */ /* 0x000f220000300a00 */
[----:B------:R-:W-:-:S03]  /*c0e0*/  IMAD.MOV.U32 R25, RZ, RZ, R0 ;  /* 0x000000ffff197224 */ /* 0x000fc600078e0000 */
[----:B------:R-:W-:Y:S04]  /*c0f0*/  STL.64 [R1+0x3f0], R12 ;  /* 0x0003f00c01007387 */ /* 0x000fe80000100a00 */
[----:B------:R-:W-:Y:S04]  /*c100*/  STL.64 [R1+0x3f8], R14 ;  /* 0x0003f80e01007387 */ /* 0x000fe80000100a00 */
[----:B------:R-:W-:Y:S01]  /*c110*/  LDSM.16.MT88.4 R12, [R29+0x2000] ;  /* 0x002000001d0c783b */ /* 0x000fe20000004200 */
[C---:B----4-:R-:W-:Y:S03]  /*c120*/  HMMA.16816.F32 R20, R16.reuse, R24, R20 ;  /* 0x000000181014723c */ /* 0x050fe60000001814 */
[----:B------:R-:W2:Y:S11]  /*c130*/  LDL.LU.64 R24, [R1+0xda8] ;  /* 0x000da80001187983 */ /* 0x000eb60000300a00 */
[----:B------:R-:W-:Y:S09]  /*c140*/  @!UPT UIADD3 URZ, URZ, URZ, URZ ;  /* 0x0000003f3f3ff290 */ /* 0x000ff2000fffe03f */
[----:B------:R-:W-:Y:S04]  /*c150*/  STL.64 [R1+0x410], R20 ;  /* 0x0004101401007387 */ /* 0x000fe80000100a00 */
[----:B------:R-:W-:Y:S04]  /*c160*/  STL.64 [R1+0x418], R22 ;  /* 0x0004181601007387 */ /* 0x000fe80000100a00 */
[----:B------:R-:W0:Y:S04]  /*c170*/  LDSM.16.MT88.4 R20, [R29+0x2080] ;  /* 0x002080001d14783b */ /* 0x000e280000004200 */
[----:B0-----:R-:W-:Y:S04]  /*c180*/  STL.64 [R1+0xc98], R22 ;  /* 0x000c981601007387 */ /* 0x001fe80000100a00 */
[----:B------:R0:W-:Y:S04]  /*c190*/  STL.64 [R1+0xc90], R20 ;  /* 0x000c901401007387 */ /* 0x0001e80000100a00 */
[----:B0-----:R-:W3:Y:S04]  /*c1a0*/  LDL.LU.64 R20, [R1] ;  /* 0x0000000001147983 */ /* 0x001ee80000300a00 */
[----:B------:R-:W3:Y:S01]  /*c1b0*/  LDL.LU.64 R22, [R1+0x8] ;  /* 0x0000080001167983 */ /* 0x000ee20000300a00 */
        /* <DEDUP_REMOVED lines=30> */
[----:B------:R-:W3:Y:S11]  /*c3a0*/  LDL.LU.64 R4, [R1+0xd38] ;  /* 0x000d380001047983 */ /* 0x000ef60000300a00 */
[----:B------:R-:W-:Y:S07]  /*c3b0*/  @!UPT UIADD3 URZ, URZ, URZ, URZ ;  /* 0x0000003f3f3ff290 */ /* 0x000fee000fffe03f */
[----:B------:R-:W-:Y:S02]  /*c3c0*/  IMAD.MOV.U32 R28, RZ, RZ, R26 ;  /* 0x000000ffff1c7224 */ /* 0x000fe400078e001a */
[----:B------:R-:W-:Y:S02]  /*c3d0*/  IMAD.MOV.U32 R0, RZ, RZ, R27 ;  /* 0x000000ffff007224 */ /* 0x000fe400078e001b */
[----:B------:R-:W4:Y:S01]  /*c3e0*/  LDL.LU.64 R26, [R1+0xd30] ;  /* 0x000d3000011a7983 */ /* 0x000f220000300a00 */
[----:B------:R-:W-:Y:S02]  /*c3f0*/  IMAD.MOV.U32 R2, RZ, RZ, R24 ;  /* 0x000000ffff027224 */ /* 0x000fe400078e0018 */
[----:B------:R-:W-:Y:S02]  /*c400*/  IMAD.MOV.U32 R3, RZ, RZ, R25 ;  /* 0x000000ffff037224 */ /* 0x000fe400078e0019 */
[----:B------:R-:W4:Y:S04]  /*c410*/  LDL.LU.64 R24, [R1+0xd28] ;  /* 0x000d280001187983 */ /* 0x000f280000300a00 */
[----:B------:R-:W-:Y:S04]  /*c420*/  STL [R1+0x928], R2 ;  /* 0x0009280201007387 */ /* 0x000fe80000100800 */
[----:B------:R-:W-:Y:S04]  /*c430*/  STL [R1+0x900], R3 ;  /* 0x0009000301007387 */ /* 0x000fe80000100800 */
[----:B------:R-:W-:Y:S04]  /*c440*/  STL [R1+0x8fc], R28 ;  /* 0x0008fc1c01007387 */ /* 0x000fe80000100800 */
[----:B------:R-:W-:Y:S01]  /*c450*/  STL [R1+0x8f8], R0 ;  /* 0x0008f80001007387 */ /* 0x000fe20000100800 */
[----:B---3--:R-:W-:Y:S03]  /*c460*/  HMMA.16816.F32 R20, R16, R4, R20 ;  /* 0x000000041014723c */ /* 0x008fe60000001814 */
[----:B--2---:R-:W-:Y:S11]  /*c470*/  STL.64 [R1+0xcf0], R6 ;  /* 0x000cf00601007387 */ /* 0x004ff60000100a00 */
[----:B------:R-:W-:Y:S09]  /*c480*/  @!UPT UIADD3 URZ, URZ, URZ, URZ ;  /* 0x0000003f3f3ff290 */ /* 0x000ff2000fffe03f */
[----:B------:R4:W-:Y:S04]  /*c490*/  STL.64 [R1+0x450], R20 ;  /* 0x0004501401007387 */ /* 0x0009e80000100a00 */
[----:B------:R0:W-:Y:S01]  /*c4a0*/  STL.64 [R1+0x458], R22 ;  /* 0x0004581601007387 */ /* 0x0001e20000100a00 */
[----:B----4-:R-:W-:-:S03]  /*c4b0*/  IMAD.MOV.U32 R20, RZ, RZ, R26 ;  /* 0x000000ffff147224 */ /* 0x010fc600078e001a */
[----:B------:R-:W2:Y:S01]  /*c4c0*/  LDL.LU R26, [R1+0xd20] ;  /* 0x000d2000011a7983 */ /* 0x000ea20000300800 */
[----:B------:R-:W-:Y:S02]  /*c4d0*/  IMAD.MOV.U32 R21, RZ, RZ, R10 ;  /* 0x000000ffff157224 */ /* 0x000fe400078e000a */
[----:B0-----:R-:W-:Y:S01]  /*c4e0*/  IMAD.MOV.U32 R22, RZ, RZ, R27 ;  /* 0x000000ffff167224 */ /* 0x001fe200078e001b */
[----:B------:R-:W3:Y:S04]  /*c4f0*/  LDL.LU R10, [R1+0xd1c] ;  /* 0x000d1c00010a7983 */ /* 0x000ee80000300800 */
[----:B------:R-:W4:Y:S01]  /*c500*/  LDL.LU R27, [R1+0xd18] ;  /* 0x000d1800011b7983 */ /* 0x000f220000300800 */
[----:B------:R-:W-:-:S03]  /*c510*/  IMAD.MOV.U32 R23, RZ, RZ, R24 ;  /* 0x000000ffff177224 */ /* 0x000fc600078e0018 */
[----:B------:R-:W3:Y:S04]  /*c520*/  LDL.LU R24, [R1+0xd14] ;  /* 0x000d140001187983 */ /* 0x000ee80000300800 */
[----:B------:R-:W3:Y:S04]  /*c530*/  LDL.64 R6, [R1+0x68] ;  /* 0x0000680001067983 */ /* 0x000ee80000100a00 */
[----:B------:R0:W-:Y:S04]  /*c540*/  STL.64 [R1+0xcc8], R22 ;  /* 0x000cc81601007387 */ /* 0x0001e80000100a00 */
[----:B------:R-:W-:Y:S01]  /*c550*/  STL.64 [R1+0xcc0], R20 ;  /* 0x000cc01401007387 */ /* 0x000fe20000100a00 */
[----:B0-----:R-:W-:-:S03]  /*c560*/  IMAD.MOV.U32 R22, RZ, RZ, R25 ;  /* 0x000000ffff167224 */ /* 0x001fc600078e0019 */
[----:B------:R-:W3:Y:S01]  /*c570*/  LDL.LU R25, [R1+0xd10] ;  /* 0x000d100001197983 */ /* 0x000ee20000300800 */
[----:B--2---:R-:W-:-:S03]  /*c580*/  IMAD.MOV.U32 R23, RZ, RZ, R26 ;  /* 0x000000ffff177224 */ /* 0x004fc600078e001a */
[----:B------:R-:W3:Y:S04]  /*c590*/  LDL.LU R26, [R1+0xd0c] ;  /* 0x000d0c00011a7983 */ /* 0x000ee80000300800 */
[----:B------:R4:W-:Y:S02]  /*c5a0*/  STL.64 [R1+0xcd8], R22 ;  /* 0x000cd81601007387 */ /* 0x0009e40000100a00 */
[----:B----4-:R-:W-:Y:S02]  /*c5b0*/  IMAD.MOV.U32 R22, RZ, RZ, R27 ;  /* 0x000000ffff167224 */ /* 0x010fe400078e001b */
[----:B------:R-:W3:Y:S04]  /*c5c0*/  LDL.LU R27, [R1+0xd08] ;  /* 0x000d0800011b7983 */ /* 0x000ee80000300800 */
[----:B------:R-:W2:Y:S01]  /*c5d0*/  LDL R23, [R1+0x5c] ;  /* 0x00005c0001177983 */ /* 0x000ea20000100800 */
[----:B---3--:R-:W-:Y:S03]  /*c5e0*/  HMMA.16816.F32 R16, R16, R8, R24 ;  /* 0x000000081010723c */ /* 0x008fe60000001818 */
[----:B--2---:R0:W-:Y:S04]  /*c5f0*/  STL.64 [R1+0xcf8], R22 ;  /* 0x000cf81601007387 */ /* 0x0041e80000100a00 */
[----:B------:R-:W2:Y:S04]  /*c600*/  LDL.LU R20, [R1+0x1d0] ;  /* 0x0001d00001147983 */ /* 0x000ea80000300800 */
[----:B------:R-:W2:Y:S04]  /*c610*/  LDL.LU R21, [R1+0x1d4] ;  /* 0x0001d40001157983 */ /* 0x000ea80000300800 */
[----:B0-----:R-:W2:Y:S04]  /*c620*/  LDL.LU R22, [R1+0x1d8] ;  /* 0x0001d80001167983 */ /* 0x001ea80000300800 */
[----:B------:R-:W2:Y:S04]  /*c630*/  LDL.LU R23, [R1+0x1dc] ;  /* 0x0001dc0001177983 */ /* 0x000ea80000300800 */
[----:B------:R-:W-:Y:S04]  /*c640*/  STL [R1+0x468], R18 ;  /* 0x0004681201007387 */ /* 0x000fe80000100800 */
[----:B------:R-:W3:Y:S04]  /*c650*/  LDL.64 R26, [R1+0x38] ;  /* 0x00003800011a7983 */ /* 0x000ee80000100a00 */
[----:B---3--:R0:W-:Y:S04]  /*c660*/  STL.64 [R1+0xcd0], R26 ;  /* 0x000cd01a01007387 */ /* 0x0081e80000100a00 */
[----:B------:R-:W3:Y:S04]  /*c670*/  LDL.LU R24, [R1+0x1b0] ;  /* 0x0001b00001187983 */ /* 0x000ee80000300800 */
[----:B------:R-:W3:Y:S01]  /*c680*/  LDL.LU R25, [R1+0x1b4] ;  /* 0x0001b40001197983 */ /* 0x000ee20000300800 */
[----:B0-----:R-:W-:-:S03]  /*c690*/  IMAD.MOV.U32 R26, RZ, RZ, R10 ;  /* 0x000000ffff1a7224 */ /* 0x001fc600078e000a */
[----:B------:R-:W4:Y:S01]  /*c6a0*/  LDL.LU R10, [R1+0xd04] ;  /* 0x000d0400010a7983 */ /* 0x000f220000300800 */
[----:B------:R-:W-:-:S03]  /*c6b0*/  IMAD.MOV.U32 R27, RZ, RZ, R11 ;  /* 0x000000ffff1b7224 */ /* 0x000fc600078e000b */
[----:B------:R-:W4:Y:S01]  /*c6c0*/  LDL.LU R11, [R1+0xd00] ;  /* 0x000d0000010b7983 */ /* 0x000f220000300800 */
[----:B--2---:R-:W-:Y:S03]  /*c6d0*/  HMMA.16816.F32 R20, R12, R6, R20 ;  /* 0x000000060c14723c */ /* 0x004fe60000001814 */
[----:B------:R-:W-:Y:S01]  /*c6e0*/  STL.64 [R1+0xce8], R26 ;  /* 0x000ce81a01007387 */ /* 0x000fe20000100a00 */
[----:B------:R-:W-:Y:S02]  /*c6f0*/  IMAD.MOV.U32 R0, RZ, RZ, R19 ;  /* 0x000000ffff007224 */ /* 0x000fe400078e0013 */
[----:B------:R-:W-:Y:S02]  /*c700*/  IMAD.MOV.U32 R28, RZ, RZ, R17 ;  /* 0x000000ffff1c7224 */ /* 0x000fe400078e0011 */
[----:B------:R-:W-:Y:S01]  /*c710*/  IMAD.MOV.U32 R3, RZ, RZ, R16 ;  /* 0x000000ffff037224 */ /* 0x000fe200078e0010 */
[----:B---3--:R0:W-:Y:S04]  /*c720*/  STL.64 [R1+0xce0], R24 ;  /* 0x000ce01801007387 */ /* 0x0081e80000100a00 */
[----:B0-----:R-:W2:Y:S04]  /*c730*/  LDL.LU R24, [R1+0x1c0] ;  /* 0x0001c00001187983 */ /* 0x001ea80000300800 */
[----:B------:R-:W2:Y:S04]  /*c740*/  LDL.LU R25, [R1+0x1c4] ;  /* 0x0001c40001197983 */ /* 0x000ea80000300800 */
[----:B------:R-:W2:Y:S04]  /*c750*/  LDL.LU R26, [R1+0x1c8] ;  /* 0x0001c800011a7983 */ /* 0x000ea80000300800 */
[----:B------:R-:W2:Y:S04]  /*c760*/  LDL.LU R27, [R1+0x1cc] ;  /* 0x0001cc00011b7983 */ /* 0x000ea80000300800 */
[----:B----4-:R0:W-:Y:S04]  /*c770*/  STL.64 [R1+0xca0], R10 ;  /* 0x000ca00a01007387 */ /* 0x0101e80000100a00 */
[----:B------:R-:W3:Y:S04]  /*c780*/  LDL.LU R8, [R1+0x1a0] ;  /* 0x0001a00001087983 */ /* 0x000ee80000300800 */
[----:B------:R-:W3:Y:S04]  /*c790*/  LDL.LU R9, [R1+0x1a4] ;  /* 0x0001a40001097983 */ /* 0x000ee80000300800 */
[----:B0-----:R-:W3:Y:S04]  /*c7a0*/  LDL.LU R10, [R1+0x1a8] ;  /* 0x0001a800010a7983 */ /* 0x001ee80000300800 */
[----:B------:R-:W3:Y:S04]  /*c7b0*/  LDL.LU R11, [R1+0x1ac] ;  /* 0x0001ac00010b7983 */ /* 0x000ee80000300800 */
[----:B------:R-:W4:Y:S04]  /*c7c0*/  LDL R18, [R1+0x28] ;  /* 0x0000280001127983 */ /* 0x000f280000100800 */
[----:B------:R-:W4:Y:S04]  /*c7d0*/  LDL R19, [R1+0x2c] ;  /* 0x00002c0001137983 */ /* 0x000f280000100800 */
[----:B------:R-:W-:Y:S04]  /*c7e0*/  STL [R1+0x990], R0 ;  /* 0x0009900001007387 */ /* 0x000fe80000100800 */
[----:B------:R-:W-:Y:S04]  /*c7f0*/  STL [R1+0x930], R28 ;  /* 0x0009301c01007387 */ /* 0x000fe80000100800 */
[----:B------:R-:W-:Y:S04]  /*c800*/  STL [R1+0x92c], R3 ;  /* 0x00092c0301007387 */ /* 0x000fe80000100800 */
[----:B------:R-:W-:Y:S04]  /*c810*/  STL.64 [R1+0x1d0], R20 ;  /* 0x0001d01401007387 */ /* 0x000fe80000100a00 */
[----:B------:R0:W-:Y:S04]  /*c820*/  STL.64 [R1+0x1d8], R22 ;  /* 0x0001d81601007387 */ /* 0x0001e80000100a00 */
[----:B0-----:R-:W2:Y:S01]  /*c830*/  LDL.LU.64 R22, [R1+0xcf8] ;  /* 0x000cf80001167983 */ /* 0x001ea20000300a00 */
[----:B------:R-:W-:-:S02]  /*c840*/  IMAD.MOV.U32 R28, RZ, RZ, R6 ;  /* 0x000000ffff1c7224 */ /* 0x000fc400078e0006 */
[----:B------:R-:W-:Y:S02]  /*c850*/  IMAD.MOV.U32 R5, RZ, RZ, R7 ;  /* 0x000000ffff057224 */ /* 0x000fe400078e0007 */
[----:B------:R-:W3:Y:S01]  /*c860*/  LDL.LU.64 R6, [R1+0xcf0] ;  /* 0x000cf00001067983 */ /* 0x000ee20000300a00 */
[C---:B--2---:R-:W-:Y:S03]  /*c870*/  HMMA.16816.F32 R20, R12.reuse, R22, R24 ;  /* 0x000000160c14723c */ /* 0x044fe60000001818 */
[----:B------:R-:W2:Y:S04]  /*c880*/  LDL.LU.64 R26, [R1+0xce8] ;  /* 0x000ce800011a7983 */ /* 0x000ea80000300a00 */
[----:B------:R-:W2:Y:S11]  /*c890*/  LDL.LU.64 R24, [R1+0xce0] ;  /* 0x000ce00001187983 */ /* 0x000eb60000300a00 */
[----:B------:R-:W-:Y:S05]  /*c8a0*/  @!UPT UIADD3 URZ, URZ, URZ, URZ ;  /* 0x0000003f3f3ff290 */ /* 0x000fea000fffe03f */
[----:B------:R-:W-:Y:S04]  /*c8b0*/  STL.64 [R1+0x1c0], R20 ;  /* 0x0001c01401007387 */ /* 0x000fe80000100a00 */
[----:B------:R0:W-:Y:S04]  /*c8c0*/  STL.64 [R1+0x1c8], R22 ;  /* 0x0001c81601007387 */ /* 0x0001e80000100a00 */
[----:B0-----:R-:W2:Y:S02]  /*c8d0*/  LDL.LU.64 R22, [R1+0xcd8] ;  /* 0x000cd80001167983 */ /* 0x001ea40000300a00 */
[C---:B--2---:R-:W-:Y:S02]  /*c8e0*/  HMMA.16816.F32 R20, R12.reuse, R22, R24 ;  /* 0x000000160c14723c */ /* 0x044fe40000001818 */
[----:B------:R-:W3:Y:S11]  /*c8f0*/  LDL.LU.64 R26, [R1+0xcd0] ;  /* 0x000cd000011a7983 */ /* 0x000ef60000300a00 */
[----:B------:R-:W-:Y:S10]  /*c900*/  @!UPT UIADD3 URZ, URZ, URZ, URZ ;  /* 0x0000003f3f3ff290 */ /* 0x000ff4000fffe03f */
[----:B------:R-:W-:Y:S04]  /*c910*/  STL.64 [R1+0x1b0], R20 ;  /* 0x0001b01401007387 */ /* 0x000fe80000100a00 */
[----:B------:R0:W-:Y:S04]  /*c920*/  STL.64 [R1+0x1b8], R22 ;  /* 0x0001b81601007387 */ /* 0x0001e80000100a00 */
[----:B0-----:R-:W4:Y:S04]  /*c930*/  LDL.LU.64 R22, [R1+0xcc8] ;  /* 0x000cc80001167983 */ /* 0x001f280000300a00 */
[----:B------:R-:W4:Y:S01]  /*c940*/  LDL.LU.64 R20, [R1+0xcc0] ;  /* 0x000cc00001147983 */ /* 0x000f220000300a00 */
[----:B---3--:R-:W-:Y:S11]  /*c950*/  HMMA.16816.F32 R8, R12, R26, R8 ;  /* 0x0000001a0c08723c */ /* 0x008ff60000001808 */
[----:B------:R-:W-:Y:S11]  /*c960*/  @!UPT UIADD3 URZ, URZ, URZ, URZ ;  /* 0x0000003f3f3ff290 */ /* 0x000ff6000fffe03f */
[----:B------:R-:W-:Y:S01]  /*c970*/  @!UPT UIADD3 URZ, URZ, URZ, URZ ;  /* 0x0000003f3f3ff290 */ /* 0x000fe2000fffe03f */
[----:B------:R-:W-:Y:S04]  /*c980*/  STL.64 [R1+0x1a0], R8 ;  /* 0x0001a00801007387 */ /* 0x000fe80000100a00 */
[----:B------:R-:W-:Y:S04]  /*c990*/  STL.64 [R1+0x1a8], R10 ;  /* 0x0001a80a01007387 */ /* 0x000fe80000100a00 */
[----:B------:R-:W0:Y:S01]  /*c9a0*/  LDSM.16.MT88.4 R8, [R29+0x2100] ;  /* 0x002100001d08783b */ /* 0x000e220000004200 */
[----:B------:R-:W-:-:S03]  /*c9b0*/  IMAD.MOV.U32 R2, RZ, RZ, R26 ;  /* 0x000000ffff027224 */ /* 0x000fc600078e001a */
[----:B------:R-:W2:Y:S01]  /*c9c0*/  LDL.LU R24, [R1+0x2a0] ;  /* 0x0002a00001187983 */ /* 0x000ea20000300800 */
[----:B------:R-:W-:-:S03]  /*c9d0*/  IMAD.MOV.U32 R0, RZ, RZ, R27 ;  /* 0x000000ffff007224 */ /* 0x000fc600078e001b */
[----:B------:R-:W2:Y:S04]  /*c9e0*/  LDL.LU R25, [R1+0x2a4] ;  /* 0x0002a40001197983 */ /* 0x000ea80000300800 */
[----:B------:R-:W2:Y:S04]  /*c9f0*/  LDL.LU R26, [R1+0x2a8] ;  /* 0x0002a800011a7983 */ /* 0x000ea80000300800 */
[----:B------:R-:W2:Y:S04]  /*ca00*/  LDL.LU R27, [R1+0x2ac] ;  /* 0x0002ac00011b7983 */ /* 0x000ea80000300800 */
[----:B------:R1:W-:Y:S01]  /*ca10*/  STL.64 [R1+0xcb8], R6 ;  /* 0x000cb80601007387 */ /* 0x0003e20000100a00 */
[----:B0-----:R-:W-:-:S02]  /*ca20*/  IMAD.MOV.U32 R17, RZ, RZ, R8 ;  /* 0x000000ffff117224 */ /* 0x001fc400078e0008 */
[----:B------:R-:W-:Y:S02]  /*ca30*/  IMAD.MOV.U32 R16, RZ, RZ, R9 ;  /* 0x000000ffff107224 */ /* 0x000fe400078e0009 */
[----:B------:R-:W-:Y:S02]  /*ca40*/  IMAD.MOV.U32 R4, RZ, RZ, R10 ;  /* 0x000000ffff047224 */ /* 0x000fe400078e000a */
[----:B------:R-:W-:Y:S02]  /*ca50*/  IMAD.MOV.U32 R3, RZ, RZ, R11 ;  /* 0x000000ffff037224 */ /* 0x000fe400078e000b */
[C---:B----4-:R-:W-:Y:S01]  /*ca60*/  HMMA.16816.F32 R8, R12.reuse, R18, R20 ;  /* 0x000000120c08723c */ /* 0x050fe20000001814 */
[----:B------:R-:W-:Y:S04]  /*ca70*/  STL [R1+0xcb0], R4 ;  /* 0x000cb00401007387 */ /* 0x000fe80000100800 */
[----:B-1----:R-:W2:Y:S04]  /*ca80*/  LDL.64 R6, [R1+0x18] ;  /* 0x0000180001067983 */ /* 0x002ea80000100a00 */
[----:B------:R-:W-:Y:S04]  /*ca90*/  STL.64 [R1+0xc40], R18 ;  /* 0x000c401201007387 */ /* 0x000fe80000100a00 */
[----:B------:R0:W-:Y:S10]  /*caa0*/  STL.64 [R1+0xc38], R16 ;  /* 0x000c381001007387 */ /* 0x0001f40000100a00 */
[----:B------:R1:W-:Y:S04]  /*cab0*/  STL.64 [R1+0x2b0], R8 ;  /* 0x0002b00801007387 */ /* 0x0003e80000100a00 */
[----:B------:R3:W-:Y:S04]  /*cac0*/  STL.64 [R1+0x2b8], R10 ;  /* 0x0002b80a01007387 */ /* 0x0007e80000100a00 */
[----:B0-----:R-:W4:Y:S04]  /*cad0*/  LDL.LU R16, [R1+0x140] ;  /* 0x0001400001107983 */ /* 0x001f280000300800 */
[----:B------:R-:W4:Y:S04]  /*cae0*/  LDL.LU R17, [R1+0x144] ;  /* 0x0001440001117983 */ /* 0x000f280000300800 */
[----:B------:R-:W2:Y:S04]  /*caf0*/  LDL.LU R18, [R1+0x148] ;  /* 0x0001480001127983 */ /* 0x000ea80000300800 */
[----:B------:R-:W2:Y:S04]  /*cb00*/  LDL.LU R19, [R1+0x14c] ;  /* 0x00014c0001137983 */ /* 0x000ea80000300800 */
[----:B-1----:R-:W4:Y:S04]  /*cb10*/  LDL.LU R8, [R1+0x290] ;  /* 0x0002900001087983 */ /* 0x002f280000300800 */
[----:B------:R-:W4:Y:S04]  /*cb20*/  LDL.LU R9, [R1+0x294] ;  /* 0x0002940001097983 */ /* 0x000f280000300800 */
[----:B---3--:R-:W3:Y:S04]  /*cb30*/  LDL.LU R10, [R1+0x298] ;  /* 0x00029800010a7983 */ /* 0x008ee80000300800 */
[----:B------:R-:W3:Y:S04]  /*cb40*/  LDL.LU R11, [R1+0x29c] ;  /* 0x00029c00010b7983 */ /* 0x000ee80000300800 */
[----:B------:R-:W3:Y:S04]  /*cb50*/  LDL.LU R20, [R1+0x190] ;  /* 0x0001900001147983 */ /* 0x000ee80000300800 */
[----:B------:R-:W3:Y:S04]  /*cb60*/  LDL.LU R21, [R1+0x194] ;  /* 0x0001940001157983 */ /* 0x000ee80000300800 */
[----:B------:R-:W3:Y:S04]  /*cb70*/  LDL.LU R22, [R1+0x198] ;  /* 0x0001980001167983 */ /* 0x000ee80000300800 */
[----:B------:R-:W3:Y:S04]  /*cb80*/  LDL.LU R23, [R1+0x19c] ;  /* 0x00019c0001177983 */ /* 0x000ee80000300800 */
[----:B--2---:R0:W-:Y:S04]  /*cb90*/  STL.64 [R1+0xc50], R18 ;  /* 0x000c501201007387 */ /* 0x0041e80000100a00 */
[----:B----4-:R-:W-:Y:S04]  /*cba0*/  STL.64 [R1+0xc48], R16 ;  /* 0x000c481001007387 */ /* 0x010fe80000100a00 */
[----:B0-----:R-:W2:Y:S04]  /*cbb0*/  LDL R18, [R1+0x48] ;  /* 0x0000480001127983 */ /* 0x001ea80000100800 */
[----:B------:R-:W2:Y:S01]  /*cbc0*/  LDL R19, [R1+0x4c] ;  /* 0x00004c0001137983 */ /* 0x000ea20000100800 */
[----:B------:R-:W-:Y:S03]  /*cbd0*/  HMMA.16816.F32 R24, R12, R6, R24 ;  /* 0x000000060c18723c */ /* 0x000fe60000001818 */
[----:B--2---:R0:W-:Y:S04]  /*cbe0*/  STL.64 [R1+0xc60], R18 ;  /* 0x000c601201007387 */ /* 0x0041e80000100a00 */
[----:B0-----:R-:W2:Y:S04]  /*cbf0*/  LDL.64 R18, [R1+0x58] ;  /* 0x0000580001127983 */ /* 0x001ea80000100a00 */
[----:B--2---:R0:W-:Y:S11]  /*cc00*/  STL.64 [R1+0xc78], R18 ;  /* 0x000c781201007387 */ /* 0x0041f60000100a00 */
[----:B------:R-:W-:Y:S01]  /*cc10*/  @!UPT UIADD3 URZ, URZ, URZ, URZ ;  /* 0x0000003f3f3ff290 */ /* 0x000fe2000fffe03f */
[----:B------:R1:W-:Y:S04]  /*cc20*/  STL.64 [R1+0x2a0], R24 ;  /* 0x0002a01801007387 */ /* 0x0003e80000100a00 */
[----:B------:R-:W-:Y:S01]  /*cc30*/  STL.64 [R1+0x2a8], R26 ;  /* 0x0002a81a01007387 */ /* 0x000fe20000100a00 */
[----:B0-----:R-:W-:Y:S02]  /*cc40*/  IMAD.MOV.U32 R19, RZ, RZ, R5 ;  /* 0x000000ffff137224 */ /* 0x001fe400078e0005 */
[----:B------:R-:W-:Y:S02]  /*cc50*/  IMAD.MOV.U32 R5, RZ, RZ, R7 ;  /* 0x000000ffff057224 */ /* 0x000fe400078e0007 */
[----:B-1----:R-:W-:Y:S02]  /*cc60*/  IMAD.MOV.U32 R24, RZ, RZ, R6 ;  /* 0x000000ffff187224 */ /* 0x002fe400078e0006 */
[----:B------:R-:W2:Y:S04]  /*cc70*/  LDL.LU.64 R6, [R1+0xcb8] ;  /* 0x000cb80001067983 */ /* 0x000ea80000300a00 */
[----:B------:R-:W4:Y:S04]  /*cc80*/  LDL.LU R4, [R1+0xcb0] ;  /* 0x000cb00001047983 */ /* 0x000f280000300800 */
[----:B------:R0:W-:Y:S04]  /*cc90*/  STL [R1+0xc58], R24 ;  /* 0x000c581801007387 */ /* 0x0001e80000100800 */
[----:B0-----:R-:W2:Y:S04]  /*cca0*/  LDL.LU R24, [R1+0x150] ;  /* 0x0001500001187983 */ /* 0x001ea80000300800 */
[----:B------:R-:W2:Y:S04]  /*ccb0*/  LDL.LU R25, [R1+0x154] ;  /* 0x0001540001197983 */ /* 0x000ea80000300800 */
[----:B------:R-:W2:Y:S04]  /*ccc0*/  LDL.LU R26, [R1+0x158] ;  /* 0x00015800011a7983 */ /* 0x000ea80000300800 */
[----:B------:R-:W2:Y:S04]  /*ccd0*/  LDL.LU R27, [R1+0x15c] ;  /* 0x00015c00011b7983 */ /* 0x000ea80000300800 */
[----:B--2---:R0:W-:Y:S04]  /*cce0*/  STL.64 [R1+0xc70], R26 ;  /* 0x000c701a01007387 */ /* 0x0041e80000100a00 */
[----:B------:R1:W-:Y:S01]  /*ccf0*/  STL.64 [R1+0xc68], R24 ;  /* 0x000c681801007387 */ /* 0x0003e20000100a00 */
[----:B0-----:R-:W-:-:S02]  /*cd00*/  IMAD.MOV.U32 R26, RZ, RZ, R6 ;  /* 0x000000ffff1a7224 */ /* 0x001fc400078e0006 */
[----:B------:R-:W-:Y:S01]  /*cd10*/  IMAD.MOV.U32 R27, RZ, RZ, R7 ;  /* 0x000000ffff1b7224 */ /* 0x000fe200078e0007 */
[----:B-1----:R-:W2:Y:S04]  /*cd20*/  LDL.LU R24, [R1+0x160] ;  /* 0x0001600001187983 */ /* 0x002ea80000300800 */
[----:B------:R-:W2:Y:S04]  /*cd30*/  LDL.LU R25, [R1+0x164] ;  /* 0x0001640001197983 */ /* 0x000ea80000300800 */
[----:B------:R-:W3:Y:S04]  /*cd40*/  LDL.LU R6, [R1+0xcac] ;  /* 0x000cac0001067983 */ /* 0x000ee80000300800 */
[----:B------:R-:W3:Y:S04]  /*cd50*/  LDL.LU R7, [R1+0xca8] ;  /* 0x000ca80001077983 */ /* 0x000ee80000300800 */
[----:B------:R-:W-:Y:S01]  /*cd60*/  STL.64 [R1+0xc88], R26 ;  /* 0x000c881a01007387 */ /* 0x000fe20000100a00 */
[C---:B---3--:R-:W-:Y:S03]  /*cd70*/  HMMA.16816.F32 R8, R12.reuse, R6, R8 ;  /* 0x000000060c08723c */ /* 0x048fe60000001808 */
[----:B--2---:R0:W-:Y:S04]  /*cd80*/  STL.64 [R1+0xc80], R24 ;  /* 0x000c801801007387 */ /* 0x0041e80000100a00 */
[----:B0-----:R-:W2:Y:S04]  /*cd90*/  LDL.LU R24, [R1+0x170] ;  /* 0x0001700001187983 */ /* 0x001ea80000300800 */
[----:B------:R-:W2:Y:S04]  /*cda0*/  LDL.LU R25, [R1+0x174] ;  /* 0x0001740001197983 */ /* 0x000ea80000300800 */
[----:B------:R-:W2:Y:S04]  /*cdb0*/  LDL.LU R26, [R1+0x178] ;  /* 0x00017800011a7983 */ /* 0x000ea80000300800 */
[----:B------:R-:W2:Y:S04]  /*cdc0*/  LDL.LU R27, [R1+0x17c] ;  /* 0x00017c00011b7983 */ /* 0x000ea80000300800 */
[----:B------:R-:W-:Y:S04]  /*cdd0*/  STL.64 [R1+0x290], R8 ;  /* 0x0002900801007387 */ /* 0x000fe80000100a00 */
[----:B------:R0:W-:Y:S04]  /*cde0*/  STL.64 [R1+0x298], R10 ;  /* 0x0002980a01007387 */ /* 0x0001e80000100a00 */
[----:B0-----:R-:W3:Y:S01]  /*cdf0*/  LDL.LU.64 R10, [R1+0xca0] ;  /* 0x000ca000010a7983 */ /* 0x001ee20000300a00 */
[----:B------:R-:W-:Y:S01]  /*ce00*/  IMAD.MOV.U32 R18, RZ, RZ, R28 ;  /* 0x000000ffff127224 */ /* 0x000fe200078e001c */
[----:B---3--:R-:W-:Y:S02]  /*ce10*/  HMMA.16816.F32 R12, R12, R10, R20 ;  /* 0x0000000a0c0c723c */ /* 0x008fe40000001814 */
[----:B------:R-:W2:Y:S04]  /*ce20*/  LDL.LU.64 R22, [R1+0xc98] ;  /* 0x000c980001167983 */ /* 0x000ea80000300a00 */
[----:B------:R-:W2:Y:S11]  /*ce30*/  LDL.LU.64 R20, [R1+0xc90] ;  /* 0x000c900001147983 */ /* 0x000eb60000300a00 */
[----:B------:R-:W-:Y:S06]  /*ce40*/  @!UPT UIADD3 URZ, URZ, URZ, URZ ;  /* 0x0000003f3f3ff290 */ /* 0x000fec000fffe03f */
[----:B------:R-:W-:Y:S04]  /*ce50*/  STL.64 [R1+0x190], R12 ;  /* 0x0001900c01007387 */ /* 0x000fe80000100a00 */
[----:B------:R-:W-:Y:S04]  /*ce60*/  STL.64 [R1+0x198], R14 ;  /* 0x0001980e01007387 */ /* 0x000fe80000100a00 */
[----:B------:R0:W-:Y:S04]  /*ce70*/  STL.64 [R1+0xc20], R10 ;  /* 0x000c200a01007387 */ /* 0x0001e80000100a00 */
[----:B------:R-:W3:Y:S04]  /*ce80*/  LDL.LU R8, [R1+0x210] ;  /* 0x0002100001087983 */ /* 0x000ee80000300800 */
[----:B------:R-:W3:Y:S04]  /*ce90*/  LDL.LU R9, [R1+0x214] ;  /* 0x0002140001097983 */ /* 0x000ee80000300800 */
[----:B0-----:R-:W3:Y:S04]  /*cea0*/  LDL.LU R10, [R1+0x218] ;  /* 0x00021800010a7983 */ /* 0x001ee80000300800 */
[----:B------:R-:W3:Y:S01]  /*ceb0*/  LDL.LU R11, [R1+0x21c] ;  /* 0x00021c00010b7983 */ /* 0x000ee20000300800 */
[C---:B--2---:R-:W-:Y:S03]  /*cec0*/  HMMA.16816.F32 R16, R20.reuse, R18, R24 ;  /* 0x000000121410723c */ /* 0x044fe60000001818 */
[----:B------:R-:W2:Y:S04]  /*ced0*/  LDL.LU.64 R26, [R1+0xc88] ;  /* 0x000c8800011a7983 */ /* 0x000ea80000300a00 */
[----:B------:R-:W2:Y:S11]  /*cee0*/  LDL.LU.64 R24, [R1+0xc80] ;  /* 0x000c800001187983 */ /* 0x000eb60000300a00 */
[----:B------:R-:W-:Y:S05]  /*cef0*/  @!UPT UIADD3 URZ, URZ, URZ, URZ ;  /* 0x0000003f3f3ff290 */ /* 0x000fea000fffe03f */
[----:B------:R-:W-:Y:S04]  /*cf00*/  STL.64 [R1+0x170], R16 ;  /* 0x0001701001007387 */ /* 0x000fe80000100a00 */
[----:B------:R0:W-:Y:S04]  /*cf10*/  STL.64 [R1+0x178], R18 ;  /* 0x0001781201007387 */ /* 0x0001e80000100a00 */
[----:B0-----:R-:W2:Y:S01]  /*cf20*/  LDL.LU.64 R18, [R1+0xc78] ;  /* 0x000c780001127983 */ /* 0x001ea20000300a00 */
[----:B------:R-:W-:Y:S02]  /*cf30*/  IMAD.MOV.U32 R14, RZ, RZ, R2 ;  /* 0x000000ffff0e7224 */ /* 0x000fe400078e0002 */
[----:B------:R-:W-:Y:S01]  /*cf40*/  IMAD.MOV.U32 R15, RZ, RZ, R0 ;  /* 0x000000ffff0f7224 */ /* 0x000fe200078e0000 */
[----:B--2---:R-:W-:Y:S01]  /*cf50*/  HMMA.16816.F32 R24, R20, R18, R24 ;  /* 0x000000121418723c */ /* 0x004fe20000001818 */
[----:B------:R-:W-:-:S02]  /*cf60*/  IMAD.MOV.U32 R2, RZ, RZ, R18 ;  /* 0x000000ffff027224 */ /* 0x000fc400078e0012 */
[----:B------:R-:W-:Y:S11]  /*cf70*/  IMAD.MOV.U32 R0, RZ, RZ, R19 ;  /* 0x000000ffff007224 */ /* 0x000ff600078e0013 */
[----:B------:R-:W-:Y:S09]  /*cf80*/  @!UPT UIADD3 URZ, URZ, URZ, URZ ;  /* 0x0000003f3f3ff290 */ /* 0x000ff2000fffe03f */
[----:B------:R-:W-:Y:S04]  /*cf90*/  STL.64 [R1+0x160], R24 ;  /* 0x0001601801007387 */ /* 0x000fe80000100a00 */
[----:B------:R0:W-:Y:S04]  /*cfa0*/  STL.64 [R1+0x168], R26 ;  /* 0x0001681a01007387 */ /* 0x0001e80000100a00 */
[----:B0-----:R-:W2:Y:S04]  /*cfb0*/  LDL.LU.64 R26, [R1+0xc70] ;  /* 0x000c7000011a7983 */ /* 0x001ea80000300a00 */
[----:B------:R-:W2:Y:S04]  /*cfc0*/  LDL.LU.64 R24, [R1+0xc68] ;  /* 0x000c680001187983 */ /* 0x000ea80000300a00 */
[----:B------:R-:W2:Y:S02]  /*cfd0*/  LDL.LU.64 R18, [R1+0xc60] ;  /* 0x000c600001127983 */ /* 0x000ea40000300a00 */
[C---:B--2---:R-:W-:Y:S02]  /*cfe0*/  HMMA.16816.F32 R16, R20.reuse, R18, R24 ;  /* 0x000000121410723c */ /* 0x044fe40000001818 */
[----:B------:R-:W2:Y:S11]  /*cff0*/  LDL.LU R24, [R1+0xc58] ;  /* 0x000c580001187983 */ /* 0x000eb60000300800 */
[----:B------:R-:W-:Y:S10]  /*d000*/  @!UPT UIADD3 URZ, URZ, URZ, URZ ;  /* 0x0000003f3f3ff290 */ /* 0x000ff4000fffe03f */
[----:B------:R-:W-:Y:S04]  /*d010*/  STL.64 [R1+0x150], R16 ;  /* 0x0001501001007387 */ /* 0x000fe80000100a00 */
[----:B------:R0:W-:Y:S04]  /*d020*/  STL.64 [R1+0x158], R18 ;  /* 0x0001581201007387 */ /* 0x0001e80000100a00 */
[----:B0-----:R-:W2:Y:S04]  /*d030*/  LDL.LU.64 R18, [R1+0xc50] ;  /* 0x000c500001127983 */ /* 0x001ea80000300a00 */
[----:B------:R-:W2:Y:S02]  /*d040*/  LDL.LU.64 R16, [R1+0xc48] ;  /* 0x000c480001107983 */ /* 0x000ea40000300a00 */
[----:B--2---:R-:W-:Y:S02]  /*d050*/  HMMA.16816.F32 R12, R20, R14, R16 ;  /* 0x0000000e140c723c */ /* 0x004fe40000001810 */
[----:B------:R-:W3:Y:S04]  /*d060*/  LDL.LU.64 R18, [R1+0xc40] ;  /* 0x000c400001127983 */ /* 0x000ee80000300a00 */
[----:B------:R-:W2:Y:S11]  /*d070*/  LDL.LU.64 R16, [R1+0xc38] ;  /* 0x000c380001107983 */ /* 0x000eb60000300a00 */
[----:B------:R-:W-:Y:S06]  /*d080*/  @!UPT UIADD3 URZ, URZ, URZ, URZ ;  /* 0x0000003f3f3ff290 */ /* 0x000fec000fffe03f */
[----:B------:R-:W-:Y:S04]  /*d090*/  STL.64 [R1+0x140], R12 ;  /* 0x0001400c01007387 */ /* 0x000fe80000100a00 */
[----:B------:R0:W-:Y:S02]  /*d0a0*/  STL.64 [R1+0x148], R14 ;  /* 0x0001480e01007387 */ /* 0x0001e40000100a00 */
[----:B0-----:R-:W-:Y:S02]  /*d0b0*/  IMAD.MOV.U32 R14, RZ, RZ, R24 ;  /* 0x000000ffff0e7224 */ /* 0x001fe400078e0018 */
[----:B------:R-:W0:Y:S04]  /*d0c0*/  LDSM.16.MT88.4 R24, [R29+0x2180] ;  /* 0x002180001d18783b */ /* 0x000e280000004200 */
[----:B0-----:R4:W-:Y:S04]  /*d0d0*/  STL.64 [R1+0xbb0], R26 ;  /* 0x000bb01a01007387 */ /* 0x0019e80000100a00 */
[----:B------:R2:W-:Y:S01]  /*d0e0*/  STL.64 [R1+0xba8], R24 ;  /* 0x000ba81801007387 */ /* 0x0005e20000100a00 */
[----:B----4-:R-:W-:-:S02]  /*d0f0*/  IMAD.MOV.U32 R26, RZ, RZ, R4 ;  /* 0x000000ffff1a7224 */ /* 0x010fc400078e0004 */
[----:B------:R-:W-:-:S05]  /*d100*/  IMAD.MOV.U32 R27, RZ, RZ, R3 ;  /* 0x000000ffff1b7224 */ /* 0x000fca00078e0003 */
[----:B------:R-:W-:Y:S01]  /*d110*/  STL.64 [R1+0xc18], R26 ;  /* 0x000c181a01007387 */ /* 0x000fe20000100a00 */
[----:B---3--:R-:W-:Y:S01]  /*d120*/  HMMA.16816.F32 R8, R20, R18, R8 ;  /* 0x000000121408723c */ /* 0x008fe20000001808 */
[----:B--2---:R-:W-:Y:S02]  /*d130*/  IMAD.MOV.U32 R24, RZ, RZ, R17 ;  /* 0x000000ffff187224 */ /* 0x004fe400078e0011 */
[----:B------:R-:W-:-:S05]  /*d140*/  IMAD.MOV.U32 R25, RZ, RZ, R16 ;  /* 0x000000ffff197224 */ /* 0x000fca00078e0010 */
[----:B------:R0:W-:Y:S04]  /*d150*/  STL.64 [R1+0xc10], R24 ;  /* 0x000c101801007387 */ /* 0x0001e80000100a00 */
[----:B------:R-:W-:Y:S04]  /*d160*/  STL [R1+0x994], R29 ;  /* 0x0009941d01007387 */ /* 0x000fe80000100800 */
[----:B0-----:R-:W2:Y:S07]  /*d170*/  LDL.LU R24, [R1+0x3a0] ;  /* 0x0003a00001187983 */ /* 0x001eae0000300800 */
[----:B------:R-:W-:Y:S04]  /*d180*/  STL.64 [R1+0x210], R8 ;  /* 0x0002100801007387 */ /* 0x000fe80000100a00 */
[----:B------:R-:W-:Y:S04]  /*d190*/  STL.64 [R1+0x218], R10 ;  /* 0x0002180a01007387 */ /* 0x000fe80000100a00 */
[----:B------:R-:W2:Y:S04]  /*d1a0*/  LDL.LU R25, [R1+0x3a4] ;  /* 0x0003a40001197983 */ /* 0x000ea80000300800 */
[----:B------:R-:W3:Y:S04]  /*d1b0*/  LDL.LU R26, [R1+0x3a8] ;  /* 0x0003a800011a7983 */ /* 0x000ee80000300800 */
[----:B------:R-:W3:Y:S01]  /*d1c0*/  LDL.LU R27, [R1+0x3ac] ;  /* 0x0003ac00011b7983 */ /* 0x000ee20000300800 */
[----:B------:R-:W-:Y:S01]  /*d1d0*/  IMAD.MOV.U32 R15, RZ, RZ, R5 ;  /* 0x000000ffff0f7224 */ /* 0x000fe200078e0005 */
[----:B------:R-:W-:-:S05]  /*d1e0*/  LOP3.LUT R5, R29, 0x40, RZ, 0x3c, !PT ;  /* 0x000000401d057812 */ /* 0x000fca00078e3cff */
[----:B------:R-:W0:Y:S04]  /*d1f0*/  LDSM.16.MT88.4 R16, [R5+0x2000] ;  /* 0x002000000510783b */ /* 0x000e280000004200 */
[----:B---3--:R-:W-:Y:S04]  /*d200*/  STL.64 [R1+0xc30], R26 ;  /* 0x000c301a01007387 */ /* 0x008fe80000100a00 */
[----:B--2---:R1:W-:Y:S04]  /*d210*/  STL.64 [R1+0xc28], R24 ;  /* 0x000c281801007387 */ /* 0x0043e80000100a00 */
[----:B-1----:R-:W2:Y:S04]  /*d220*/  LDL.LU R24, [R1+0x3b0] ;  /* 0x0003b00001187983 */ /* 0x002ea80000300800 */
[----:B------:R-:W2:Y:S04]  /*d230*/  LDL.LU R25, [R1+0x3b4] ;  /* 0x0003b40001197983 */ /* 0x000ea80000300800 */
[----:B------:R-:W2:Y:S04]  /*d240*/  LDL.LU R26, [R1+0x3b8] ;  /* 0x0003b800011a7983 */ /* 0x000ea80000300800 */
[----:B------:R-:W2:Y:S04]  /*d250*/  LDL.LU R27, [R1+0x3bc] ;  /* 0x0003bc00011b7983 */ /* 0x000ea80000300800 */
[----:B------:R-:W3:Y:S04]  /*d260*/  LDL.LU R8, [R1+0x3e0] ;  /* 0x0003e00001087983 */ /* 0x000ee80000300800 */
[----:B------:R-:W3:Y:S04]  /*d270*/  LDL.LU R9, [R1+0x3e4] ;  /* 0x0003e40001097983 */ /* 0x000ee80000300800 */
[----:B------:R-:W3:Y:S04]  /*d280*/  LDL.LU R10, [R1+0x3e8] ;  /* 0x0003e800010a7983 */ /* 0x000ee80000300800 */
[----:B------:R-:W3:Y:S04]  /*d290*/  LDL.LU R11, [R1+0x3ec] ;  /* 0x0003ec00010b7983 */ /* 0x000ee80000300800 */
[----:B0-----:R0:W-:Y:S04]  /*d2a0*/  STL.64 [R1+0xb30], R18 ;  /* 0x000b301201007387 */ /* 0x0011e80000100a00 */
[----:B------:R1:W-:Y:S04]  /*d2b0*/  STL.64 [R1+0xb28], R16 ;  /* 0x000b281001007387 */ /* 0x0003e80000100a00 */
[----:B0-----:R-:W4:Y:S04]  /*d2c0*/  LDL.64 R18, [R1+0x28] ;  /* 0x0000280001127983 */ /* 0x001f280000100a00 */
[----:B----4-:R0:W-:Y:S04]  /*d2d0*/  STL.64 [R1+0xbc8], R18 ;  /* 0x000bc81201007387 */ /* 0x0101e80000100a00 */
[----:B-1----:R-:W4:Y:S04]  /*d2e0*/  LDL.LU R16, [R1+0x360] ;  /* 0x0003600001107983 */ /* 0x002f280000300800 */
[----:B------:R-:W4:Y:S04]  /*d2f0*/  LDL.LU R17, [R1+0x364] ;  /* 0x0003640001117983 */ /* 0x000f280000300800 */
[----:B0-----:R-:W3:Y:S04]  /*d300*/  LDL.LU R18, [R1+0x368] ;  /* 0x0003680001127983 */ /* 0x001ee80000300800 */
[----:B------:R-:W3:Y:S01]  /*d310*/  LDL.LU R19, [R1+0x36c] ;  /* 0x00036c0001137983 */ /* 0x000ee20000300800 */
[----:B--2---:R-:W-:Y:S03]  /*d320*/  HMMA.16816.F32 R12, R20, R14, R24 ;  /* 0x0000000e140c723c */ /* 0x004fe60000001818 */
[----:B---3--:R0:W-:Y:S04]  /*d330*/  STL.64 [R1+0xbd8], R18 ;  /* 0x000bd81201007387 */ /* 0x0081e80000100a00 */
[----:B----4-:R-:W-:Y:S04]  /*d340*/  STL.64 [R1+0xbd0], R16 ;  /* 0x000bd01001007387 */ /* 0x010fe80000100a00 */
[----:B0-----:R-:W2:Y:S04]  /*d350*/  LDL.64 R18, [R1+0x48] ;  /* 0x0000480001127983 */ /* 0x001ea80000100a00 */
[----:B--2---:R0:W-:Y:S02]  /*d360*/  STL.64 [R1+0xbf0], R18 ;  /* 0x000bf01201007387 */ /* 0x0041e40000100a00 */
[----:B0-----:R-:W-:-:S02]  /*d370*/  IMAD.MOV.U32 R18, RZ, RZ, R2 ;  /* 0x000000ffff127224 */ /* 0x001fc400078e0002 */
[----:B------:R-:W-:-:S05]  /*d380*/  IMAD.MOV.U32 R19, RZ, RZ, R0 ;  /* 0x000000ffff137224 */ /* 0x000fca00078e0000 */
[----:B------:R0:W-:Y:S04]  /*d390*/  STL.64 [R1+0xc08], R18 ;  /* 0x000c081201007387 */ /* 0x0001e80000100a00 */
[----:B0-----:R-:W2:Y:S04]  /*d3a0*/  LDL.64 R18, [R1+0x68] ;  /* 0x0000680001127983 */ /* 0x001ea80000100a00 */
[----:B------:R-:W3:Y:S04]  /*d3b0*/  LDL.LU.64 R26, [R1+0xc30] ;  /* 0x000c3000011a7983 */ /* 0x000ee80000300a00 */
[----:B------:R-:W3:Y:S04]  /*d3c0*/  LDL.LU.64 R24, [R1+0xc28] ;  /* 0x000c280001187983 */ /* 0x000ee80000300a00 */
[----:B------:R-:W-:Y:S04]  /*d3d0*/  STL.64 [R1+0x3b0], R12 ;  /* 0x0003b00c01007387 */ /* 0x000fe80000100a00 */
[----:B------:R-:W-:Y:S04]  /*d3e0*/  STL.64 [R1+0x3b8], R14 ;  /* 0x0003b80e01007387 */ /* 0x000fe80000100a00 */
[----:B------:R-:W0:Y:S04]  /*d3f0*/  LDSM.16.MT88.4 R12, [R5+0x2080] ;  /* 0x00208000050c783b */ /* 0x000e280000004200 */
[----:B0-----:R-:W-:Y:S04]  /*d400*/  STL.64 [R1+0xac0], R14 ;  /* 0x000ac00e01007387 */ /* 0x001fe80000100a00 */
[----:B------:R0:W-:Y:S04]  /*d410*/  STL.64 [R1+0xab8], R12 ;  /* 0x000ab80c01007387 */ /* 0x0001e80000100a00 */
[----:B0-----:R-:W4:Y:S04]  /*d420*/  LDL.LU R12, [R1+0x350] ;  /* 0x00035000010c7983 */ /* 0x001f280000300800 */
[----:B------:R-:W4:Y:S04]  /*d430*/  LDL.LU R13, [R1+0x354] ;  /* 0x00035400010d7983 */ /* 0x000f280000300800 */
[----:B------:R-:W2:Y:S04]  /*d440*/  LDL.LU R14, [R1+0x358] ;  /* 0x00035800010e7983 */ /* 0x000ea80000300800 */
[----:B------:R-:W2:Y:S01]  /*d450*/  LDL.LU R15, [R1+0x35c] ;  /* 0x00035c00010f7983 */ /* 0x000ea20000300800 */
[C---:B------:R-:W-:Y:S03]  /*d460*/  HMMA.16816.F32 R8, R20.reuse, R6, R8 ;  /* 0x000000061408723c */ /* 0x040fe60000001808 */
[----:B--2---:R-:W-:Y:S04]  /*d470*/  STL.64 [R1+0xbe8], R14 ;  /* 0x000be80e01007387 */ /* 0x004fe80000100a00 */
[----:B----4-:R0:W-:Y:S04]  /*d480*/  STL.64 [R1+0xbe0], R12 ;  /* 0x000be00c01007387 */ /* 0x0101e80000100a00 */
[----:B0-----:R-:W2:Y:S04]  /*d490*/  LDL.LU R12, [R1+0x370] ;  /* 0x00037000010c7983 */ /* 0x001ea80000300800 */
[----:B------:R-:W2:Y:S04]  /*d4a0*/  LDL.LU R13, [R1+0x374] ;  /* 0x00037400010d7983 */ /* 0x000ea80000300800 */
[----:B------:R-:W4:Y:S04]  /*d4b0*/  LDL.LU R14, [R1+0x378] ;  /* 0x00037800010e7983 */ /* 0x000f280000300800 */
[----:B------:R-:W4:Y:S04]  /*d4c0*/  LDL.LU R15, [R1+0x37c] ;  /* 0x00037c00010f7983 */ /* 0x000f280000300800 */
[----:B----4-:R-:W-:Y:S04]  /*d4d0*/  STL.64 [R1+0xc00], R14 ;  /* 0x000c000e01007387 */ /* 0x010fe80000100a00 */
[----:B--2---:R0:W-:Y:S04]  /*d4e0*/  STL.64 [R1+0xbf8], R12 ;  /* 0x000bf80c01007387 */ /* 0x0041e80000100a00 */
[----:B0-----:R-:W2:Y:S04]  /*d4f0*/  LDL.LU R12, [R1+0x380] ;  /* 0x00038000010c7983 */ /* 0x001ea80000300800 */
[----:B------:R-:W2:Y:S04]  /*d500*/  LDL.LU R13, [R1+0x384] ;  /* 0x00038400010d7983 */ /* 0x000ea80000300800 */
[----:B------:R-:W2:Y:S04]  /*d510*/  LDL.LU R14, [R1+0x388] ;  /* 0x00038800010e7983 */ /* 0x000ea80000300800 */
[----:B------:R-:W2:Y:S04]  /*d520*/  LDL.LU R15, [R1+0x38c] ;  /* 0x00038c00010f7983 */ /* 0x000ea80000300800 */
[----:B------:R-:W-:Y:S04]  /*d530*/  STL.64 [R1+0x3e0], R8 ;  /* 0x0003e00801007387 */ /* 0x000fe80000100a00 */
[----:B------:R0:W-:Y:S04]  /*d540*/  STL.64 [R1+0x3e8], R10 ;  /* 0x0003e80a01007387 */ /* 0x0001e80000100a00 */
[----:B0-----:R-:W3:Y:S02]  /*d550*/  LDL.LU.64 R10, [R1+0xc20] ;  /* 0x000c2000010a7983 */ /* 0x001ee40000300a00 */
[----:B---3--:R-:W-:Y:S02]  /*d560*/  HMMA.16816.F32 R20, R20, R10, R24 ;  /* 0x0000000a1414723c */ /* 0x008fe40000001818 */
[----:B------:R-:W3:Y:S04]  /*d570*/  LDL.LU.64 R26, [R1+0xc18] ;  /* 0x000c1800011a7983 */ /* 0x000ee80000300a00 */
[----:B------:R-:W3:Y:S11]  /*d580*/  LDL.LU.64 R24, [R1+0xc10] ;  /* 0x000c100001187983 */ /* 0x000ef60000300a00 */
[----:B------:R-:W-:Y:S06]  /*d590*/  @!UPT UIADD3 URZ, URZ, URZ, URZ ;  /* 0x0000003f3f3ff290 */ /* 0x000fec000fffe03f */
[----:B------:R0:W-:Y:S04]  /*d5a0*/  STL.64 [R1+0x3a0], R20 ;  /* 0x0003a01401007387 */ /* 0x0001e80000100a00 */
[----:B------:R1:W-:Y:S04]  /*d5b0*/  STL.64 [R1+0x3a8], R22 ;  /* 0x0003a81601007387 */ /* 0x0003e80000100a00 */
[----:B0-----:R-:W3:Y:S04]  /*d5c0*/  LDL.LU R20, [R1+0x390] ;  /* 0x0003900001147983 */ /* 0x001ee80000300800 */
[----:B------:R-:W3:Y:S04]  /*d5d0*/  LDL.LU R21, [R1+0x394] ;  /* 0x0003940001157983 */ /* 0x000ee80000300800 */
[----:B-1----:R-:W3:Y:S04]  /*d5e0*/  LDL.LU R22, [R1+0x398] ;  /* 0x0003980001167983 */ /* 0x002ee80000300800 */
[----:B------:R-:W3:Y:S04]  /*d5f0*/  LDL.LU R23, [R1+0x39c] ;  /* 0x00039c0001177983 */ /* 0x000ee80000300800 */
[----:B------:R0:W-:Y:S04]  /*d600*/  STL.64 [R1+0xbc0], R10 ;  /* 0x000bc00a01007387 */ /* 0x0001e80000100a00 */
[----:B0-----:R-:W4:Y:S01]  /*d610*/  LDL.64 R10, [R1+0x38] ;  /* 0x00003800010a7983 */ /* 0x001f220000100a00 */
[C---:B---3--:R-:W-:Y:S11]  /*d620*/  HMMA.16816.F32 R20, R24.reuse, R18, R20 ;  /* 0x000000121814723c */ /* 0x048ff60000001814 */
[----:B------:R-:W-:Y:S11]  /*d630*/  @!UPT UIADD3 URZ, URZ, URZ, URZ ;  /* 0x0000003f3f3ff290 */ /* 0x000ff6000fffe03f */
[----:B------:R-:W-:Y:S01]  /*d640*/  @!UPT UIADD3 URZ, URZ, URZ, URZ ;  /* 0x0000003f3f3ff290 */ /* 0x000fe2000fffe03f */
[----:B------:R0:W-:Y:S04]  /*d650*/  STL.64 [R1+0x390], R20 ;  /* 0x0003901401007387 */ /* 0x0001e80000100a00 */
[----:B------:R-:W-:Y:S01]  /*d660*/  STL.64 [R1+0x398], R22 ;  /* 0x0003981601007387 */ /* 0x000fe20000100a00 */
[----:B0-----:R-:W-:Y:S02]  /*d670*/  IMAD.MOV.U32 R21, RZ, RZ, R18 ;  /* 0x000000ffff157224 */ /* 0x001fe400078e0012 */
[----:B------:R-:W-:Y:S02]  /*d680*/  IMAD.MOV.U32 R20, RZ, RZ, R19 ;  /* 0x000000ffff147224 */ /* 0x000fe400078e0013 */
[----:B------:R-:W2:Y:S02]  /*d690*/  LDL.LU.64 R18, [R1+0xc08] ;  /* 0x000c080001127983 */ /* 0x000ea40000300a00 */
[C---:B--2---:R-:W-:Y:S02]  /*d6a0*/  HMMA.16816.F32 R16, R24.reuse, R18, R12 ;  /* 0x000000121810723c */ /* 0x044fe4000000180c */
[----:B------:R-:W2:Y:S04]  /*d6b0*/  LDL.LU.64 R14, [R1+0xc00] ;  /* 0x000c0000010e7983 */ /* 0x000ea80000300a00 */
[----:B------:R-:W2:Y:S11]  /*d6c0*/  LDL.LU.64 R12, [R1+0xbf8] ;  /* 0x000bf800010c7983 */ /* 0x000eb60000300a00 */
[----:B------:R-:W-:Y:S06]  /*d6d0*/  @!UPT UIADD3 URZ, URZ, URZ, URZ ;  /* 0x0000003f3f3ff290 */ /* 0x000fec000fffe03f */
[----:B------:R-:W-:Y:S04]  /*d6e0*/  STL.64 [R1+0x380], R16 ;  /* 0x0003801001007387 */ /* 0x000fe80000100a00 */
[----:B------:R0:W-:Y:S04]  /*d6f0*/  STL.64 [R1+0x388], R18 ;  /* 0x0003881201007387 */ /* 0x0001e80000100a00 */
[----:B0-----:R-:W2:Y:S02]  /*d700*/  LDL.LU.64 R18, [R1+0xbf0] ;  /* 0x000bf00001127983 */ /* 0x001ea40000300a00 */
        /* <DEDUP_REMOVED lines=8> */
[----:B------:R-:W4:Y:S04]  /*d790*/  LDL.LU.64 R18, [R1+0xbd8] ;  /* 0x000bd80001127983 */ /* 0x000f280000300a00 */
[----:B------:R-:W4:Y:S02]  /*d7a0*/  LDL.LU.64 R16, [R1+0xbd0] ;  /* 0x000bd00001107983 */ /* 0x000f240000300a00 */
[----:B----4-:R-:W-:Y:S11]  /*d7b0*/  HMMA.16816.F32 R16, R24, R10, R16 ;  /* 0x0000000a1810723c */ /* 0x010ff60000001810 */
[----:B------:R-:W-:Y:S11]  /*d7c0*/  @!UPT UIADD3 URZ, URZ, URZ, URZ ;  /* 0x0000003f3f3ff290 */ /* 0x000ff6000fffe03f */
[----:B------:R-:W-:Y:S01]  /*d7d0*/  @!UPT UIADD3 URZ, URZ, URZ, URZ ;  /* 0x0000003f3f3ff290 */ /* 0x000fe2000fffe03f */
[----:B------:R-:W-:Y:S04]  /*d7e0*/  STL.64 [R1+0x360], R16 ;  /* 0x0003601001007387 */ /* 0x000fe80000100a00 */
[----:B------:R0:W-:Y:S04]  /*d7f0*/  STL.64 [R1+0x368], R18 ;  /* 0x0003681201007387 */ /* 0x0001e80000100a00 */
[----:B0-----:R-:W2:Y:S01]  /*d800*/  LDL.LU.64 R18, [R1+0xbc8] ;  /* 0x000bc80001127983 */ /* 0x001ea20000300a00 */
[----:B------:R-:W-:Y:S02]  /*d810*/  IMAD.MOV.U32 R29, RZ, RZ, R10 ;  /* 0x000000ffff1d7224 */ /* 0x000fe400078e000a */
[----:B------:R-:W-:-:S02]  /*d820*/  IMAD.MOV.U32 R28, RZ, RZ, R11 ;  /* 0x000000ffff1c7224 */ /* 0x000fc400078e000b */
[----:B--2---:R-:W-:Y:S01]  /*d830*/  HMMA.16816.F32 R8, R24, R18, R12 ;  /* 0x000000121808723c */ /* 0x004fe2000000180c */
[----:B------:R-:W-:Y:S02]  /*d840*/  IMAD.MOV.U32 R4, RZ, RZ, R18 ;  /* 0x000000ffff047224 */ /* 0x000fe400078e0012 */
[----:B------:R-:W-:Y:S11]  /*d850*/  IMAD.MOV.U32 R3, RZ, RZ, R19 ;  /* 0x000000ffff037224 */ /* 0x000ff600078e0013 */
[----:B------:R-:W-:Y:S09]  /*d860*/  @!UPT UIADD3 URZ, URZ, URZ, URZ ;  /* 0x0000003f3f3ff290 */ /* 0x000ff2000fffe03f */
[----:B------:R0:W-:Y:S04]  /*d870*/  STL.64 [R1+0x350], R8 ;  /* 0x0003500801007387 */ /* 0x0001e80000100a00 */
[----:B------:R1:W-:Y:S04]  /*d880*/  STL.64 [R1+0x358], R10 ;  /* 0x0003580a01007387 */ /* 0x0003e80000100a00 */
[----:B------:R-:W2:Y:S04]  /*d890*/  LDL.LU R12, [R1+0x230] ;  /* 0x00023000010c7983 */ /* 0x000ea80000300800 */
[----:B------:R-:W2:Y:S04]  /*d8a0*/  LDL.LU R13, [R1+0x234] ;  /* 0x00023400010d7983 */ /* 0x000ea80000300800 */
[----:B------:R-:W3:Y:S04]  /*d8b0*/  LDL.LU R14, [R1+0x238] ;  /* 0x00023800010e7983 */ /* 0x000ee80000300800 */
[----:B------:R-:W3:Y:S04]  /*d8c0*/  LDL.LU R15, [R1+0x23c] ;  /* 0x00023c00010f7983 */ /* 0x000ee80000300800 */
[----:B------:R-:W4:Y:S04]  /*d8d0*/  LDL.LU R16, [R1+0x2f0] ;  /* 0x0002f00001107983 */ /* 0x000f280000300800 */
[----:B------:R-:W4:Y:S04]  /*d8e0*/  LDL.LU R17, [R1+0x2f4] ;  /* 0x0002f40001117983 */ /* 0x000f280000300800 */
[----:B------:R-:W2:Y:S04]  /*d8f0*/  LDL.LU R18, [R1+0x2f8] ;  /* 0x0002f80001127983 */ /* 0x000ea80000300800 */
[----:B------:R-:W2:Y:S04]  /*d900*/  LDL.LU R19, [R1+0x2fc] ;  /* 0x0002fc0001137983 */ /* 0x000ea80000300800 */
[----:B0-----:R-:W3:Y:S04]  /*d910*/  LDL.LU R8, [R1+0x340] ;  /* 0x0003400001087983 */ /* 0x001ee80000300800 */
[----:B------:R-:W3:Y:S04]  /*d920*/  LDL.LU R9, [R1+0x344] ;  /* 0x0003440001097983 */ /* 0x000ee80000300800 */
[----:B-1----:R-:W3:Y:S04]  /*d930*/  LDL.LU R10, [R1+0x348] ;  /* 0x00034800010a7983 */ /* 0x002ee80000300800 */
[----:B------:R-:W3:Y:S04]  /*d940*/  LDL.LU R11, [R1+0x34c] ;  /* 0x00034c00010b7983 */ /* 0x000ee80000300800 */
[----:B------:R-:W3:Y:S04]  /*d950*/  LDL.64 R22, [R1+0x18] ;  /* 0x0000180001167983 */ /* 0x000ee80000100a00 */
[----:B--2---:R-:W-:Y:S04]  /*d960*/  STL.64 [R1+0xb70], R18 ;  /* 0x000b701201007387 */ /* 0x004fe80000100a00 */
[----:B----4-:R-:W-:Y:S04]  /*d970*/  STL.64 [R1+0xb68], R16 ;  /* 0x000b681001007387 */ /* 0x010fe80000100a00 */
[----:B---3--:R0:W-:Y:S04]  /*d980*/  STL.64 [R1+0xad8], R14 ;  /* 0x000ad80e01007387 */ /* 0x0081e80000100a00 */
[----:B------:R-:W-:Y:S01]  /*d990*/  STL.64 [R1+0xad0], R12 ;  /* 0x000ad00c01007387 */ /* 0x000fe20000100a00 */
[----:B0-----:R-:W-:-:S02]  /*d9a0*/  IMAD.MOV.U32 R14, RZ, RZ, R29 ;  /* 0x000000ffff0e7224 */ /* 0x001fc400078e001d */
[----:B------:R-:W-:-:S05]  /*d9b0*/  IMAD.MOV.U32 R15, RZ, RZ, R28 ;  /* 0x000000ffff0f7224 */ /* 0x000fca00078e001c */
[----:B------:R0:W-:Y:S04]  /*d9c0*/  STL.64 [R1+0xb78], R14 ;  /* 0x000b780e01007387 */ /* 0x0001e80000100a00 */
[----:B0-----:R-:W2:Y:S04]  /*d9d0*/  LDL.64 R14, [R1+0x58] ;  /* 0x00005800010e7983 */ /* 0x001ea80000100a00 */
[----:B--2---:R0:W-:Y:S04]  /*d9e0*/  STL.64 [R1+0xb90], R14 ;  /* 0x000b900e01007387 */ /* 0x0041e80000100a00 */
[----:B------:R-:W2:Y:S04]  /*d9f0*/  LDL.LU R16, [R1+0x300] ;  /* 0x0003000001107983 */ /* 0x000ea80000300800 */
[----:B------:R-:W2:Y:S04]  /*da00*/  LDL.LU R17, [R1+0x304] ;  /* 0x0003040001117983 */ /* 0x000ea80000300800 */
[----:B------:R-:W3:Y:S04]  /*da10*/  LDL.LU R18, [R1+0x308] ;  /* 0x0003080001127983 */ /* 0x000ee80000300800 */
[----:B------:R-:W3:Y:S01]  /*da20*/  LDL.LU R19, [R1+0x30c] ;  /* 0x00030c0001137983 */ /* 0x000ee20000300800 */
[----:B0-----:R-:W-:-:S02]  /*da30*/  IMAD.MOV.U32 R14, RZ, RZ, R21 ;  /* 0x000000ffff0e7224 */ /* 0x001fc400078e0015 */
[----:B------:R-:W-:-:S05]  /*da40*/  IMAD.MOV.U32 R15, RZ, RZ, R20 ;  /* 0x000000ffff0f7224 */ /* 0x000fca00078e0014 */
[----:B------:R0:W-:Y:S04]  /*da50*/  STL.64 [R1+0xbb8], R14 ;  /* 0x000bb80e01007387 */ /* 0x0001e80000100a00 */
[----:B------:R-:W4:Y:S04]  /*da60*/  LDL.LU R12, [R1+0x330] ;  /* 0x00033000010c7983 */ /* 0x000f280000300800 */
[----:B------:R-:W4:Y:S04]  /*da70*/  LDL.LU R13, [R1+0x334] ;  /* 0x00033400010d7983 */ /* 0x000f280000300800 */
[----:B0-----:R-:W4:Y:S04]  /*da80*/  LDL.LU R14, [R1+0x338] ;  /* 0x00033800010e7983 */ /* 0x001f280000300800 */
[----:B------:R-:W4:Y:S04]  /*da90*/  LDL.LU R15, [R1+0x33c] ;  /* 0x00033c00010f7983 */ /* 0x000f280000300800 */
[----:B---3--:R-:W-:Y:S04]  /*daa0*/  STL.64 [R1+0xb88], R18 ;  /* 0x000b881201007387 */ /* 0x008fe80000100a00 */
[----:B--2---:R0:W-:Y:S04]  /*dab0*/  STL.64 [R1+0xb80], R16 ;  /* 0x000b801001007387 */ /* 0x0041e80000100a00 */
[----:B0-----:R-:W2:Y:S04]  /*dac0*/  LDL.LU R16, [R1+0x310] ;  /* 0x0003100001107983 */ /* 0x001ea80000300800 */
[----:B------:R-:W2:Y:S04]  /*dad0*/  LDL.LU R17, [R1+0x314] ;  /* 0x0003140001117983 */ /* 0x000ea80000300800 */
[----:B------:R-:W3:Y:S04]  /*dae0*/  LDL.LU R18, [R1+0x318] ;  /* 0x0003180001127983 */ /* 0x000ee80000300800 */
[----:B------:R-:W3:Y:S01]  /*daf0*/  LDL.LU R19, [R1+0x31c] ;  /* 0x00031c0001137983 */ /* 0x000ee20000300800 */
[----:B------:R-:W-:Y:S03]  /*db00*/  HMMA.16816.F32 R8, R24, R22, R8 ;  /* 0x000000161808723c */ /* 0x000fe60000001808 */
[----:B---3--:R-:W-:Y:S04]  /*db10*/  STL.64 [R1+0xba0], R18 ;  /* 0x000ba01201007387 */ /* 0x008fe80000100a00 */
[----:B--2---:R0:W-:Y:S04]  /*db20*/  STL.64 [R1+0xb98], R16 ;  /* 0x000b981001007387 */ /* 0x0041e80000100a00 */
[----:B0-----:R-:W2:Y:S04]  /*db30*/  LDL.LU R16, [R1+0x320] ;  /* 0x0003200001107983 */ /* 0x001ea80000300800 */
[----:B------:R-:W2:Y:S04]  /*db40*/  LDL.LU R17, [R1+0x324] ;  /* 0x0003240001117983 */ /* 0x000ea80000300800 */
[----:B------:R-:W2:Y:S04]  /*db50*/  LDL.LU R18, [R1+0x328] ;  /* 0x0003280001127983 */ /* 0x000ea80000300800 */
[----:B------:R-:W2:Y:S04]  /*db60*/  LDL.LU R19, [R1+0x32c] ;  /* 0x00032c0001137983 */ /* 0x000ea80000300800 */
[----:B------:R0:W-:Y:S02]  /*db70*/  STL.64 [R1+0x340], R8 ;  /* 0x0003400801007387 */ /* 0x0001e40000100a00 */
[----:B0-----:R-:W-:-:S02]  /*db80*/  IMAD.MOV.U32 R9, RZ, RZ, R22 ;  /* 0x000000ffff097224 */ /* 0x001fc400078e0016 */
[----:B------:R-:W-:Y:S02]  /*db90*/  IMAD.MOV.U32 R8, RZ, RZ, R23 ;  /* 0x000000ffff087224 */ /* 0x000fe400078e0017 */
[----:B------:R-:W0:Y:S04]  /*dba0*/  LDSM.16.MT88.4 R20, [R5+0x2100] ;  /* 0x002100000514783b */ /* 0x000e280000004200 */
[----:B------:R1:W-:Y:S04]  /*dbb0*/  STL.64 [R1+0x348], R10 ;  /* 0x0003480a01007387 */ /* 0x0003e80000100a00 */
[----:B-1----:R-:W4:Y:S04]  /*dbc0*/  LDL.LU.64 R10, [R1+0xbc0] ;  /* 0x000bc000010a7983 */ /* 0x002f280000300a00 */
[----:B0-----:R0:W-:Y:S04]  /*dbd0*/  STL.64 [R1+0xa48], R22 ;  /* 0x000a481601007387 */ /* 0x0011e80000100a00 */
[----:B------:R1:W-:Y:S01]  /*dbe0*/  STL.64 [R1+0xa40], R20 ;  /* 0x000a401401007387 */ /* 0x0003e20000100a00 */
[----:B0-----:R-:W-:-:S02]  /*dbf0*/  IMAD.MOV.U32 R22, RZ, RZ, R9 ;  /* 0x000000ffff167224 */ /* 0x001fc400078e0009 */
[----:B------:R-:W-:-:S05]  /*dc00*/  IMAD.MOV.U32 R23, RZ, RZ, R8 ;  /* 0x000000ffff177224 */ /* 0x000fca00078e0008 */
[----:B------:R0:W-:Y:S04]  /*dc10*/  STL.64 [R1+0xb50], R22 ;  /* 0x000b501601007387 */ /* 0x0001e80000100a00 */
[----:B-1----:R-:W3:Y:S04]  /*dc20*/  LDL.LU R20, [R1+0x3d0] ;  /* 0x0003d00001147983 */ /* 0x002ee80000300800 */
[----:B------:R-:W3:Y:S04]  /*dc30*/  LDL.LU R21, [R1+0x3d4] ;  /* 0x0003d40001157983 */ /* 0x000ee80000300800 */
[----:B0-----:R-:W3:Y:S04]  /*dc40*/  LDL.LU R22, [R1+0x3d8] ;  /* 0x0003d80001167983 */ /* 0x001ee80000300800 */
[----:B------:R-:W3:Y:S02]  /*dc50*/  LDL.LU R23, [R1+0x3dc] ;  /* 0x0003dc0001177983 */ /* 0x000ee40000300800 */
[----:B---3--:R-:W-:Y:S11]  /*dc60*/  HMMA.16816.F32 R20, R24, R6, R20 ;  /* 0x000000061814723c */ /* 0x008ff60000001814 */
[----:B------:R-:W-:Y:S11]  /*dc70*/  @!UPT UIADD3 URZ, URZ, URZ, URZ ;  /* 0x0000003f3f3ff290 */ /* 0x000ff6000fffe03f */
[----:B------:R-:W-:Y:S01]  /*dc80*/  @!UPT UIADD3 URZ, URZ, URZ, URZ ;  /* 0x0000003f3f3ff290 */ /* 0x000fe2000fffe03f */
[----:B------:R-:W-:Y:S04]  /*dc90*/  STL.64 [R1+0x3d0], R20 ;  /* 0x0003d01401007387 */ /* 0x000fe80000100a00 */
[----:B------:R0:W-:Y:S04]  /*dca0*/  STL.64 [R1+0x3d8], R22 ;  /* 0x0003d81601007387 */ /* 0x0001e80000100a00 */
[----:B------:R-:W-:Y:S04]  /*dcb0*/  STL.64 [R1+0xb48], R6 ;  /* 0x000b480601007387 */ /* 0x000fe80000100a00 */
[----:B------:R1:W-:Y:S01]  /*dcc0*/  STL [R1+0xb40], R5 ;  /* 0x000b400501007387 */ /* 0x0003e20000100800 */
[----:B0-----:R-:W-:-:S03]  /*dcd0*/  IMAD.MOV.U32 R22, RZ, RZ, R4 ;  /* 0x000000ffff167224 */ /* 0x001fc600078e0004 */
[----:B------:R-:W3:Y:S04]  /*dce0*/  LDL.LU R4, [R1+0x2d0] ;  /* 0x0002d00001047983 */ /* 0x000ee80000300800 */
[----:B-1----:R-:W3:Y:S04]  /*dcf0*/  LDL.LU R5, [R1+0x2d4] ;  /* 0x0002d40001057983 */ /* 0x002ee80000300800 */
[----:B------:R-:W2:Y:S04]  /*dd00*/  LDL.LU R6, [R1+0x2d8] ;  /* 0x0002d80001067983 */ /* 0x000ea80000300800 */
[----:B------:R-:W2:Y:S01]  /*dd10*/  LDL.LU R7, [R1+0x2dc] ;  /* 0x0002dc0001077983 */ /* 0x000ea20000300800 */
[----:B----4-:R-:W-:Y:S03]  /*dd20*/  HMMA.16816.F32 R24, R24, R10, R12 ;  /* 0x0000000a1818723c */ /* 0x010fe6000000180c */
[----:B--2---:R-:W-:Y:S04]  /*dd30*/  STL.64 [R1+0xb60], R6 ;  /* 0x000b600601007387 */ /* 0x004fe80000100a00 */
[----:B---3--:R0:W-:Y:S04]  /*dd40*/  STL.64 [R1+0xb58], R4 ;  /* 0x000b580401007387 */ /* 0x0081e80000100a00 */
[----:B0-----:R-:W2:Y:S04]  /*dd50*/  LDL.LU R4, [R1+0x2e0] ;  /* 0x0002e00001047983 */ /* 0x001ea80000300800 */
[----:B------:R-:W2:Y:S04]  /*dd60*/  LDL.LU R5, [R1+0x2e4] ;  /* 0x0002e40001057983 */ /* 0x000ea80000300800 */
[----:B------:R-:W2:Y:S04]  /*dd70*/  LDL.LU R6, [R1+0x2e8] ;  /* 0x0002e80001067983 */ /* 0x000ea80000300800 */
[----:B------:R-:W2:Y:S04]  /*dd80*/  LDL.LU R7, [R1+0x2ec] ;  /* 0x0002ec0001077983 */ /* 0x000ea80000300800 */
[----:B------:R-:W3:Y:S04]  /*dd90*/  LDL.LU.64 R14, [R1+0xbb8] ;  /* 0x000bb800010e7983 */ /* 0x000ee80000300a00 */
[----:B------:R-:W-:Y:S04]  /*dda0*/  STL.64 [R1+0x330], R24 ;  /* 0x0003301801007387 */ /* 0x000fe80000100a00 */
[----:B------:R0:W-:Y:S04]  /*ddb0*/  STL.64 [R1+0x338], R26 ;  /* 0x0003381a01007387 */ /* 0x0001e80000100a00 */
[----:B0-----:R-:W3:Y:S04]  /*ddc0*/  LDL.LU.64 R26, [R1+0xbb0] ;  /* 0x000bb000011a7983 */ /* 0x001ee80000300a00 */
[----:B------:R-:W3:Y:S04]  /*ddd0*/  LDL.LU.64 R24, [R1+0xba8] ;  /* 0x000ba80001187983 */ /* 0x000ee80000300a00 */
[----:B------:R-:W-:Y:S01]  /*dde0*/  STL.64 [R1+0xb38], R10 ;  /* 0x000b380a01007387 */ /* 0x000fe20000100a00 */
[C---:B---3--:R-:W-:Y:S03]  /*ddf0*/  HMMA.16816.F32 R12, R24.reuse, R14, R16 ;  /* 0x0000000e180c723c */ /* 0x048fe60000001810 */
[----:B------:R-:W3:Y:S04]  /*de00*/  LDL.LU.64 R18, [R1+0xba0] ;  /* 0x000ba00001127983 */ /* 0x000ee80000300a00 */
[----:B------:R-:W3:Y:S11]  /*de10*/  LDL.LU.64 R16, [R1+0xb98] ;  /* 0x000b980001107983 */ /* 0x000ef60000300a00 */
[----:B------:R-:W-:Y:S05]  /*de20*/  @!UPT UIADD3 URZ, URZ, URZ, URZ ;  /* 0x0000003f3f3ff290 */ /* 0x000fea000fffe03f */
[----:B------:R-:W-:Y:S04]  /*de30*/  STL.64 [R1+0x320], R12 ;  /* 0x0003200c01007387 */ /* 0x000fe80000100a00 */
[----:B------:R0:W-:Y:S04]  /*de40*/  STL.64 [R1+0x328], R14 ;  /* 0x0003280e01007387 */ /* 0x0001e80000100a00 */
[----:B0-----:R-:W3:Y:S02]  /*de50*/  LDL.LU.64 R14, [R1+0xb90] ;  /* 0x000b9000010e7983 */ /* 0x001ee40000300a00 */
[----:B---3--:R-:W-:Y:S11]  /*de60*/  HMMA.16816.F32 R16, R24, R14, R16 ;  /* 0x0000000e1810723c */ /* 0x008ff60000001810 */
[----:B------:R-:W-:Y:S11]  /*de70*/  @!UPT UIADD3 URZ, URZ, URZ, URZ ;  /* 0x0000003f3f3ff290 */ /* 0x000ff6000fffe03f */
[----:B------:R-:W-:Y:S01]  /*de80*/  @!UPT UIADD3 URZ, URZ, URZ, URZ ;  /* 0x0000003f3f3ff290 */ /* 0x000fe2000fffe03f */
[----:B------:R-:W-:Y:S04]  /*de90*/  STL.64 [R1+0x310], R16 ;  /* 0x0003101001007387 */ /* 0x000fe80000100a00 */
[----:B------:R0:W-:Y:S04]  /*dea0*/  STL.64 [R1+0x318], R18 ;  /* 0x0003181201007387 */ /* 0x0001e80000100a00 */
[----:B0-----:R-:W3:Y:S04]  /*deb0*/  LDL.LU.64 R18, [R1+0xb88] ;  /* 0x000b880001127983 */ /* 0x001ee80000300a00 */
[----:B------:R-:W3:Y:S01]  /*dec0*/  LDL.LU.64 R16, [R1+0xb80] ;  /* 0x000b800001107983 */ /* 0x000ee20000300a00 */
[----:B------:R-:W-:-:S02]  /*ded0*/  IMAD.MOV.U32 R10, RZ, RZ, R2 ;  /* 0x000000ffff0a7224 */ /* 0x000fc400078e0002 */
[----:B------:R-:W-:Y:S02]  /*dee0*/  IMAD.MOV.U32 R11, RZ, RZ, R0 ;  /* 0x000000ffff0b7224 */ /* 0x000fe400078e0000 */
[----:B------:R-:W-:Y:S02]  /*def0*/  IMAD.MOV.U32 R2, RZ, RZ, R14 ;  /* 0x000000ffff027224 */ /* 0x000fe400078e000e */
[----:B------:R-:W-:Y:S02]  /*df00*/  IMAD.MOV.U32 R0, RZ, RZ, R15 ;  /* 0x000000ffff007224 */ /* 0x000fe400078e000f */
[----:B------:R-:W4:Y:S01]  /*df10*/  LDL.LU.64 R14, [R1+0xb78] ;  /* 0x000b7800010e7983 */ /* 0x000f220000300a00 */
[C---:B---3--:R-:W-:Y:S03]  /*df20*/  HMMA.16816.F32 R8, R24.reuse, R10, R16 ;  /* 0x0000000a1808723c */ /* 0x048fe60000001810 */
[----:B------:R-:W4:Y:S04]  /*df30*/  LDL.LU.64 R18, [R1+0xb70] ;  /* 0x000b700001127983 */ /* 0x000f280000300a00 */
[----:B------:R-:W4:Y:S11]  /*df40*/  LDL.LU.64 R16, [R1+0xb68] ;  /* 0x000b680001107983 */ /* 0x000f360000300a00 */
[----:B------:R-:W-:Y:S05]  /*df50*/  @!UPT UIADD3 URZ, URZ, URZ, URZ ;  /* 0x0000003f3f3ff290 */ /* 0x000fea000fffe03f */
[----:B------:R-:W-:Y:S04]  /*df60*/  STL.64 [R1+0x300], R8 ;  /* 0x0003000801007387 */ /* 0x000fe80000100a00 */
[----:B------:R4:W-:Y:S02]  /*df70*/  STL.64 [R1+0x308], R10 ;  /* 0x0003080a01007387 */ /* 0x0009e40000100a00 */
[----:B----4-:R-:W-:Y:S02]  /*df80*/  HMMA.16816.F32 R8, R24, R14, R16 ;  /* 0x0000000e1808723c */ /* 0x010fe40000001810 */
[----:B------:R-:W3:Y:S11]  /*df90*/  LDL.LU R16, [R1+0x1e0] ;  /* 0x0001e00001107983 */ /* 0x000ef60000300800 */
[----:B------:R-:W-:Y:S10]  /*dfa0*/  @!UPT UIADD3 URZ, URZ, URZ, URZ ;  /* 0x0000003f3f3ff290 */ /* 0x000ff4000fffe03f */
[----:B------:R0:W-:Y:S04]  /*dfb0*/  STL.64 [R1+0x2f0], R8 ;  /* 0x0002f00801007387 */ /* 0x0001e80000100a00 */
[----:B------:R1:W-:Y:S04]  /*dfc0*/  STL.64 [R1+0x2f8], R10 ;  /* 0x0002f80a01007387 */ /* 0x0003e80000100a00 */
[----:B------:R-:W3:Y:S04]  /*dfd0*/  LDL.LU R17, [R1+0x1e4] ;  /* 0x0001e40001117983 */ /* 0x000ee80000300800 */
[----:B------:R-:W3:Y:S04]  /*dfe0*/  LDL.LU R18, [R1+0x1e8] ;  /* 0x0001e80001127983 */ /* 0x000ee80000300800 */
[----:B------:R-:W3:Y:S04]  /*dff0*/  LDL.LU R19, [R1+0x1ec] ;  /* 0x0001ec0001137983 */ /* 0x000ee80000300800 */
[----:B0-----:R-:W4:Y:S04]  /*e000*/  LDL.LU R8, [R1+0x2c0] ;  /* 0x0002c00001087983 */ /* 0x001f280000300800 */
[----:B------:R-:W4:Y:S04]  /*e010*/  LDL.LU R9, [R1+0x2c4] ;  /* 0x0002c40001097983 */ /* 0x000f280000300800 */
[----:B-1----:R-:W4:Y:S04]  /*e020*/  LDL.LU R10, [R1+0x2c8] ;  /* 0x0002c800010a7983 */ /* 0x002f280000300800 */
[----:B------:R-:W4:Y:S04]  /*e030*/  LDL.LU R11, [R1+0x2cc] ;  /* 0x0002cc00010b7983 */ /* 0x000f280000300800 */
[----:B------:R0:W-:Y:S04]  /*e040*/  STL.64 [R1+0xae8], R14 ;  /* 0x000ae80e01007387 */ /* 0x0001e80000100a00 */
[----:B------:R-:W3:Y:S04]  /*e050*/  LDL.LU R12, [R1+0x260] ;  /* 0x00026000010c7983 */ /* 0x000ee80000300800 */
[----:B------:R-:W3:Y:S04]  /*e060*/  LDL.LU R13, [R1+0x264] ;  /* 0x00026400010d7983 */ /* 0x000ee80000300800 */
[----:B0-----:R-:W3:Y:S04]  /*e070*/  LDL.LU R14, [R1+0x268] ;  /* 0x00026800010e7983 */ /* 0x001ee80000300800 */
[----:B------:R-:W3:Y:S01]  /*e080*/  LDL.LU R15, [R1+0x26c] ;  /* 0x00026c00010f7983 */ /* 0x000ee20000300800 */
[----:B------:R-:W-:-:S07]  /*e090*/  IMAD.MOV.U32 R23, RZ, RZ, R3 ;  /* 0x000000ffff177224 */ /* 0x000fce00078e0003 */
[----:B--2---:R-:W-:Y:S01]  /*e0a0*/  HMMA.16816.F32 R20, R24, R22, R4 ;  /* 0x000000161814723c */ /* 0x004fe20000001804 */
[----:B---3--:R0:W-:Y:S04]  /*e0b0*/  STL.64 [R1+0xaf8], R14 ;  /* 0x000af80e01007387 */ /* 0x0081e80000100a00 */
[----:B------:R-:W-:Y:S01]  /*e0c0*/  STL.64 [R1+0xaf0], R12 ;  /* 0x000af00c01007387 */ /* 0x000fe20000100a00 */
[----:B0-----:R-:W-:Y:S02]  /*e0d0*/  IMAD.MOV.U32 R14, RZ, RZ, R2 ;  /* 0x000000ffff0e7224 */ /* 0x001fe400078e0002 */
[----:B------:R-:W-:-:S05]  /*e0e0*/  IMAD.MOV.U32 R15, RZ, RZ, R0 ;  /* 0x000000ffff0f7224 */ /* 0x000fca00078e0000 */
[----:B------:R0:W-:Y:S04]  /*e0f0*/  STL.64 [R1+0xb10], R14 ;  /* 0x000b100e01007387 */ /* 0x0001e80000100a00 */
[----:B0-----:R-:W2:Y:S04]  /*e100*/  LDL.64 R14, [R1+0x68] ;  /* 0x00006800010e7983 */ /* 0x001ea80000100a00 */
[----:B------:R-:W3:Y:S04]  /*e110*/  LDL.LU.64 R6, [R1+0xb60] ;  /* 0x000b600001067983 */ /* 0x000ee80000300a00 */
[----:B------:R-:W3:Y:S04]  /*e120*/  LDL.LU.64 R4, [R1+0xb58] ;  /* 0x000b580001047983 */ /* 0x000ee80000300a00 */
[----:B------:R-:W-:Y:S04]  /*e130*/  STL.64 [R1+0x2e0], R20 ;  /* 0x0002e01401007387 */ /* 0x000fe80000100a00 */
[----:B------:R0:W-:Y:S04]  /*e140*/  STL.64 [R1+0x2e8], R22 ;  /* 0x0002e81601007387 */ /* 0x0001e80000100a00 */
[----:B0-----:R-:W3:Y:S02]  /*e150*/  LDL.LU.64 R22, [R1+0xb50] ;  /* 0x000b500001167983 */ /* 0x001ee40000300a00 */
[C---:B---3--:R-:W-:Y:S11]  /*e160*/  HMMA.16816.F32 R4, R24.reuse, R22, R4 ;  /* 0x000000161804723c */ /* 0x048ff60000001804 */
[----:B------:R-:W-:Y:S11]  /*e170*/  @!UPT UIADD3 URZ, URZ, URZ, URZ ;  /* 0x0000003f3f3ff290 */ /* 0x000ff6000fffe03f */
[----:B------:R-:W-:Y:S01]  /*e180*/  @!UPT UIADD3 URZ, URZ, URZ, URZ ;  /* 0x0000003f3f3ff290 */ /* 0x000fe2000fffe03f */
[----:B------:R-:W-:Y:S04]  /*e190*/  STL.64 [R1+0x2d0], R4 ;  /* 0x0002d00401007387 */ /* 0x000fe80000100a00 */
[----:B------:R0:W-:Y:S04]  /*e1a0*/  STL.64 [R1+0x2d8], R6 ;  /* 0x0002d80601007387 */ /* 0x0001e80000100a00 */
[----:B0-----:R-:W4:Y:S04]  /*e1b0*/  LDL.LU.64 R6, [R1+0xb48] ;  /* 0x000b480001067983 */ /* 0x001f280000300a00 */
[----:B------:R-:W3:Y:S04]  /*e1c0*/  LDL.LU R5, [R1+0xb40] ;  /* 0x000b400001057983 */ /* 0x000ee80000300800 */
[----:B------:R0:W-:Y:S04]  /*e1d0*/  STL.64 [R1+0xae0], R22 ;  /* 0x000ae01601007387 */ /* 0x0001e80000100a00 */
[----:B------:R-:W2:Y:S04]  /*e1e0*/  LDL.LU R20, [R1+0x250] ;  /* 0x0002500001147983 */ /* 0x000ea80000300800 */
[----:B------:R-:W2:Y:S04]  /*e1f0*/  LDL.LU R21, [R1+0x254] ;  /* 0x0002540001157983 */ /* 0x000ea80000300800 */
[----:B0-----:R-:W2:Y:S04]  /*e200*/  LDL.LU R22, [R1+0x258] ;  /* 0x0002580001167983 */ /* 0x001ea80000300800 */
[----:B------:R-:W2:Y:S04]  /*e210*/  LDL.LU R23, [R1+0x25c] ;  /* 0x00025c0001177983 */ /* 0x000ea80000300800 */
[----:B--2---:R-:W-:Y:S04]  /*e220*/  STL.64 [R1+0xb08], R22 ;  /* 0x000b081601007387 */ /* 0x004fe80000100a00 */
[----:B------:R0:W-:Y:S04]  /*e230*/  STL.64 [R1+0xb00], R20 ;  /* 0x000b001401007387 */ /* 0x0001e80000100a00 */
[----:B0-----:R-:W2:Y:S04]  /*e240*/  LDL.LU R20, [R1+0x270] ;  /* 0x0002700001147983 */ /* 0x001ea80000300800 */
[----:B------:R-:W2:Y:S04]  /*e250*/  LDL.LU R21, [R1+0x274] ;  /* 0x0002740001157983 */ /* 0x000ea80000300800 */
[----:B------:R-:W2:Y:S04]  /*e260*/  LDL.LU R22, [R1+0x278] ;  /* 0x0002780001167983 */ /* 0x000ea80000300800 */
[----:B------:R-:W2:Y:S01]  /*e270*/  LDL.LU R23, [R1+0x27c] ;  /* 0x00027c0001177983 */ /* 0x000ea20000300800 */
[C---:B----4-:R-:W-:Y:S03]  /*e280*/  HMMA.16816.F32 R8, R24.reuse, R6, R8 ;  /* 0x000000061808723c */ /* 0x050fe60000001808 */
[----:B--2---:R-:W-:Y:S04]  /*e290*/  STL.64 [R1+0xb20], R22 ;  /* 0x000b201601007387 */ /* 0x004fe80000100a00 */
[----:B------:R0:W-:Y:S04]  /*e2a0*/  STL.64 [R1+0xb18], R20 ;  /* 0x000b181401007387 */ /* 0x0001e80000100a00 */
[----:B0-----:R-:W2:Y:S04]  /*e2b0*/  LDL.LU R20, [R1+0x280] ;  /* 0x0002800001147983 */ /* 0x001ea80000300800 */
[----:B------:R-:W2:Y:S04]  /*e2c0*/  LDL.LU R21, [R1+0x284] ;  /* 0x0002840001157983 */ /* 0x000ea80000300800 */
[----:B------:R-:W2:Y:S04]  /*e2d0*/  LDL.LU R22, [R1+0x288] ;  /* 0x0002880001167983 */ /* 0x000ea80000300800 */
[----:B------:R-:W2:Y:S04]  /*e2e0*/  LDL.LU R23, [R1+0x28c] ;  /* 0x00028c0001177983 */ /* 0x000ea80000300800 */
[----:B------:R-:W-:Y:S04]  /*e2f0*/  STL.64 [R1+0x2c0], R8 ;  /* 0x0002c00801007387 */ /* 0x000fe80000100a00 */
[----:B------:R0:W-:Y:S04]  /*e300*/  STL.64 [R1+0x2c8], R10 ;  /* 0x0002c80a01007387 */ /* 0x0001e80000100a00 */
[----:B0-----:R-:W4:Y:S02]  /*e310*/  LDL.LU.64 R10, [R1+0xb38] ;  /* 0x000b3800010a7983 */ /* 0x001f240000300a00 */
[----:B----4-:R-:W-:Y:S02]  /*e320*/  HMMA.16816.F32 R24, R24, R10, R16 ;  /* 0x0000000a1818723c */ /* 0x010fe40000001810 */
[----:B------:R-:W2:Y:S04]  /*e330*/  LDL.LU.64 R18, [R1+0xb30] ;  /* 0x000b300001127983 */ /* 0x000ea80000300a00 */
[----:B------:R-:W2:Y:S04]  /*e340*/  LDL.LU.64 R16, [R1+0xb28] ;  /* 0x000b280001107983 */ /* 0x000ea80000300a00 */
[----:B------:R0:W-:Y:S01]  /*e350*/  STL.64 [R1+0xac8], R10 ;  /* 0x000ac80a01007387 */ /* 0x0001e20000100a00 */
[----:B------:R-:W-:-:S02]  /*e360*/  IMAD.MOV.U32 R4, RZ, RZ, R14 ;  /* 0x000000ffff047224 */ /* 0x000fc400078e000e */
[----:B------:R-:W-:Y:S01]  /*e370*/  IMAD.MOV.U32 R3, RZ, RZ, R15 ;  /* 0x000000ffff037224 */ /* 0x000fe200078e000f */
[----:B0-----:R-:W4:Y:S09]  /*e380*/  LDL.64 R10, [R1+0x28] ;  /* 0x00002800010a7983 */ /* 0x001f320000100a00 */
[----:B------:R-:W-:Y:S04]  /*e390*/  STL.64 [R1+0x1e0], R24 ;  /* 0x0001e01801007387 */ /* 0x000fe80000100a00 */
[----:B------:R0:W-:Y:S04]  /*e3a0*/  STL.64 [R1+0x1e8], R26 ;  /* 0x0001e81a01007387 */ /* 0x0001e80000100a00 */
[----:B0-----:R-:W3:Y:S01]  /*e3b0*/  LDL.LU.64 R26, [R1+0x48] ;  /* 0x00004800011a7983 */ /* 0x001ee20000300a00 */
[C---:B--2---:R-:W-:Y:S11]  /*e3c0*/  HMMA.16816.F32 R20, R16.reuse, R14, R20 ;  /* 0x0000000e1014723c */ /* 0x044ff60000001814 */
[----:B------:R-:W-:Y:S11]  /*e3d0*/  @!UPT UIADD3 URZ, URZ, URZ, URZ ;  /* 0x0000003f3f3ff290 */ /* 0x000ff6000fffe03f */
[----:B------:R-:W-:Y:S01]  /*e3e0*/  @!UPT UIADD3 URZ, URZ, URZ, URZ ;  /* 0x0000003f3f3ff290 */ /* 0x000fe2000fffe03f */
[----:B------:R-:W-:Y:S04]  /*e3f0*/  STL.64 [R1+0x280], R20 ;  /* 0x0002801401007387 */ /* 0x000fe80000100a00 */
[----:B------:R0:W-:Y:S04]  /*e400*/  STL.64 [R1+0x288], R22 ;  /* 0x0002881601007387 */ /* 0x0001e80000100a00 */
[----:B0-----:R-:W2:Y:S04]  /*e410*/  LDL.LU.64 R22, [R1+0xb20] ;  /* 0x000b200001167983 */ /* 0x001ea80000300a00 */
[----:B------:R-:W2:Y:S04]  /*e420*/  LDL.LU.64 R20, [R1+0xb18] ;  /* 0x000b180001147983 */ /* 0x000ea80000300a00 */
[----:B------:R-:W2:Y:S02]  /*e430*/  LDL.LU.64 R14, [R1+0xb10] ;  /* 0x000b1000010e7983 */ /* 0x000ea40000300a00 */
[C---:B--2---:R-:W-:Y:S02]  /*e440*/  HMMA.16816.F32 R12, R16.reuse, R14, R20 ;  /* 0x0000000e100c723c */ /* 0x044fe40000001814 */
[----:B------:R-:W2:Y:S04]  /*e450*/  LDL.LU.64 R22, [R1+0xb08] ;  /* 0x000b080001167983 */ /* 0x000ea80000300a00 */
[----:B------:R-:W2:Y:S11]  /*e460*/  LDL.LU.64 R20, [R1+0xb00] ;  /* 0x000b000001147983 */ /* 0x000eb60000300a00 */
[----:B------:R-:W-:Y:S06]  /*e470*/  @!UPT UIADD3 URZ, URZ, URZ, URZ ;  /* 0x0000003f3f3ff290 */ /* 0x000fec000fffe03f */
[----:B------:R-:W-:Y:S04]  /*e480*/  STL.64 [R1+0x270], R12 ;  /* 0x0002700c01007387 */ /* 0x000fe80000100a00 */
[----:B------:R0:W-:Y:S04]  /*e490*/  STL.64 [R1+0x278], R14 ;  /* 0x0002780e01007387 */ /* 0x0001e80000100a00 */
[----:B0-----:R-:W3:Y:S04]  /*e4a0*/  LDL.LU.64 R14, [R1+0xaf8] ;  /* 0x000af800010e7983 */ /* 0x001ee80000300a00 */
[----:B------:R-:W3:Y:S02]  /*e4b0*/  LDL.LU.64 R12, [R1+0xaf0] ;  /* 0x000af000010c7983 */ /* 0x000ee40000300a00 */
[C---:B---3--:R-:W-:Y:S11]  /*e4c0*/  HMMA.16816.F32 R12, R16.reuse, R26, R12 ;  /* 0x0000001a100c723c */ /* 0x048ff6000000180c */
[----:B------:R-:W-:Y:S11]  /*e4d0*/  @!UPT UIADD3 URZ, URZ, URZ, URZ ;  /* 0x0000003f3f3ff290 */ /* 0x000ff6000fffe03f */
[----:B------:R-:W-:Y:S01]  /*e4e0*/  @!UPT UIADD3 URZ, URZ, URZ, URZ ;  /* 0x0000003f3f3ff290 */ /* 0x000fe2000fffe03f */
[----:B------:R-:W-:Y:S04]  /*e4f0*/  STL.64 [R1+0x260], R12 ;  /* 0x0002600c01007387 */ /* 0x000fe80000100a00 */
[----:B------:R0:W-:Y:S04]  /*e500*/  STL.64 [R1+0x268], R14 ;  /* 0x0002680e01007387 */ /* 0x0001e80000100a00 */
[----:B0-----:R-:W2:Y:S04]  /*e510*/  LDL.LU.64 R14, [R1+0xae8] ;  /* 0x000ae800010e7983 */ /* 0x001ea80000300a00 */
[----:B------:R0:W-:Y:S04]  /*e520*/  STL.64 [R1+0xa88], R26 ;  /* 0x000a881a01007387 */ /* 0x0001e80000100a00 */
[----:B------:R-:W4:Y:S04]  /*e530*/  LDL.LU R24, [R1+0x240] ;  /* 0x0002400001187983 */ /* 0x000f280000300800 */
[----:B------:R-:W4:Y:S04]  /*e540*/  LDL.LU R25, [R1+0x244] ;  /* 0x0002440001197983 */ /* 0x000f280000300800 */
[----:B0-----:R-:W4:Y:S04]  /*e550*/  LDL.LU R26, [R1+0x248] ;  /* 0x00024800011a7983 */ /* 0x001f280000300800 */
[----:B------:R-:W4:Y:S01]  /*e560*/  LDL.LU R27, [R1+0x24c] ;  /* 0x00024c00011b7983 */ /* 0x000f220000300800 */
[C---:B--2---:R-:W-:Y:S03]  /*e570*/  HMMA.16816.F32 R12, R16.reuse, R14, R20 ;  /* 0x0000000e100c723c */ /* 0x044fe60000001814 */
[----:B------:R-:W2:Y:S05]  /*e580*/  LDL.LU.64 R22, [R1+0xae0] ;  /* 0x000ae00001167983 */ /* 0x000eaa0000300a00 */
[----:B----4-:R-:W-:Y:S11]  /*e590*/  HMMA.16816.F32 R24, R16, R10, R24 ;  /* 0x0000000a1018723c */ /* 0x010ff60000001818 */
[----:B------:R-:W-:Y:S04]  /*e5a0*/  @!UPT UIADD3 URZ, URZ, URZ, URZ ;  /* 0x0000003f3f3ff290 */ /* 0x000fe8000fffe03f */
[----:B------:R-:W-:Y:S04]  /*e5b0*/  STL.64 [R1+0x250], R12 ;  /* 0x0002500c01007387 */ /* 0x000fe80000100a00 */
[----:B------:R0:W-:Y:S04]  /*e5c0*/  STL.64 [R1+0x258], R14 ;  /* 0x0002580e01007387 */ /* 0x0001e80000100a00 */
[----:B0-----:R-:W2:Y:S04]  /*e5d0*/  LDL.LU.64 R14, [R1+0xad8] ;  /* 0x000ad800010e7983 */ /* 0x001ea80000300a00 */
[----:B------:R-:W2:Y:S04]  /*e5e0*/  LDL.LU.64 R12, [R1+0xad0] ;  /* 0x000ad000010c7983 */ /* 0x000ea80000300a00 */
[----:B------:R-:W-:Y:S04]  /*e5f0*/  STL.64 [R1+0x240], R24 ;  /* 0x0002401801007387 */ /* 0x000fe80000100a00 */
[----:B------:R0:W-:Y:S04]  /*e600*/  STL.64 [R1+0x248], R26 ;  /* 0x0002481a01007387 */ /* 0x0001e80000100a00 */
[----:B0-----:R-:W3:Y:S01]  /*e610*/  LDL.64 R26, [R1+0x58] ;  /* 0x00005800011a7983 */ /* 0x001ee20000100a00 */
[----:B------:R-:W-:-:S02]  /*e620*/  IMAD.MOV.U32 R2, RZ, RZ, R10 ;  /* 0x000000ffff027224 */ /* 0x000fc400078e000a */
[----:B------:R-:W-:Y:S01]  /*e630*/  IMAD.MOV.U32 R0, RZ, RZ, R11 ;  /* 0x000000ffff007224 */ /* 0x000fe200078e000b */
[C---:B--2---:R-:W-:Y:S01]  /*e640*/  HMMA.16816.F32 R12, R16.reuse, R22, R12 ;  /* 0x00000016100c723c */ /* 0x044fe2000000180c */
[----:B---3--:R-:W-:Y:S04]  /*e650*/  STL.64 [R1+0xaa0], R26 ;  /* 0x000aa01a01007387 */ /* 0x008fe80000100a00 */
[----:B------:R-:W2:Y:S11]  /*e660*/  LDL.LU R8, [R1+0x220] ;  /* 0x0002200001087983 */ /* 0x000eb60000300800 */
[----:B------:R-:W-:Y:S07]  /*e670*/  @!UPT UIADD3 URZ, URZ, URZ, URZ ;  /* 0x0000003f3f3ff290 */ /* 0x000fee000fffe03f */
[----:B------:R0:W-:Y:S04]  /*e680*/  STL.64 [R1+0x230], R12 ;  /* 0x0002300c01007387 */ /* 0x0001e80000100a00 */
[----:B------:R1:W-:Y:S04]  /*e690*/  STL.64 [R1+0x238], R14 ;  /* 0x0002380e01007387 */ /* 0x0003e80000100a00 */
[----:B------:R-:W2:Y:S04]  /*e6a0*/  LDL.LU R9, [R1+0x224] ;  /* 0x0002240001097983 */ /* 0x000ea80000300800 */
[----:B------:R-:W2:Y:S04]  /*e6b0*/  LDL.LU R10, [R1+0x228] ;  /* 0x00022800010a7983 */ /* 0x000ea80000300800 */
[----:B------:R-:W2:Y:S04]  /*e6c0*/  LDL.LU R11, [R1+0x22c] ;  /* 0x00022c00010b7983 */ /* 0x000ea80000300800 */
[----:B0-----:R-:W3:Y:S04]  /*e6d0*/  LDL.LU R12, [R1+0x180] ;  /* 0x00018000010c7983 */ /* 0x001ee80000300800 */
[----:B------:R-:W3:Y:S04]  /*e6e0*/  LDL.LU R13, [R1+0x184] ;  /* 0x00018400010d7983 */ /* 0x000ee80000300800 */
[----:B-1----:R-:W3:Y:S04]  /*e6f0*/  LDL.LU R14, [R1+0x188] ;  /* 0x00018800010e7983 */ /* 0x002ee80000300800 */
[----:B------:R-:W3:Y:S04]  /*e700*/  LDL.LU R15, [R1+0x18c] ;  /* 0x00018c00010f7983 */ /* 0x000ee80000300800 */
[----:B------:R0:W-:Y:S04]  /*e710*/  STL.64 [R1+0xa58], R22 ;  /* 0x000a581601007387 */ /* 0x0001e80000100a00 */
[----:B------:R-:W4:Y:S04]  /*e720*/  LDL.LU R20, [R1+0xf0] ;  /* 0x0000f00001147983 */ /* 0x000f280000300800 */
[----:B------:R-:W4:Y:S04]  /*e730*/  LDL.LU R21, [R1+0xf4] ;  /* 0x0000f40001157983 */ /* 0x000f280000300800 */
[----:B0-----:R-:W2:Y:S04]  /*e740*/  LDL.LU R22, [R1+0xf8] ;  /* 0x0000f80001167983 */ /* 0x001ea80000300800 */
[----:B------:R-:W2:Y:S04]  /*e750*/  LDL.LU R23, [R1+0xfc] ;  /* 0x0000fc0001177983 */ /* 0x000ea80000300800 */
[----:B--2---:R0:W-:Y:S04]  /*e760*/  STL.64 [R1+0xa68], R22 ;  /* 0x000a681601007387 */ /* 0x0041e80000100a00 */
[----:B----4-:R1:W-:Y:S04]  /*e770*/  STL.64 [R1+0xa60], R20 ;  /* 0x000a601401007387 */ /* 0x0103e80000100a00 */
[----:B0-----:R-:W2:Y:S04]  /*e780*/  LDL.64 R22, [R1+0x38] ;  /* 0x0000380001167983 */ /* 0x001ea80000100a00 */
[----:B--2---:R0:W-:Y:S04]  /*e790*/  STL.64 [R1+0xa80], R22 ;  /* 0x000a801601007387 */ /* 0x0041e80000100a00 */
[----:B-1----:R-:W2:Y:S04]  /*e7a0*/  LDL.LU R20, [R1+0x110] ;  /* 0x0001100001147983 */ /* 0x002ea80000300800 */
[----:B------:R-:W2:Y:S04]  /*e7b0*/  LDL.LU R21, [R1+0x114] ;  /* 0x0001140001157983 */ /* 0x000ea80000300800 */
[----:B0-----:R-:W4:Y:S04]  /*e7c0*/  LDL.LU R22, [R1+0x118] ;  /* 0x0001180001167983 */ /* 0x001f280000300800 */
[----:B------:R-:W4:Y:S01]  /*e7d0*/  LDL.LU R23, [R1+0x11c] ;  /* 0x00011c0001177983 */ /* 0x000f220000300800 */
[----:B------:R-:W-:Y:S03]  /*e7e0*/  HMMA.16816.F32 R8, R16, R6, R8 ;  /* 0x000000061008723c */ /* 0x000fe60000001808 */
[----:B----4-:R-:W-:Y:S04]  /*e7f0*/  STL.64 [R1+0xa98], R22 ;  /* 0x000a981601007387 */ /* 0x010fe80000100a00 */
[----:B--2---:R0:W-:Y:S04]  /*e800*/  STL.64 [R1+0xa90], R20 ;  /* 0x000a901401007387 */ /* 0x0041e80000100a00 */
        /* <DEDUP_REMOVED lines=13> */
[----:B------:R-:W-:-:S03]  /*e8e0*/  IMAD.MOV.U32 R26, RZ, RZ, R4 ;  /* 0x000000ffff1a7224 */ /* 0x000fc600078e0004 */
[----:B------:R-:W-:Y:S04]  /*e8f0*/  STL.64 [R1+0xa78], R6 ;  /* 0x000a780601007387 */ /* 0x000fe80000100a00 */
[----:B------:R0:W-:Y:S04]  /*e900*/  STL [R1+0xa70], R5 ;  /* 0x000a700501007387 */ /* 0x0001e80000100800 */
[----:B------:R-:W4:Y:S04]  /*e910*/  LDL.LU R4, [R1+0x100] ;  /* 0x0001000001047983 */ /* 0x000f280000300800 */
[----:B0-----:R-:W4:Y:S04]  /*e920*/  LDL.LU R5, [R1+0x104] ;  /* 0x0001040001057983 */ /* 0x001f280000300800 */
[----:B------:R-:W4:Y:S04]  /*e930*/  LDL.LU R6, [R1+0x108] ;  /* 0x0001080001067983 */ /* 0x000f280000300800 */
[----:B------:R-:W4:Y:S01]  /*e940*/  LDL.LU R7, [R1+0x10c] ;  /* 0x00010c0001077983 */ /* 0x000f220000300800 */
[----:B---3--:R-:W-:Y:S03]  /*e950*/  HMMA.16816.F32 R16, R16, R10, R12 ;  /* 0x0000000a1010723c */ /* 0x008fe6000000180c */
[----:B------:R-:W2:Y:S04]  /*e960*/  LDL.LU.64 R14, [R1+0xac0] ;  /* 0x000ac000010e7983 */ /* 0x000ea80000300a00 */
[----:B------:R-:W2:Y:S01]  /*e970*/  LDL.LU.64 R12, [R1+0xab8] ;  /* 0x000ab800010c7983 */ /* 0x000ea20000300a00 */
[----:B------:R-:W-:Y:S11]  /*e980*/  IMAD.MOV.U32 R27, RZ, RZ, R3 ;  /* 0x000000ffff1b7224 */ /* 0x000ff600078e0003 */
[----:B------:R-:W-:Y:S04]  /*e990*/  @!UPT UIADD3 URZ, URZ, URZ, URZ ;  /* 0x0000003f3f3ff290 */ /* 0x000fe8000fffe03f */
        /* <DEDUP_REMOVED lines=25> */
[C---:B--2---:R-:W-:Y:S11]  /*eb30*/  HMMA.16816.F32 R20, R12.reuse, R26, R20 ;  /* 0x0000001a0c14723c */ /* 0x044ff60000001814 */
[----:B------:R-:W-:Y:S11]  /*eb40*/  @!UPT UIADD3 URZ, URZ, URZ, URZ ;  /* 0x0000003f3f3ff290 */ /* 0x000ff6000fffe03f */
[----:B------:R-:W-:Y:S01]  /*eb50*/  @!UPT UIADD3 URZ, URZ, URZ, URZ ;  /* 0x0000003f3f3ff290 */ /* 0x000fe2000fffe03f */
[----:B------:R-:W-:Y:S04]  /*eb60*/  STL.64 [R1+0x110], R20 ;  /* 0x0001101401007387 */ /* 0x000fe80000100a00 */
[----:B------:R0:W-:Y:S04]  /*eb70*/  STL.64 [R1+0x118], R22 ;  /* 0x0001181601007387 */ /* 0x0001e80000100a00 */
[----:B0-----:R-:W4:Y:S04]  /*eb80*/  LDL.LU.64 R22, [R1+0xa80] ;  /* 0x000a800001167983 */ /* 0x001f280000300a00 */
[----:B------:R0:W-:Y:S04]  /*eb90*/  STL.64 [R1+0xa18], R26 ;  /* 0x000a181a01007387 */ /* 0x0001e80000100a00 */
[----:B------:R-:W2:Y:S04]  /*eba0*/  LDL.LU R24, [R1+0xe0] ;  /* 0x0000e00001187983 */ /* 0x000ea80000300800 */
[----:B------:R-:W2:Y:S04]  /*ebb0*/  LDL.LU R25, [R1+0xe4] ;  /* 0x0000e40001197983 */ /* 0x000ea80000300800 */
[----:B0-----:R-:W2:Y:S04]  /*ebc0*/  LDL.LU R26, [R1+0xe8] ;  /* 0x0000e800011a7983 */ /* 0x001ea80000300800 */
[----:B------:R-:W2:Y:S01]  /*ebd0*/  LDL.LU R27, [R1+0xec] ;  /* 0x0000ec00011b7983 */ /* 0x000ea20000300800 */
[----:B----4-:R-:W-:Y:S01]  /*ebe0*/  HMMA.16816.F32 R4, R12, R22, R4 ;  /* 0x000000160c04723c */ /* 0x010fe20000001804 */
[----:B------:R-:W-:Y:S11]  /*ebf0*/  IMAD.MOV.U32 R3, RZ, RZ, R23 ;  /* 0x000000ffff037224 */ /* 0x000ff600078e0017 */
[----:B------:R-:W-:Y:S11]  /*ec00*/  @!UPT UIADD3 URZ, URZ, URZ, URZ ;  /* 0x0000003f3f3ff290 */ /* 0x000ff6000fffe03f */
[----:B------:R0:W-:Y:S04]  /*ec10*/  STL.64 [R1+0x100], R4 ;  /* 0x0001000401007387 */ /* 0x0001e80000100a00 */
[----:B------:R1:W-:Y:S01]  /*ec20*/  STL.64 [R1+0x108], R6 ;  /* 0x0001080601007387 */ /* 0x0003e20000100a00 */
[----:B0-----:R-:W-:-:S03]  /*ec30*/  IMAD.MOV.U32 R4, RZ, RZ, R22 ;  /* 0x000000ffff047224 */ /* 0x001fc600078e0016 */
[----:B-1----:R-:W4:Y:S04]  /*ec40*/  LDL.LU.64 R6, [R1+0xa78] ;  /* 0x000a780001067983 */ /* 0x002f280000300a00 */
[----:B------:R-:W2:Y:S04]  /*ec50*/  LDL.LU R5, [R1+0xa70] ;  /* 0x000a700001057983 */ /* 0x000ea80000300800 */
[----:B------:R-:W2:Y:S04]  /*ec60*/  LDL.LU.64 R22, [R1+0xa68] ;  /* 0x000a680001167983 */ /* 0x000ea80000300a00 */
[----:B------:R-:W2:Y:S02]  /*ec70*/  LDL.LU.64 R20, [R1+0xa60] ;  /* 0x000a600001147983 */ /* 0x000ea40000300a00 */
[C---:B--2---:R-:W-:Y:S02]  /*ec80*/  HMMA.16816.F32 R16, R12.reuse, R18, R20 ;  /* 0x000000120c10723c */ /* 0x044fe40000001814 */
[----:B------:R-:W3:Y:S11]  /*ec90*/  LDL.LU.64 R22, [R1+0xa58] ;  /* 0x000a580001167983 */ /* 0x000ef60000300a00 */
[----:B------:R-:W-:Y:S10]  /*eca0*/  @!UPT UIADD3 URZ, URZ, URZ, URZ ;  /* 0x0000003f3f3ff290 */ /* 0x000ff4000fffe03f */
[----:B------:R-:W-:Y:S04]  /*ecb0*/  STL.64 [R1+0xf0], R16 ;  /* 0x0000f01001007387 */ /* 0x000fe80000100a00 */
[----:B------:R-:W-:Y:S04]  /*ecc0*/  STL.64 [R1+0xf8], R18 ;  /* 0x0000f81201007387 */ /* 0x000fe80000100a00 */
[----:B------:R-:W0:Y:S04]  /*ecd0*/  LDSM.16.MT88.4 R16, [R5+0x2180] ;  /* 0x002180000510783b */ /* 0x000e280000004200 */
[----:B0-----:R-:W-:Y:S04]  /*ece0*/  STL [R1+0x99c], R18 ;  /* 0x00099c1201007387 */ /* 0x001fe80000100800 */
[----:B------:R-:W-:Y:S04]  /*ecf0*/  STL [R1+0x998], R19 ;  /* 0x0009981301007387 */ /* 0x000fe80000100800 */
[----:B------:R0:W-:Y:S04]  /*ed00*/  STL.64 [R1+0xa38], R16 ;  /* 0x000a381001007387 */ /* 0x0001e80000100a00 */
[----:B0-----:R-:W4:Y:S04]  /*ed10*/  LDL.LU R16, [R1+0x1f0] ;  /* 0x0001f00001107983 */ /* 0x001f280000300800 */
[----:B------:R-:W4:Y:S04]  /*ed20*/  LDL.LU R17, [R1+0x1f4] ;  /* 0x0001f40001117983 */ /* 0x000f280000300800 */
[----:B------:R-:W4:Y:S04]  /*ed30*/  LDL.LU R18, [R1+0x1f8] ;  /* 0x0001f80001127983 */ /* 0x000f280000300800 */
[----:B------:R-:W4:Y:S01]  /*ed40*/  LDL.LU R19, [R1+0x1fc] ;  /* 0x0001fc0001137983 */ /* 0x000f220000300800 */
[C---:B---3--:R-:W-:Y:S03]  /*ed50*/  HMMA.16816.F32 R20, R12.reuse, R22, R8 ;  /* 0x000000160c14723c */ /* 0x048fe60000001808 */
[----:B------:R-:W2:Y:S11]  /*ed60*/  LDL.LU.64 R10, [R1+0xa50] ;  /* 0x000a5000010a7983 */ /* 0x000eb60000300a00 */
[----:B------:R-:W-:Y:S09]  /*ed70*/  @!UPT UIADD3 URZ, URZ, URZ, URZ ;  /* 0x0000003f3f3ff290 */ /* 0x000ff2000fffe03f */
[----:B------:R-:W-:Y:S04]  /*ed80*/  STL.64 [R1+0x200], R20 ;  /* 0x0002001401007387 */ /* 0x000fe80000100a00 */
[----:B------:R0:W-:Y:S04]  /*ed90*/  STL.64 [R1+0x208], R22 ;  /* 0x0002081601007387 */ /* 0x0001e80000100a00 */
[----:B0-----:R-:W3:Y:S04]  /*eda0*/  LDL.LU.64 R22, [R1+0xa48] ;  /* 0x000a480001167983 */ /* 0x001ee80000300a00 */
[----:B------:R-:W3:Y:S04]  /*edb0*/  LDL.LU.64 R20, [R1+0xa40] ;  /* 0x000a400001147983 */ /* 0x000ee80000300a00 */
[----:B------:R-:W3:Y:S01]  /*edc0*/  LDL.LU.64 R8, [R1+0x480] ;  /* 0x0004800001087983 */ /* 0x000ee20000300a00 */
[C---:B----4-:R-:W-:Y:S11]  /*edd0*/  HMMA.16816.F32 R16, R12.reuse, R6, R16 ;  /* 0x000000060c10723c */ /* 0x050ff60000001810 */
[----:B------:R-:W-:Y:S11]  /*ede0*/  @!UPT UIADD3 URZ, URZ, URZ, URZ ;  /* 0x0000003f3f3ff290 */ /* 0x000ff6000fffe03f */
[----:B------:R-:W-:Y:S01]  /*edf0*/  @!UPT UIADD3 URZ, URZ, URZ, URZ ;  /* 0x0000003f3f3ff290 */ /* 0x000fe2000fffe03f */
[----:B------:R-:W-:Y:S04]  /*ee00*/  STL.64 [R1+0x1f0], R16 ;  /* 0x0001f01001007387 */ /* 0x000fe80000100a00 */
[----:B------:R-:W-:Y:S01]  /*ee10*/  STL.64 [R1+0x1f8], R18 ;  /* 0x0001f81201007387 */ /* 0x000fe20000100a00 */
[----:B--2---:R-:W-:Y:S03]  /*ee20*/  HMMA.16816.F32 R12, R12, R10, R24 ;  /* 0x0000000a0c0c723c */ /* 0x004fe60000001818 */
[----:B------:R0:W-:Y:S11]  /*ee30*/  STL.64 [R1+0x9c8], R10 ;  /* 0x0009c80a01007387 */ /* 0x0001f60000100a00 */
[----:B------:R-:W-:Y:S09]  /*ee40*/  @!UPT UIADD3 URZ, URZ, URZ, URZ ;  /* 0x0000003f3f3ff290 */ /* 0x000ff2000fffe03f */
[----:B------:R-:W-:Y:S04]  /*ee50*/  STL.64 [R1+0xe0], R12 ;  /* 0x0000e00c01007387 */ /* 0x000fe80000100a00 */
[----:B------:R-:W-:Y:S04]  /*ee60*/  STL.64 [R1+0xe8], R14 ;  /* 0x0000e80e01007387 */ /* 0x000fe80000100a00 */
[----:B---3--:R-:W-:Y:S04]  /*ee70*/  STL.64 [R1+0x9c0], R8 ;  /* 0x0009c00801007387 */ /* 0x008fe80000100a00 */
[----:B0-----:R-:W2:Y:S04]  /*ee80*/  LDL.LU.64 R10, [R1+0x18] ;  /* 0x00001800010a7983 */ /* 0x001ea80000300a00 */
[----:B--2---:R0:W-:Y:S04]  /*ee90*/  STL.64 [R1+0x9e0], R10 ;  /* 0x0009e00a01007387 */ /* 0x0041e80000100a00 */
[----:B0-----:R-:W2:Y:S04]  /*eea0*/  LDL.LU.64 R10, [R1+0x28] ;  /* 0x00002800010a7983 */ /* 0x001ea80000300a00 */
[----:B--2---:R0:W-:Y:S04]  /*eeb0*/  STL.64 [R1+0x9f8], R10 ;  /* 0x0009f80a01007387 */ /* 0x0041e80000100a00 */
[----:B------:R-:W2:Y:S04]  /*eec0*/  LDL.LU R16, [R1+0xd0] ;  /* 0x0000d00001107983 */ /* 0x000ea80000300800 */
[----:B------:R-:W2:Y:S01]  /*eed0*/  LDL.LU R17, [R1+0xd4] ;  /* 0x0000d40001117983 */ /* 0x000ea20000300800 */
[----:B0-----:R-:W-:-:S03]  /*eee0*/  IMAD.MOV.U32 R10, RZ, RZ, R4 ;  /* 0x000000ffff0a7224 */ /* 0x001fc600078e0004 */
[----:B------:R-:W2:Y:S01]  /*eef0*/  LDL.LU R18, [R1+0xd8] ;  /* 0x0000d80001127983 */ /* 0x000ea20000300800 */
[----:B------:R-:W-:-:S03]  /*ef00*/  IMAD.MOV.U32 R11, RZ, RZ, R3 ;  /* 0x000000ffff0b7224 */ /* 0x000fc600078e0003 */
[----:B------:R-:W2:Y:S04]  /*ef10*/  LDL.LU R19, [R1+0xdc] ;  /* 0x0000dc0001137983 */ /* 0x000ea80000300800 */
[----:B------:R-:W-:Y:S04]  /*ef20*/  STL.64 [R1+0xa10], R10 ;  /* 0x000a100a01007387 */ /* 0x000fe80000100a00 */
[----:B------:R-:W3:Y:S01]  /*ef30*/  LDL.LU.64 R4, [R1+0x488] ;  /* 0x0004880001047983 */ /* 0x000ee20000300a00 */
[----:B------:R-:W-:Y:S02]  /*ef40*/  IMAD.MOV.U32 R26, RZ, RZ, R2 ;  /* 0x000000ffff1a7224 */ /* 0x000fe400078e0002 */
[----:B------:R-:W-:Y:S01]  /*ef50*/  IMAD.MOV.U32 R27, RZ, RZ, R0 ;  /* 0x000000ffff1b7224 */ /* 0x000fe200078e0000 */
[----:B------:R-:W-:Y:S04]  /*ef60*/  STL.64 [R1+0x9d8], R6 ;  /* 0x0009d80601007387 */ /* 0x000fe80000100a00 */
[----:B---3--:R0:W-:Y:S04]  /*ef70*/  STL.64 [R1+0x9d0], R4 ;  /* 0x0009d00401007387 */ /* 0x0081e80000100a00 */
[----:B0-----:R-:W3:Y:S04]  /*ef80*/  LDL.LU R4, [R1+0x70] ;  /* 0x0000700001047983 */ /* 0x001ee80000300800 */
[----:B------:R-:W3:Y:S04]  /*ef90*/  LDL.LU R5, [R1+0x74] ;  /* 0x0000740001057983 */ /* 0x000ee80000300800 */
[----:B------:R-:W4:Y:S04]  /*efa0*/  LDL.LU R6, [R1+0x78] ;  /* 0x0000780001067983 */ /* 0x000f280000300800 */
[----:B------:R-:W4:Y:S04]  /*efb0*/  LDL.LU R7, [R1+0x7c] ;  /* 0x00007c0001077983 */ /* 0x000f280000300800 */
[----:B------:R0:W-:Y:S04]  /*efc0*/  STL.64 [R1+0xa30], R26 ;  /* 0x000a301a01007387 */ /* 0x0001e80000100a00 */
[----:B0-----:R-:W2:Y:S04]  /*efd0*/  LDL.LU.64 R26, [R1+0x68] ;  /* 0x00006800011a7983 */ /* 0x001ea80000300a00 */
[----:B------:R-:W2:Y:S04]  /*efe0*/  LDL.LU R8, [R1+0xa0] ;  /* 0x0000a00001087983 */ /* 0x000ea80000300800 */
[----:B------:R-:W2:Y:S04]  /*eff0*/  LDL.LU R9, [R1+0xa4] ;  /* 0x0000a40001097983 */ /* 0x000ea80000300800 */
[----:B------:R-:W2:Y:S04]  /*f000*/  LDL.LU R10, [R1+0xa8] ;  /* 0x0000a800010a7983 */ /* 0x000ea80000300800 */
[----:B------:R-:W2:Y:S04]  /*f010*/  LDL.LU R11, [R1+0xac] ;  /* 0x0000ac00010b7983 */ /* 0x000ea80000300800 */
[----:B--2---:R-:W-:Y:S04]  /*f020*/  STL.64 [R1+0xa28], R10 ;  /* 0x000a280a01007387 */ /* 0x004fe80000100a00 */
[----:B------:R0:W-:Y:S04]  /*f030*/  STL.64 [R1+0xa20], R8 ;  /* 0x000a200801007387 */ /* 0x0001e80000100a00 */
[----:B0-----:R-:W2:Y:S04]  /*f040*/  LDL.LU R8, [R1+0xc0] ;  /* 0x0000c00001087983 */ /* 0x001ea80000300800 */
[----:B------:R-:W2:Y:S04]  /*f050*/  LDL.LU R9, [R1+0xc4] ;  /* 0x0000c40001097983 */ /* 0x000ea80000300800 */
[----:B------:R-:W2:Y:S04]  /*f060*/  LDL.LU R10, [R1+0xc8] ;  /* 0x0000c800010a7983 */ /* 0x000ea80000300800 */
[----:B------:R-:W2:Y:S04]  /*f070*/  LDL.LU R11, [R1+0xcc] ;  /* 0x0000cc00010b7983 */ /* 0x000ea80000300800 */
[----:B----4-:R-:W-:Y:S04]  /*f080*/  STL.64 [R1+0x9f0], R6 ;  /* 0x0009f00601007387 */ /* 0x010fe80000100a00 */
[----:B---3--:R0:W-:Y:S04]  /*f090*/  STL.64 [R1+0x9e8], R4 ;  /* 0x0009e80401007387 */ /* 0x0081e80000100a00 */
[----:B0-----:R-:W3:Y:S04]  /*f0a0*/  LDL.LU R4, [R1+0x80] ;  /* 0x0000800001047983 */ /* 0x001ee80000300800 */
[----:B------:R-:W3:Y:S04]  /*f0b0*/  LDL.LU R5, [R1+0x84] ;  /* 0x0000840001057983 */ /* 0x000ee80000300800 */
[----:B------:R-:W4:Y:S04]  /*f0c0*/  LDL.LU R6, [R1+0x88] ;  /* 0x0000880001067983 */ /* 0x000f280000300800 */
[----:B------:R-:W4:Y:S01]  /*f0d0*/  LDL.LU R7, [R1+0x8c] ;  /* 0x00008c0001077983 */ /* 0x000f220000300800 */
[----:B------:R-:W-:Y:S03]  /*f0e0*/  HMMA.16816.F32 R16, R20, R26, R16 ;  /* 0x0000001a1410723c */ /* 0x000fe60000001810 */
[----:B----4-:R-:W-:Y:S04]  /*f0f0*/  STL.64 [R1+0xa08], R6 ;  /* 0x000a080601007387 */ /* 0x010fe80000100a00 */
[----:B---3--:R0:W-:Y:S04]  /*f100*/  STL.64 [R1+0xa00], R4 ;  /* 0x000a000401007387 */ /* 0x0081e80000100a00 */
[----:B0-----:R-:W3:Y:S04]  /*f110*/  LDL.LU R4, [R1+0x90] ;  /* 0x0000900001047983 */ /* 0x001ee80000300800 */
[----:B------:R-:W3:Y:S04]  /*f120*/  LDL.LU R5, [R1+0x94] ;  /* 0x0000940001057983 */ /* 0x000ee80000300800 */
[----:B------:R-:W3:Y:S04]  /*f130*/  LDL.LU R6, [R1+0x98] ;  /* 0x0000980001067983 */ /* 0x000ee80000300800 */
[----:B------:R-:W3:Y:S04]  /*f140*/  LDL.LU R7, [R1+0x9c] ;  /* 0x00009c0001077983 */ /* 0x000ee80000300800 */
[----:B------:R-:W4:Y:S04]  /*f150*/  LDL.LU.64 R14, [R1+0x490] ;  /* 0x00049000010e7983 */ /* 0x000f280000300a00 */
[----:B------:R0:W-:Y:S04]  /*f160*/  STL.64 [R1+0xd0], R16 ;  /* 0x0000d01001007387 */ /* 0x0001e80000100a00 */
[----:B------:R1:W-:Y:S04]  /*f170*/  STL.64 [R1+0xd8], R18 ;  /* 0x0000d81201007387 */ /* 0x0003e80000100a00 */
[----:B0-----:R-:W2:Y:S01]  /*f180*/  LDL.LU.64 R16, [R1+0xa38] ;  /* 0x000a380001107983 */ /* 0x001ea20000300a00 */
[----:B-1----:R-:W-:-:S02]  /*f190*/  IMAD.MOV.U32 R18, RZ, RZ, R26 ;  /* 0x000000ffff127224 */ /* 0x002fc400078e001a */
[----:B------:R-:W-:Y:S02]  /*f1a0*/  IMAD.MOV.U32 R19, RZ, RZ, R27 ;  /* 0x000000ffff137224 */ /* 0x000fe400078e001b */
[----:B------:R-:W3:Y:S04]  /*f1b0*/  LDL.LU.64 R26, [R1+0xa30] ;  /* 0x000a3000011a7983 */ /* 0x000ee80000300a00 */
[----:B------:R-:W3:Y:S04]  /*f1c0*/  LDL.LU.64 R12, [R1+0x498] ;  /* 0x00049800010c7983 */ /* 0x000ee80000300a00 */
[----:B------:R-:W-:Y:S04]  /*f1d0*/  STL.64 [R1+0x9a8], R18 ;  /* 0x0009a81201007387 */ /* 0x000fe80000100a00 */
[----:B--2---:R0:W-:Y:S04]  /*f1e0*/  STL.64 [R1+0x9a0], R16 ;  /* 0x0009a01001007387 */ /* 0x0041e80000100a00 */
[----:B0-----:R-:W2:Y:S04]  /*f1f0*/  LDL.LU R16, [R1+0x3f0] ;  /* 0x0003f00001107983 */ /* 0x001ea80000300800 */
[----:B------:R-:W2:Y:S04]  /*f200*/  LDL.LU R17, [R1+0x3f4] ;  /* 0x0003f40001117983 */ /* 0x000ea80000300800 */
[----:B------:R-:W2:Y:S04]  /*f210*/  LDL.LU R18, [R1+0x3f8] ;  /* 0x0003f80001127983 */ /* 0x000ea80000300800 */
[----:B------:R-:W2:Y:S01]  /*f220*/  LDL.LU R19, [R1+0x3fc] ;  /* 0x0003fc0001137983 */ /* 0x000ea20000300800 */
[C---:B---3--:R-:W-:Y:S03]  /*f230*/  HMMA.16816.F32 R24, R20.reuse, R26, R8 ;  /* 0x0000001a1418723c */ /* 0x048fe60000001808 */
[----:B--2---:R-:W-:Y:S04]  /*f240*/  STL.64 [R1+0x9b8], R18 ;  /* 0x0009b81201007387 */ /* 0x004fe80000100a00 */
[----:B------:R0:W-:Y:S04]  /*f250*/  STL.64 [R1+0x9b0], R16 ;  /* 0x0009b01001007387 */ /* 0x0001e80000100a00 */
[----:B0-----:R-:W2:Y:S04]  /*f260*/  LDL.LU R16, [R1+0x3c0] ;  /* 0x0003c00001107983 */ /* 0x001ea80000300800 */
[----:B------:R-:W2:Y:S04]  /*f270*/  LDL.LU R17, [R1+0x3c4] ;  /* 0x0003c40001117983 */ /* 0x000ea80000300800 */
[----:B------:R-:W2:Y:S04]  /*f280*/  LDL.LU R18, [R1+0x3c8] ;  /* 0x0003c80001127983 */ /* 0x000ea80000300800 */
[----:B------:R-:W2:Y:S04]  /*f290*/  LDL.LU R19, [R1+0x3cc] ;  /* 0x0003cc0001137983 */ /* 0x000ea80000300800 */
        /* <DEDUP_REMOVED lines=10> */
[----:B0-----:R-:W3:Y:S02]  /*f340*/  LDL.LU.64 R10, [R1+0xa10] ;  /* 0x000a1000010a7983 */ /* 0x001ee40000300a00 */
[C---:B---3--:R-:W-:Y:S02]  /*f350*/  HMMA.16816.F32 R8, R20.reuse, R10, R4 ;  /* 0x0000000a1408723c */ /* 0x048fe40000001804 */
[----:B------:R-:W3:Y:S04]  /*f360*/  LDL.LU.64 R6, [R1+0xa08] ;  /* 0x000a080001067983 */ /* 0x000ee80000300a00 */
[----:B------:R-:W3:Y:S11]  /*f370*/  LDL.LU.64 R4, [R1+0xa00] ;  /* 0x000a000001047983 */ /* 0x000ef60000300a00 */
[----:B------:R-:W-:Y:S06]  /*f380*/  @!UPT UIADD3 URZ, URZ, URZ, URZ ;  /* 0x0000003f3f3ff290 */ /* 0x000fec000fffe03f */
[----:B------:R-:W-:Y:S04]  /*f390*/  STL.64 [R1+0x90], R8 ;  /* 0x0000900801007387 */ /* 0x000fe80000100a00 */
[----:B------:R0:W-:Y:S04]  /*f3a0*/  STL.64 [R1+0x98], R10 ;  /* 0x0000980a01007387 */ /* 0x0001e80000100a00 */
[----:B0-----:R-:W3:Y:S02]  /*f3b0*/  LDL.LU.64 R10, [R1+0x9f8] ;  /* 0x0009f800010a7983 */ /* 0x001ee40000300a00 */
[----:B---3--:R-:W-:Y:S01]  /*f3c0*/  HMMA.16816.F32 R4, R20, R10, R4 ;  /* 0x0000000a1404723c */ /* 0x008fe20000001804 */
[----:B------:R-:W-:-:S02]  /*f3d0*/  IMAD.MOV.U32 R2, RZ, RZ, R10 ;  /* 0x000000ffff027224 */ /* 0x000fc400078e000a */
[----:B------:R-:W-:Y:S11]  /*f3e0*/  IMAD.MOV.U32 R25, RZ, RZ, R11 ;  /* 0x000000ffff197224 */ /* 0x000ff600078e000b */
[----:B------:R-:W-:Y:S09]  /*f3f0*/  @!UPT UIADD3 URZ, URZ, URZ, URZ ;  /* 0x0000003f3f3ff290 */ /* 0x000ff2000fffe03f */
[----:B------:R-:W-:Y:S04]  /*f400*/  STL.64 [R1+0x80], R4 ;  /* 0x0000800401007387 */ /* 0x000fe80000100a00 */
[----:B------:R0:W-:Y:S04]  /*f410*/  STL.64 [R1+0x88], R6 ;  /* 0x0000880601007387 */ /* 0x0001e80000100a00 */
[----:B0-----:R-:W3:Y:S04]  /*f420*/  LDL.LU.64 R6, [R1+0x9f0] ;  /* 0x0009f00001067983 */ /* 0x001ee80000300a00 */
[----:B------:R-:W3:Y:S04]  /*f430*/  LDL.LU.64 R4, [R1+0x9e8] ;  /* 0x0009e80001047983 */ /* 0x000ee80000300a00 */
[----:B------:R-:W3:Y:S01]  /*f440*/  LDL.LU.64 R10, [R1+0x9e0] ;  /* 0x0009e000010a7983 */ /* 0x000ee20000300a00 */
[----:B------:R-:W-:-:S02]  /*f450*/  IMAD.MOV.U32 R29, RZ, RZ, R26 ;  /* 0x000000ffff1d7224 */ /* 0x000fc400078e001a */
[----:B------:R-:W-:Y:S02]  /*f460*/  IMAD.MOV.U32 R0, RZ, RZ, R27 ;  /* 0x000000ffff007224 */ /* 0x000fe400078e001b */
[----:B------:R-:W2:Y:S01]  /*f470*/  LDL.LU.64 R26, [R1+0x4d0] ;  /* 0x0004d000011a7983 */ /* 0x000ea20000300a00 */
[----:B---3--:R-:W-:Y:S01]  /*f480*/  HMMA.16816.F32 R4, R20, R10, R4 ;  /* 0x0000000a1404723c */ /* 0x008fe20000001804 */
[----:B------:R-:W-:Y:S02]  /*f490*/  IMAD.MOV.U32 R28, RZ, RZ, R10 ;  /* 0x000000ffff1c7224 */ /* 0x000fe400078e000a */
[----:B------:R-:W-:Y:S11]  /*f4a0*/  IMAD.MOV.U32 R3, RZ, RZ, R11 ;  /* 0x000000ffff037224 */ /* 0x000ff600078e000b */
[----:B------:R-:W-:Y:S09]  /*f4b0*/  @!UPT UIADD3 URZ, URZ, URZ, URZ ;  /* 0x0000003f3f3ff290 */ /* 0x000ff2000fffe03f */
[----:B------:R-:W-:Y:S04]  /*f4c0*/  STL.64 [R1+0x70], R4 ;  /* 0x0000700401007387 */ /* 0x000fe80000100a00 */
[----:B------:R0:W-:Y:S04]  /*f4d0*/  STL.64 [R1+0x78], R6 ;  /* 0x0000780601007387 */ /* 0x0001e80000100a00 */
[----:B0-----:R-:W2:Y:S04]  /*f4e0*/  LDL.LU.64 R6, [R1+0x9d8] ;  /* 0x0009d80001067983 */ /* 0x001ea80000300a00 */
[----:B------:R-:W3:Y:S04]  /*f4f0*/  LDL.LU.64 R4, [R1+0x9d0] ;  /* 0x0009d00001047983 */ /* 0x000ee80000300a00 */
[----:B------:R-:W3:Y:S04]  /*f500*/  LDL.LU.64 R10, [R1+0x9c8] ;  /* 0x0009c800010a7983 */ /* 0x000ee80000300a00 */
[----:B------:R-:W3:Y:S01]  /*f510*/  LDL.LU.64 R8, [R1+0x9c0] ;  /* 0x0009c00001087983 */ /* 0x000ee20000300a00 */
[----:B------:R-:W-:-:S04]  /*f520*/  IMAD.MOV.U32 R24, RZ, RZ, c[0x0][0x18c] ;  /* 0x00006300ff187624 */ /* 0x000fc800078e00ff */
[----:B------:R-:W-:Y:S01]  /*f530*/  IMAD.SHL.U32 R24, R24, 0x20, RZ ;  /* 0x0000002018187824 */ /* 0x000fe200078e00ff */
[----:B--2---:R-:W-:Y:S03]  /*f540*/  HMMA.16816.F32 R16, R20, R6, R16 ;  /* 0x000000061410723c */ /* 0x004fe60000001810 */
[----:B---3--:R-:W-:-:S05]  /*f550*/  IMAD.WIDE R8, R24, 0x2, R8 ;  /* 0x0000000218087825 */ /* 0x008fca00078e0208 */
[----:B------:R-:W-:Y:S11]  /*f560*/  STL [R1+0x85c], R8 ;  /* 0x00085c0801007387 */ /* 0x000ff60000100800 */
[----:B------:R-:W-:Y:S04]  /*f570*/  @!UPT UIADD3 URZ, URZ, URZ, URZ ;  /* 0x0000003f3f3ff290 */ /* 0x000fe8000fffe03f */
[----:B------:R-:W-:Y:S04]  /*f580*/  STL.64 [R1+0x3c0], R16 ;  /* 0x0003c01001007387 */ /* 0x000fe80000100a00 */
[----:B------:R0:W-:Y:S04]  /*f590*/  STL.64 [R1+0x3c8], R18 ;  /* 0x0003c81201007387 */ /* 0x0001e80000100a00 */
[----:B0-----:R-:W2:Y:S04]  /*f5a0*/  LDL.LU.64 R18, [R1+0x9b8] ;  /* 0x0009b80001127983 */ /* 0x001ea80000300a00 */
[----:B------:R-:W2:Y:S01]  /*f5b0*/  LDL.LU.64 R16, [R1+0x9b0] ;  /* 0x0009b00001107983 */ /* 0x000ea20000300a00 */
[----:B------:R-:W-:-:S03]  /*f5c0*/  IMAD.WIDE R4, R24, 0x2, R4 ;  /* 0x0000000218047825 */ /* 0x000fc600078e0204 */
[----:B------:R0:W-:Y:S01]  /*f5d0*/  STL [R1+0x858], R9 ;  /* 0x0008580901007387 */ /* 0x0001e20000100800 */
[----:B----4-:R-:W-:-:S03]  /*f5e0*/  IMAD.WIDE R14, R24, 0x2, R14 ;  /* 0x00000002180e7825 */ /* 0x010fc600078e020e */
[----:B0-----:R-:W3:Y:S04]  /*f5f0*/  LDL.LU.64 R8, [R1+0x4b8] ;  /* 0x0004b80001087983 */ /* 0x001ee80000300a00 */
[----:B------:R-:W-:Y:S04]  /*f600*/  STL [R1+0x854], R4 ;  /* 0x0008540401007387 */ /* 0x000fe80000100800 */
[----:B------:R0:W-:Y:S04]  /*f610*/  STL [R1+0x850], R5 ;  /* 0x0008500501007387 */ /* 0x0001e80000100800 */
[----:B0-----:R-:W4:Y:S04]  /*f620*/  LDL.LU.64 R4, [R1+0x4b0] ;  /* 0x0004b00001047983 */ /* 0x001f280000300a00 */
[----:B------:R-:W-:Y:S04]  /*f630*/  STL [R1+0x84c], R14 ;  /* 0x00084c0e01007387 */ /* 0x000fe80000100800 */
[----:B------:R-:W-:Y:S01]  /*f640*/  STL [R1+0x848], R15 ;  /* 0x0008480f01007387 */ /* 0x000fe20000100800 */
[----:B--2---:R-:W-:Y:S03]  /*f650*/  HMMA.16816.F32 R20, R20, R10, R16 ;  /* 0x0000000a1414723c */ /* 0x004fe60000001810 */
[----:B------:R-:W2:Y:S01]  /*f660*/  LDL.LU.64 R18, [R1+0x9a8] ;  /* 0x0009a80001127983 */ /* 0x000ea20000300a00 */
[----:B------:R-:W-:-:S03]  /*f670*/  IMAD.WIDE R12, R24, 0x2, R12 ;  /* 0x00000002180c7825 */ /* 0x000fc600078e020c */
[----:B------:R-:W3:Y:S11]  /*f680*/  LDL.LU.64 R16, [R1+0x9a0] ;  /* 0x0009a00001107983 */ /* 0x000ef60000300a00 */
[----:B------:R-:W-:Y:S05]  /*f690*/  @!UPT UIADD3 URZ, URZ, URZ, URZ ;  /* 0x0000003f3f3ff290 */ /* 0x000fea000fffe03f */
[----:B------:R0:W-:Y:S04]  /*f6a0*/  STL.64 [R1+0x3f0], R20 ;  /* 0x0003f01401007387 */ /* 0x0001e80000100a00 */
[----:B------:R2:W-:Y:S04]  /*f6b0*/  STL.64 [R1+0x3f8], R22 ;  /* 0x0003f81601007387 */ /* 0x0005e80000100a00 */
[----:B0-----:R-:W3:Y:S01]  /*f6c0*/  LDL.LU.64 R20, [R1+0x4c8] ;  /* 0x0004c80001147983 */ /* 0x001ee20000300a00 */
[----:B----4-:R-:W-:-:S04]  /*f6d0*/  IMAD.WIDE R4, R24, 0x2, R4 ;  /* 0x0000000218047825 */ /* 0x010fc800078e0204 */
[----:B--2---:R-:W-:Y:S02]  /*f6e0*/  IMAD.MOV.U32 R22, RZ, RZ, R18 ;  /* 0x000000ffff167224 */ /* 0x004fe400078e0012 */
[----:B------:R-:W2:Y:S01]  /*f6f0*/  LDL.LU R18, [R1+0x99c] ;  /* 0x00099c0001127983 */ /* 0x000ea20000300800 */
[----:B------:R-:W-:-:S03]  /*f700*/  IMAD.MOV.U32 R23, RZ, RZ, R19 ;  /* 0x000000ffff177224 */ /* 0x000fc600078e0013 */
[----:B------:R-:W2:Y:S04]  /*f710*/  LDL.LU R19, [R1+0x998] ;  /* 0x0009980001137983 */ /* 0x000ea80000300800 */
[----:B------:R0:W-:Y:S04]  /*f720*/  STL [R1+0x844], R12 ;  /* 0x0008440c01007387 */ /* 0x0001e80000100800 */
[----:B------:R1:W-:Y:S04]  /*f730*/  STL [R1+0x840], R13 ;  /* 0x0008400d01007387 */ /* 0x0003e80000100800 */
[----:B0-----:R-:W2:Y:S04]  /*f740*/  LDL.LU R12, [R1+0x410] ;  /* 0x00041000010c7983 */ /* 0x001ea80000300800 */
[----:B-1----:R-:W2:Y:S04]  /*f750*/  LDL.LU R13, [R1+0x414] ;  /* 0x00041400010d7983 */ /* 0x002ea80000300800 */
[----:B------:R-:W2:Y:S04]  /*f760*/  LDL.LU R14, [R1+0x418] ;  /* 0x00041800010e7983 */ /* 0x000ea80000300800 */
[----:B------:R-:W2:Y:S04]  /*f770*/  LDL.LU R15, [R1+0x41c] ;  /* 0x00041c00010f7983 */ /* 0x000ea80000300800 */
[----:B------:R-:W-:Y:S04]  /*f780*/  STL [R1+0x83c], R4 ;  /* 0x00083c0401007387 */ /* 0x000fe80000100800 */
[----:B------:R0:W-:Y:S04]  /*f790*/  STL [R1+0x838], R5 ;  /* 0x0008380501007387 */ /* 0x0001e80000100800 */
[----:B0-----:R-:W4:Y:S01]  /*f7a0*/  LDL.LU.64 R4, [R1+0x4c0] ;  /* 0x0004c00001047983 */ /* 0x001f220000300a00 */
[----:B---3--:R-:W-:-:S05]  /*f7b0*/  IMAD.WIDE R8, R24, 0x2, R8 ;  /* 0x0000000218087825 */ /* 0x008fca00078e0208 */
[----:B------:R-:W-:Y:S04]  /*f7c0*/  STL [R1+0x834], R8 ;  /* 0x0008340801007387 */ /* 0x000fe80000100800 */
[----:B------:R0:W-:Y:S02]  /*f7d0*/  STL [R1+0x830], R9 ;  /* 0x0008300901007387 */ /* 0x0001e40000100800 */
[C---:B0-----:R-:W-:Y:S02]  /*f7e0*/  IMAD.WIDE R8, R24.reuse, 0x2, R20 ;  /* 0x0000000218087825 */ /* 0x041fe400078e0214 */
[----:B--2---:R-:W-:Y:S01]  /*f7f0*/  HMMA.16816.F32 R20, R16, R22, R12 ;  /* 0x000000161014723c */ /* 0x004fe2000000180c */
[----:B------:R-:W2:Y:S06]  /*f800*/  LDL.LU.64 R14, [R1+0x4e0] ;  /* 0x0004e000010e7983 */ /* 0x000eac0000300a00 */
[----:B------:R-:W-:-:S04]  /*f810*/  IMAD.WIDE R12, R24, 0x2, R26 ;  /* 0x00000002180c7825 */ /* 0x000fc800078e021a */
[C---:B----4-:R-:W-:Y:S11]  /*f820*/  IMAD.WIDE R4, R24.reuse, 0x2, R4 ;  /* 0x0000000218047825 */ /* 0x050ff600078e0204 */
[----:B------:R-:W-:Y:S01]  /*f830*/  @!UPT UIADD3 URZ, URZ, URZ, URZ ;  /* 0x0000003f3f3ff290 */ /* 0x000fe2000fffe03f */
[----:B------:R-:W-:Y:S04]  /*f840*/  STL.64 [R1+0x8a8], R22 ;  /* 0x0008a81601007387 */ /* 0x000fe80000100a00 */
[----:B------:R0:W-:Y:S04]  /*f850*/  STL.64 [R1+0x8a0], R20 ;  /* 0x0008a01401007387 */ /* 0x0001e80000100a00 */
[----:B0-----:R-:W3:Y:S04]  /*f860*/  LDL.LU.64 R20, [R1+0x4d8] ;  /* 0x0004d80001147983 */ /* 0x001ee80000300a00 */
[----:B------:R-:W-:Y:S04]  /*f870*/  STL [R1+0x82c], R4 ;  /* 0x00082c0401007387 */ /* 0x000fe80000100800 */
[----:B------:R3:W-:Y:S04]  /*f880*/  STL [R1+0x828], R5 ;  /* 0x0008280501007387 */ /* 0x0007e80000100800 */
[----:B------:R-:W4:Y:S04]  /*f890*/  LDL.LU.64 R26, [R1+0x4f8] ;  /* 0x0004f800011a7983 */ /* 0x000f280000300a00 */
[----:B------:R-:W2:Y:S01]  /*f8a0*/  LDL.LU.64 R22, [R1+0x518] ;  /* 0x0005180001167983 */ /* 0x000ea20000300a00 */
[----:B---3--:R-:W-:-:S03]  /*f8b0*/  IMAD.WIDE R4, R24, 0x2, R20 ;  /* 0x0000000218047825 */ /* 0x008fc600078e0214 */
[----:B--2---:R0:W-:Y:S04]  /*f8c0*/  STL.64 [R1+0x938], R22 ;  /* 0x0009381601007387 */ /* 0x0041e80000100a00 */
[----:B0-----:R-:W2:Y:S04]  /*f8d0*/  LDL.LU R22, [R1+0x38] ;  /* 0x0000380001167983 */ /* 0x001ea80000300800 */
[----:B------:R-:W2:Y:S04]  /*f8e0*/  LDL.LU R23, [R1+0x3c] ;  /* 0x00003c0001177983 */ /* 0x000ea80000300800 */
[----:B------:R-:W-:Y:S04]  /*f8f0*/  STL [R1+0x824], R8 ;  /* 0x0008240801007387 */ /* 0x000fe80000100800 */
[----:B------:R-:W-:Y:S04]  /*f900*/  STL [R1+0x820], R9 ;  /* 0x0008200901007387 */ /* 0x000fe80000100800 */
[----:B------:R0:W-:Y:S04]  /*f910*/  STL.64 [R1+0x978], R6 ;  /* 0x0009780601007387 */ /* 0x0001e80000100a00 */
[----:B------:R-:W-:Y:S04]  /*f920*/  STL.64 [R1+0x970], R4 ;  /* 0x0009700401007387 */ /* 0x000fe80000100a00 */
[----:B0-----:R-:W3:Y:S04]  /*f930*/  LDL.LU R6, [R1+0x58] ;  /* 0x0000580001067983 */ /* 0x001ee80000300800 */
[----:B------:R-:W3:Y:S04]  /*f940*/  LDL.LU R7, [R1+0x5c] ;  /* 0x00005c0001077983 */ /* 0x000ee80000300800 */
[----:B------:R-:W-:Y:S04]  /*f950*/  STL [R1+0x81c], R12 ;  /* 0x00081c0c01007387 */ /* 0x000fe80000100800 */
[----:B------:R-:W3:Y:S04]  /*f960*/  LDL.LU.64 R20, [R1+0x510] ;  /* 0x0005100001147983 */ /* 0x000ee80000300a00 */
[----:B--2---:R-:W-:Y:S04]  /*f970*/  STL.64 [R1+0x958], R22 ;  /* 0x0009581601007387 */ /* 0x004fe80000100a00 */
[----:B---3--:R0:W-:Y:S04]  /*f980*/  STL.64 [R1+0x950], R20 ;  /* 0x0009501401007387 */ /* 0x0081e80000100a00 */
[----:B0-----:R-:W2:Y:S01]  /*f990*/  LDL.LU.64 R20, [R1+0x4f0] ;  /* 0x0004f00001147983 */ /* 0x001ea20000300a00 */
[----:B------:R-:W-:-:S02]  /*f9a0*/  IMAD.MOV.U32 R22, RZ, RZ, R29 ;  /* 0x000000ffff167224 */ /* 0x000fc400078e001d */
[----:B------:R-:W-:Y:S01]  /*f9b0*/  IMAD.MOV.U32 R23, RZ, RZ, R0 ;  /* 0x000000ffff177224 */ /* 0x000fe200078e0000 */
[----:B------:R0:W5:Y:S04]  /*f9c0*/  LDL.LU R29, [R1+0x994] ;  /* 0x00099400011d7983 */ /* 0x0001680000300800 */
[----:B------:R-:W3:Y:S04]  /*f9d0*/  LDL.LU R0, [R1+0x990] ;  /* 0x0009900001007983 */ /* 0x000ee80000300800 */
[----:B------:R-:W-:Y:S04]  /*f9e0*/  STL.64 [R1+0x988], R22 ;  /* 0x0009881601007387 */ /* 0x000fe80000100a00 */
[----:B--2---:R1:W-:Y:S04]  /*f9f0*/  STL.64 [R1+0x980], R20 ;  /* 0x0009801401007387 */ /* 0x0043e80000100a00 */
[----:B-1----:R-:W2:Y:S04]  /*fa00*/  LDL.LU R20, [R1+0x420] ;  /* 0x0004200001147983 */ /* 0x002ea80000300800 */
[----:B------:R-:W2:Y:S04]  /*fa10*/  LDL.LU R21, [R1+0x424] ;  /* 0x0004240001157983 */ /* 0x000ea80000300800 */
[----:B------:R-:W2:Y:S04]  /*fa20*/  LDL.LU R22, [R1+0x428] ;  /* 0x0004280001167983 */ /* 0x000ea80000300800 */
[----:B------:R-:W2:Y:S04]  /*fa30*/  LDL.LU R23, [R1+0x42c] ;  /* 0x00042c0001177983 */ /* 0x000ea80000300800 */
[----:B------:R1:W-:Y:S01]  /*fa40*/  STL [R1+0x818], R13 ;  /* 0x0008180d01007387 */ /* 0x0003e20000100800 */
[----:B------:R-:W-:-:S03]  /*fa50*/  IMAD.WIDE R8, R24, 0x2, R14 ;  /* 0x0000000218087825 */ /* 0x000fc600078e020e */
[----:B-1----:R-:W3:Y:S01]  /*fa60*/  LDL.LU.64 R12, [R1+0x4e8] ;  /* 0x0004e800010c7983 */ /* 0x002ee20000300a00 */
[----:B--2---:R-:W-:Y:S03]  /*fa70*/  HMMA.16816.F32 R4, R16, R6, R20 ;  /* 0x000000061004723c */ /* 0x004fe60000001814 */
[----:B------:R-:W2:Y:S04]  /*fa80*/  LDL.LU.64 R22, [R1+0x988] ;  /* 0x0009880001167983 */ /* 0x000ea80000300a00 */
[----:B------:R-:W2:Y:S11]  /*fa90*/  LDL.LU.64 R20, [R1+0x980] ;  /* 0x0009800001147983 */ /* 0x000eb60000300a00 */
[----:B------:R-:W-:Y:S05]  /*faa0*/  @!UPT UIADD3 URZ, URZ, URZ, URZ ;  /* 0x0000003f3f3ff290 */ /* 0x000fea000fffe03f */
[----:B------:R-:W-:Y:S01]  /*fab0*/  STL.64 [R1+0x420], R4 ;  /* 0x0004200401007387 */ /* 0x000fe20000100a00 */
[----:B------:R-:W-:Y:S02]  /*fac0*/  IMAD.MOV.U32 R15, RZ, RZ, R7 ;  /* 0x000000ffff0f7224 */ /* 0x000fe400078e0007 */
[----:B------:R-:W-:Y:S01]  /*fad0*/  IMAD.MOV.U32 R14, RZ, RZ, R6 ;  /* 0x000000ffff0e7224 */ /* 0x000fe200078e0006 */
[----:B------:R1:W-:Y:S04]  /*fae0*/  STL.64 [R1+0x428], R6 ;  /* 0x0004280601007387 */ /* 0x0003e80000100a00 */
[----:B-1----:R-:W2:Y:S04]  /*faf0*/  LDL.LU.64 R6, [R1+0x978] ;  /* 0x0009780001067983 */ /* 0x002ea80000300a00 */
[----:B------:R-:W2:Y:S04]  /*fb00*/  LDL.LU.64 R4, [R1+0x970] ;  /* 0x0009700001047983 */ /* 0x000ea80000300a00 */
[----:B--2---:R-:W-:Y:S04]  /*fb10*/  STL [R1+0x814], R4 ;  /* 0x0008140401007387 */ /* 0x004fe80000100800 */
[----:B------:R1:W-:Y:S04]  /*fb20*/  STL [R1+0x810], R5 ;  /* 0x0008100501007387 */ /* 0x0003e80000100800 */
[----:B------:R-:W-:Y:S01]  /*fb30*/  STL [R1+0x80c], R8 ;  /* 0x00080c0801007387 */ /* 0x000fe20000100800 */
[----:B-1----:R-:W-:-:S03]  /*fb40*/  IMAD.WIDE R4, R24, 0x2, R20 ;  /* 0x0000000218047825 */ /* 0x002fc600078e0214 */
[----:B------:R-:W-:Y:S04]  /*fb50*/  STL [R1+0x808], R9 ;  /* 0x0008080901007387 */ /* 0x000fe80000100800 */
[----:B------:R-:W-:Y:S04]  /*fb60*/  STL.64 [R1+0x968], R6 ;  /* 0x0009680601007387 */ /* 0x000fe80000100a00 */
[----:B------:R1:W-:Y:S04]  /*fb70*/  STL.64 [R1+0x960], R4 ;  /* 0x0009600401007387 */ /* 0x0003e80000100a00 */
[----:B-1----:R-:W2:Y:S04]  /*fb80*/  LDL.LU R4, [R1+0x430] ;  /* 0x0004300001047983 */ /* 0x002ea80000300800 */
[----:B------:R-:W2:Y:S04]  /*fb90*/  LDL.LU R5, [R1+0x434] ;  /* 0x0004340001057983 */ /* 0x000ea80000300800 */
[----:B------:R-:W2:Y:S04]  /*fba0*/  LDL.LU R6, [R1+0x438] ;  /* 0x0004380001067983 */ /* 0x000ea80000300800 */
[----:B------:R-:W2:Y:S01]  /*fbb0*/  LDL.LU R7, [R1+0x43c] ;  /* 0x00043c0001077983 */ /* 0x000ea20000300800 */
[----:B---3--:R-:W-:-:S05]  /*fbc0*/  IMAD.WIDE R12, R24, 0x2, R12 ;  /* 0x00000002180c7825 */ /* 0x008fca00078e020c */
[----:B------:R-:W-:Y:S01]  /*fbd0*/  STL [R1+0x804], R12 ;  /* 0x0008040c01007387 */ /* 0x000fe20000100800 */
[----:B----4-:R-:W-:-:S03]  /*fbe0*/  IMAD.WIDE R8, R24, 0x2, R26 ;  /* 0x0000000218087825 */ /* 0x010fc600078e021a */
[----:B------:R1:W-:Y:S04]  /*fbf0*/  STL [R1+0x800], R13 ;  /* 0x0008000d01007387 */ /* 0x0003e80000100800 */
[----:B-1----:R-:W3:Y:S04]  /*fc00*/  LDL.LU.64 R12, [R1+0x500] ;  /* 0x00050000010c7983 */ /* 0x002ee80000300a00 */
[----:B------:R-:W4:Y:S01]  /*fc10*/  LDL.LU.64 R26, [R1+0x530] ;  /* 0x00053000011a7983 */ /* 0x000f220000300a00 */
[----:B--2---:R-:W-:Y:S03]  /*fc20*/  HMMA.16816.F32 R20, R16, R22, R4 ;  /* 0x000000161014723c */ /* 0x004fe60000001804 */
[----:B------:R-:W2:Y:S04]  /*fc30*/  LDL.LU.64 R6, [R1+0x968] ;  /* 0x0009680001067983 */ /* 0x000ea80000300a00 */
[----:B------:R-:W2:Y:S11]  /*fc40*/  LDL.LU.64 R4, [R1+0x960] ;  /* 0x0009600001047983 */ /* 0x000eb60000300a00 */
[----:B------:R-:W-:Y:S05]  /*fc50*/  @!UPT UIADD3 URZ, URZ, URZ, URZ ;  /* 0x0000003f3f3ff290 */ /* 0x000fea000fffe03f */
[----:B------:R-:W-:Y:S04]  /*fc60*/  STL.64 [R1+0x430], R20 ;  /* 0x0004301401007387 */ /* 0x000fe80000100a00 */
[----:B------:R1:W-:Y:S04]  /*fc70*/  STL.64 [R1+0x438], R22 ;  /* 0x0004381601007387 */ /* 0x0003e80000100a00 */
[----:B-1----:R-:W3:Y:S04]  /*fc80*/  LDL.LU.64 R22, [R1+0x958] ;  /* 0x0009580001167983 */ /* 0x002ee80000300a00 */
[----:B------:R-:W3:Y:S04]  /*fc90*/  LDL.LU.64 R20, [R1+0x950] ;  /* 0x0009500001147983 */ /* 0x000ee80000300a00 */
[----:B--2---:R-:W-:Y:S04]  /*fca0*/  STL [R1+0x7fc], R4 ;  /* 0x0007fc0401007387 */ /* 0x004fe80000100800 */
[----:B------:R1:W-:Y:S04]  /*fcb0*/  STL [R1+0x7f8], R5 ;  /* 0x0007f80501007387 */ /* 0x0003e80000100800 */
[----:B-1----:R-:W2:Y:S04]  /*fcc0*/  LDL.LU.64 R4, [R1+0x508] ;  /* 0x0005080001047983 */ /* 0x002ea80000300a00 */
[----:B------:R-:W-:Y:S04]  /*fcd0*/  STL [R1+0x7f0], R8 ;  /* 0x0007f00801007387 */ /* 0x000fe80000100800 */
[----:B------:R-:W-:Y:S04]  /*fce0*/  STL [R1+0x7ec], R9 ;  /* 0x0007ec0901007387 */ /* 0x000fe80000100800 */
[----:B------:R-:W-:Y:S01]  /*fcf0*/  STL.64 [R1+0x948], R6 ;  /* 0x0009480601007387 */ /* 0x000fe20000100a00 */
[----:B--2---:R-:W-:-:S05]  /*fd00*/  IMAD.WIDE R4, R24, 0x2, R4 ;  /* 0x0000000218047825 */ /* 0x004fca00078e0204 */
[----:B------:R1:W-:Y:S04]  /*fd10*/  STL.64 [R1+0x940], R4 ;  /* 0x0009400401007387 */ /* 0x0003e80000100a00 */
[----:B-1----:R-:W2:Y:S04]  /*fd20*/  LDL.LU R4, [R1+0x440] ;  /* 0x0004400001047983 */ /* 0x002ea80000300800 */
[----:B------:R-:W2:Y:S04]  /*fd30*/  LDL.LU R5, [R1+0x444] ;  /* 0x0004440001057983 */ /* 0x000ea80000300800 */
[----:B------:R-:W2:Y:S04]  /*fd40*/  LDL.LU R6, [R1+0x448] ;  /* 0x0004480001067983 */ /* 0x000ea80000300800 */
[----:B------:R-:W2:Y:S01]  /*fd50*/  LDL.LU R7, [R1+0x44c] ;  /* 0x00044c0001077983 */ /* 0x000ea20000300800 */
[----:B---3--:R-:W-:-:S04]  /*fd60*/  IMAD.WIDE R8, R24, 0x2, R20 ;  /* 0x0000000218087825 */ /* 0x008fc800078e0214 */
[----:B------:R-:W-:-:S05]  /*fd70*/  IMAD.WIDE R12, R24, 0x2, R12 ;  /* 0x00000002180c7825 */ /* 0x000fca00078e020c */
[----:B------:R-:W-:Y:S04]  /*fd80*/  STL [R1+0x504], R12 ;  /* 0x0005040c01007387 */ /* 0x000fe80000100800 */
[----:B------:R-:W-:Y:S01]  /*fd90*/  STL [R1+0x500], R13 ;  /* 0x0005000d01007387 */ /* 0x000fe20000100800 */
[----:B--2---:R-:W-:Y:S03]  /*fda0*/  HMMA.16816.F32 R20, R16, R22, R4 ;  /* 0x000000161014723c */ /* 0x004fe60000001804 */
[----:B------:R-:W2:Y:S04]  /*fdb0*/  LDL.LU.64 R6, [R1+0x948] ;  /* 0x0009480001067983 */ /* 0x000ea80000300a00 */
[----:B------:R-:W3:Y:S11]  /*fdc0*/  LDL.LU.64 R4, [R1+0x940] ;  /* 0x0009400001047983 */ /* 0x000ef60000300a00 */
[----:B------:R-:W-:Y:S05]  /*fdd0*/  @!UPT UIADD3 URZ, URZ, URZ, URZ ;  /* 0x0000003f3f3ff290 */ /* 0x000fea000fffe03f */
[----:B------:R-:W-:Y:S04]  /*fde0*/  STL.64 [R1+0x440], R20 ;  /* 0x0004401401007387 */ /* 0x000fe80000100a00 */
[----:B------:R1:W-:Y:S04]  /*fdf0*/  STL.64 [R1+0x448], R22 ;  /* 0x0004481601007387 */ /* 0x0003e80000100a00 */
[----:B-1----:R-:W2:Y:S04]  /*fe00*/  LDL.LU.64 R22, [R1+0x938] ;  /* 0x0009380001167983 */ /* 0x002ea80000300a00 */
[----:B---3--:R-:W-:Y:S04]  /*fe10*/  STL [R1+0x4fc], R4 ;  /* 0x0004fc0401007387 */ /* 0x008fe80000100800 */
[----:B------:R1:W-:Y:S04]  /*fe20*/  STL [R1+0x4f8], R5 ;  /* 0x0004f80501007387 */ /* 0x0003e80000100800 */
[----:B-1----:R-:W3:Y:S04]  /*fe30*/  LDL.LU.64 R4, [R1+0x520] ;  /* 0x0005200001047983 */ /* 0x002ee80000300a00 */
[----:B------:R-:W3:Y:S04]  /*fe40*/  LDL.LU R20, [R1+0x450] ;  /* 0x0004500001147983 */ /* 0x000ee80000300800 */
[----:B------:R-:W3:Y:S01]  /*fe50*/  LDL.LU R21, [R1+0x454] ;  /* 0x0004540001157983 */ /* 0x000ee20000300800 */
[----:B--2---:R-:W-:-:S03]  /*fe60*/  IMAD.WIDE R12, R24, 0x2, R22 ;  /* 0x00000002180c7825 */ /* 0x004fc600078e0216 */
[----:B------:R-:W2:Y:S04]  /*fe70*/  LDL.LU R22, [R1+0x458] ;  /* 0x0004580001167983 */ /* 0x000ea80000300800 */
[----:B------:R-:W2:Y:S04]  /*fe80*/  LDL.LU R23, [R1+0x45c] ;  /* 0x00045c0001177983 */ /* 0x000ea80000300800 */
[----:B--2---:R-:W-:Y:S04]  /*fe90*/  STL.64 [R1+0x8c8], R22 ;  /* 0x0008c81601007387 */ /* 0x004fe80000100a00 */
[----:B---3--:R1:W-:Y:S04]  /*fea0*/  STL.64 [R1+0x8c0], R20 ;  /* 0x0008c01401007387 */ /* 0x0083e80000100a00 */
[----:B-1----:R-:W2:Y:S01]  /*feb0*/  LDL.LU.64 R20, [R1+0x540] ;  /* 0x0005400001147983 */ /* 0x002ea20000300a00 */
[----:B------:R-:W-:-:S02]  /*fec0*/  IMAD.MOV.U32 R22, RZ, RZ, R28 ;  /* 0x000000ffff167224 */ /* 0x000fc400078e001c */
[----:B------:R-:W-:Y:S01]  /*fed0*/  IMAD.MOV.U32 R23, RZ, RZ, R3 ;  /* 0x000000ffff177224 */ /* 0x000fe200078e0003 */
[----:B------:R-:W3:Y:S01]  /*fee0*/  LDL.LU R28, [R1+0x930] ;  /* 0x00093000011c7983 */ /* 0x000ee20000300800 */
[----:B------:R-:W-:-:S03]  /*fef0*/  IMAD.WIDE R4, R24, 0x2, R4 ;  /* 0x0000000218047825 */ /* 0x000fc600078e0204 */
[----:B------:R-:W3:Y:S04]  /*ff00*/  LDL.LU R3, [R1+0x92c] ;  /* 0x00092c0001037983 */ /* 0x000ee80000300800 */
[----:B------:R1:W-:Y:S02]  /*ff10*/  STL.64 [R1+0x910], R22 ;  /* 0x0009101601007387 */ /* 0x0003e40000100a00 */
[----:B-1----:R-:W-:Y:S02]  /*ff20*/  IMAD.MOV.U32 R22, RZ, RZ, R2 ;  /* 0x000000ffff167224 */ /* 0x002fe400078e0002 */
[----:B--2---:R1:W-:Y:S04]  /*ff30*/  STL.64 [R1+0x908], R20 ;  /* 0x0009081401007387 */ /* 0x0043e80000100a00 */
[----:B-1----:R-:W2:Y:S04]  /*ff40*/  LDL.LU.64 R20, [R1+0x528] ;  /* 0x0005280001147983 */ /* 0x002ea80000300a00 */
[----:B------:R-:W3:Y:S04]  /*ff50*/  LDL.LU R2, [R1+0x928] ;  /* 0x0009280001027983 */ /* 0x000ee80000300800 */
[----:B------:R-:W-:Y:S04]  /*ff60*/  STL [R1+0x4f4], R8 ;  /* 0x0004f40801007387 */ /* 0x000fe80000100800 */
[----:B------:R-:W-:Y:S04]  /*ff70*/  STL [R1+0x4f0], R9 ;  /* 0x0004f00901007387 */ /* 0x000fe80000100800 */
[----:B------:R-:W-:Y:S04]  /*ff80*/  STL.64 [R1+0x920], R6 ;  /* 0x0009200601007387 */ /* 0x000fe80000100a00 */
[----:B------:R1:W-:Y:S04]  /*ff90*/  STL.64 [R1+0x918], R4 ;  /* 0x0009180401007387 */ /* 0x0003e80000100a00 */
[----:B-1----:R-:W3:Y:S04]  /*ffa0*/  LDL.LU R4, [R1+0x400] ;  /* 0x0004000001047983 */ /* 0x002ee80000300800 */
[----:B------:R-:W3:Y:S04]  /*ffb0*/  LDL.LU R5, [R1+0x404] ;  /* 0x0004040001057983 */ /* 0x000ee80000300800 */
[----:B------:R-:W3:Y:S04]  /*ffc0*/  LDL.LU R6, [R1+0x408] ;  /* 0x0004080001067983 */ /* 0x000ee80000300800 */
[----:B------:R-:W3:Y:S01]  /*ffd0*/  LDL.LU R7, [R1+0x40c] ;  /* 0x00040c0001077983 */ /* 0x000ee20000300800 */
[----:B------:R-:W-:-:S03]  /*ffe0*/  IMAD.MOV.U32 R23, RZ, RZ, R25 ;  /* 0x000000ffff177224 */ /* 0x000fc600078e0019 */
[----:B------:R-:W-:Y:S04]  /*fff0*/  STL [R1+0x4ec], R12 ;  /* 0x0004ec0c01007387 */ /* 0x000fe80000100800 */
[----:B------:R4:W-:Y:S01]  /*10000*/  STL [R1+0x4e8], R13 ;  /* 0x0004e80d01007387 */ /* 0x0009e20000100800 */
[C---:B--2---:R-:W-:Y:S02]  /*10010*/  IMAD.WIDE R8, R24.reuse, 0x2, R20 ;  /* 0x0000000218087825 */ /* 0x044fe400078e0214 */
[----:B---3--:R-:W-:Y:S01]  /*10020*/  HMMA.16816.F32 R20, R16, R22, R4 ;  /* 0x000000161014723c */ /* 0x008fe20000001804 */
[----:B------:R-:W2:Y:S04]  /*10030*/  LDL.LU.64 R6, [R1+0x920] ;  /* 0x0009200001067983 */ /* 0x000ea80000300a00 */
[----:B------:R-:W3:Y:S01]  /*10040*/  LDL.LU.64 R4, [R1+0x918] ;  /* 0x0009180001047983 */ /* 0x000ee20000300a00 */
[----:B----4-:R-:W-:-:S04]  /*10050*/  IMAD.WIDE R12, R24, 0x2, R26 ;  /* 0x00000002180c7825 */ /* 0x010fc800078e021a */
[----:B------:R-:W-:Y:S02]  /*10060*/  IMAD.MOV.U32 R24, RZ, RZ, R3 ;  /* 0x000000ffff187224 */ /* 0x000fe400078e0003 */
[----:B------:R-:W-:-:S11]  /*10070*/  IMAD.MOV.U32 R25, RZ, RZ, R28 ;  /* 0x000000ffff197224 */ /* 0x000fd600078e001c */
[----:B------:R-:W-:Y:S04]  /*10080*/  STL.64 [R1+0x400], R20 ;  /* 0x0004001401007387 */ /* 0x000fe80000100a00 */
[----:B------:R1:W-:Y:S04]  /*10090*/  STL.64 [R1+0x408], R22 ;  /* 0x0004081601007387 */ /* 0x0003e80000100a00 */
[----:B-1----:R-:W4:Y:S04]  /*100a0*/  LDL.LU.64 R22, [R1+0x910] ;  /* 0x0009100001167983 */ /* 0x002f280000300a00 */
[----:B------:R-:W2:Y:S04]  /*100b0*/  LDL.LU.64 R20, [R1+0x908] ;  /* 0x0009080001147983 */ /* 0x000ea80000300a00 */
[----:B---3--:R-:W-:Y:S04]  /*100c0*/  STL [R1+0x4e4], R4 ;  /* 0x0004e40401007387 */ /* 0x008fe80000100800 */
[----:B------:R-:W-:Y:S04]  /*100d0*/  STL [R1+0x4e0], R5 ;  /* 0x0004e00501007387 */ /* 0x000fe80000100800 */
[----:B------:R-:W3:Y:S04]  /*100e0*/  LDL.LU R3, [R1+0x900] ;  /* 0x0009000001037983 */ /* 0x000ee80000300800 */
[----:B------:R-:W2:Y:S04]  /*100f0*/  LDL.LU R28, [R1+0x8fc] ;  /* 0x0008fc00011c7983 */ /* 0x000ea80000300800 */
[----:B------:R-:W2:Y:S01]  /*10100*/  LDL.LU R26, [R1+0x468] ;  /* 0x00046800011a7983 */ /* 0x000ea20000300800 */
[----:B------:R-:W-:-:S03]  /*10110*/  IMAD.MOV.U32 R27, RZ, RZ, R0 ;  /* 0x000000ffff1b7224 */ /* 0x000fc600078e0000 */
[----:B------:R-:W3:Y:S04]  /*10120*/  LDL.LU R0, [R1+0x8f8] ;  /* 0x0008f80001007983 */ /* 0x000ee80000300800 */
[----:B--2---:R-:W-:Y:S04]  /*10130*/  STL.64 [R1+0x8d8], R26 ;  /* 0x0008d81a01007387 */ /* 0x004fe80000100a00 */
[----:B------:R1:W-:Y:S02]  /*10140*/  STL.64 [R1+0x8d0], R24 ;  /* 0x0008d01801007387 */ /* 0x0003e40000100a00 */
[----:B-1----:R-:W-:-:S02]  /*10150*/  IMAD.MOV.U32 R24, RZ, RZ, R2 ;  /* 0x000000ffff187224 */ /* 0x002fc400078e0002 */
[----:B------:R-:W2:Y:S01]  /*10160*/  LDL.LU R2, [R1+0x8f4] ;  /* 0x0008f40001027983 */ /* 0x000ea20000300800 */
[----:B---3--:R-:W-:-:S03]  /*10170*/  IMAD.MOV.U32 R25, RZ, RZ, R3 ;  /* 0x000000ffff197224 */ /* 0x008fc600078e0003 */
[----:B------:R-:W2:Y:S01]  /*10180*/  LDL.LU R3, [R1+0x8f0] ;  /* 0x0008f00001037983 */ /* 0x000ea20000300800 */
[----:B------:R-:W-:Y:S02]  /*10190*/  IMAD.MOV.U32 R5, RZ, RZ, c[0x0][0x18c] ;  /* 0x00006300ff057624 */ /* 0x000fe400078e00ff */
[----:B------:R-:W-:Y:S02]  /*101a0*/  IMAD.MOV.U32 R26, RZ, RZ, R28 ;  /* 0x000000ffff1a7224 */ /* 0x000fe400078e001c */
[----:B------:R-:W-:Y:S01]  /*101b0*/  IMAD.SHL.U32 R5, R5, 0x20, RZ ;  /* 0x0000002005057824 */ /* 0x000fe200078e00ff */
[----:B------:R0:W5:Y:S01]  /*101c0*/  LDL.LU R28, [R1+0x8ec] ;  /* 0x0008ec00011c7983 */ /* 0x0001620000300800 */
[----:B------:R-:W-:-:S03]  /*101d0*/  IMAD.MOV.U32 R27, RZ, RZ, R0 ;  /* 0x000000ffff1b7224 */ /* 0x000fc600078e0000 */
[----:B------:R-:W3:Y:S04]  /*101e0*/  LDL.LU R0, [R1+0x8e8] ;  /* 0x0008e80001007983 */ /* 0x000ee80000300800 */
[----:B------:R-:W-:Y:S04]  /*101f0*/  STL [R1+0x4dc], R8 ;  /* 0x0004dc0801007387 */ /* 0x000fe80000100800 */
[----:B------:R-:W-:Y:S01]  /*10200*/  STL [R1+0x4d8], R9 ;  /* 0x0004d80901007387 */ /* 0x000fe20000100800 */
[----:B--2---:R-:W-:-:S03]  /*10210*/  IMAD.WIDE R4, R5, 0x2, R2 ;  /* 0x0000000205047825 */ /* 0x004fc600078e0202 */
[----:B------:R-:W2:Y:S04]  /*10220*/  LDL.LU.64 R2, [R1+0x8e0] ;  /* 0x0008e00001027983 */ /* 0x000ea80000300a00 */
[----:B------:R-:W-:Y:S04]  /*10230*/  STL [R1+0x4d4], R12 ;  /* 0x0004d40c01007387 */ /* 0x000fe80000100800 */
[----:B------:R1:W-:Y:S02]  /*10240*/  STL [R1+0x4d0], R13 ;  /* 0x0004d00d01007387 */ /* 0x0003e40000100800 */
[----:B-1----:R-:W-:-:S04]  /*10250*/  IMAD.MOV.U32 R13, RZ, RZ, c[0x0][0x18c] ;  /* 0x00006300ff0d7624 */ /* 0x002fc800078e00ff */
[----:B------:R-:W-:-:S04]  /*10260*/  IMAD.SHL.U32 R13, R13, 0x20, RZ ;  /* 0x000000200d0d7824 */ /* 0x000fc800078e00ff */
[C---:B------:R-:W-:Y:S02]  /*10270*/  IMAD.WIDE R8, R13.reuse, 0x2, R20 ;  /* 0x000000020d087825 */ /* 0x040fe400078e0214 */
[----:B----4-:R-:W-:Y:S01]  /*10280*/  HMMA.16816.F32 R20, R16, R22, R24 ;  /* 0x000000161014723c */ /* 0x010fe20000001818 */
[----:B------:R-:W4:Y:S04]  /*10290*/  LDL.LU.64 R26, [R1+0x8d8] ;  /* 0x0008d800011a7983 */ /* 0x000f280000300a00 */
[----:B------:R-:W4:Y:S11]  /*102a0*/  LDL.LU.64 R24, [R1+0x8d0] ;  /* 0x0008d00001187983 */ /* 0x000f360000300a00 */
[----:B------:R-:W-:Y:S07]  /*102b0*/  @!UPT UIADD3 URZ, URZ, URZ, URZ ;  /* 0x0000003f3f3ff290 */ /* 0x000fee000fffe03f */
[----:B------:R-:W-:Y:S04]  /*102c0*/  STL.64 [R1+0xb0], R20 ;  /* 0x0000b01401007387 */ /* 0x000fe80000100a00 */
[----:B------:R1:W-:Y:S04]  /*102d0*/  STL.64 [R1+0xb8], R22 ;  /* 0x0000b81601007387 */ /* 0x0003e80000100a00 */
[----:B-1----:R-:W3:Y:S04]  /*102e0*/  LDL.LU.64 R22, [R1+0x8c8] ;  /* 0x0008c80001167983 */ /* 0x002ee80000300a00 */
[----:B------:R-:W3:Y:S01]  /*102f0*/  LDL.LU.64 R20, [R1+0x8c0] ;  /* 0x0008c00001147983 */ /* 0x000ee20000300a00 */
[----:B--2---:R-:W-:-:S03]  /*10300*/  IMAD.WIDE R12, R13, 0x2, R2 ;  /* 0x000000020d0c7825 */ /* 0x004fc600078e0202 */
[----:B------:R-:W2:Y:S04]  /*10310*/  LDL.LU.64 R2, [R1+0x8b8] ;  /* 0x0008b80001027983 */ /* 0x000ea80000300a00 */
[----:B------:R-:W-:Y:S04]  /*10320*/  STL [R1+0x4cc], R4 ;  /* 0x0004cc0401007387 */ /* 0x000fe80000100800 */
[----:B------:R-:W-:Y:S04]  /*10330*/  STL [R1+0x4c8], R5 ;  /* 0x0004c80501007387 */ /* 0x000fe80000100800 */
[----:B------:R-:W-:Y:S04]  /*10340*/  STL [R1+0x4c4], R8 ;  /* 0x0004c40801007387 */ /* 0x000fe80000100800 */
[----:B------:R1:W-:Y:S02]  /*10350*/  STL [R1+0x4c0], R9 ;  /* 0x0004c00901007387 */ /* 0x0003e40000100800 */
[----:B-1----:R-:W-:-:S04]  /*10360*/  IMAD.MOV.U32 R9, RZ, RZ, c[0x0][0x18c] ;  /* 0x00006300ff097624 */ /* 0x002fc800078e00ff */
[----:B------:R-:W-:-:S04]  /*10370*/  IMAD.SHL.U32 R9, R9, 0x20, RZ ;  /* 0x0000002009097824 */ /* 0x000fc800078e00ff */
[----:B--2---:R-:W-:Y:S02]  /*10380*/  IMAD.WIDE R4, R9, 0x2, R2 ;  /* 0x0000000209047825 */ /* 0x004fe400078e0202 */
[----:B------:R-:W2:Y:S04]  /*10390*/  LDL.LU.64 R2, [R1+0x8b0] ;  /* 0x0008b00001027983 */ /* 0x000ea80000300a00 */
[----:B------:R-:W-:Y:S04]  /*103a0*/  STL [R1+0x4bc], R12 ;  /* 0x0004bc0c01007387 */ /* 0x000fe80000100800 */
[----:B------:R1:W-:Y:S04]  /*103b0*/  STL [R1+0x4b8], R13 ;  /* 0x0004b80d01007387 */ /* 0x0003e80000100800 */
[----:B-1----:R-:W4:Y:S01]  /*103c0*/  LDL.LU.64 R12, [R1+0x558] ;  /* 0x00055800010c7983 */ /* 0x002f220000300a00 */
[----:B---3--:R-:W-:Y:S07]  /*103d0*/  HMMA.16816.F32 R20, R16, R6, R20 ;  /* 0x000000061014723c */ /* 0x008fee0000001814 */
[----:B------:R-:W-:-:S04]  /*103e0*/  IMAD.MOV.U32 R7, RZ, RZ, c[0x0][0x18c] ;  /* 0x00006300ff077624 */ /* 0x000fc800078e00ff */
[----:B------:R-:W-:Y:S11]  /*103f0*/  IMAD.SHL.U32 R7, R7, 0x20, RZ ;  /* 0x0000002007077824 */ /* 0x000ff600078e00ff */
[----:B------:R-:W-:Y:S01]  /*10400*/  @!UPT UIADD3 URZ, URZ, URZ, URZ ;  /* 0x0000003f3f3ff290 */ /* 0x000fe2000fffe03f */
[----:B------:R-:W-:Y:S04]  /*10410*/  STL.64 [R1], R20 ;  /* 0x0000001401007387 */ /* 0x000fe80000100a00 */
[----:B------:R1:W-:Y:S01]  /*10420*/  STL.64 [R1+0x8], R22 ;  /* 0x0000081601007387 */ /* 0x0003e20000100a00 */
[----:B--2---:R-:W-:-:S04]  /*10430*/  IMAD.WIDE R6, R7, 0x2, R2 ;  /* 0x0000000207067825 */ /* 0x004fc800078e0202 */
[----:B----4-:R-:W-:-:S04]  /*10440*/  IMAD.WIDE R8, R9, 0x2, R12 ;  /* 0x0000000209087825 */ /* 0x010fc800078e020c */
[----:B------:R-:W-:Y:S02]  /*10450*/  IMAD.MOV.U32 R13, RZ, RZ, R22 ;  /* 0x000000ffff0d7224 */ /* 0x000fe400078e0016 */
[----:B------:R-:W-:Y:S02]  /*10460*/  IMAD.MOV.U32 R12, RZ, RZ, R23 ;  /* 0x000000ffff0c7224 */ /* 0x000fe400078e0017 */
[----:B-1----:R0:W5:Y:S04]  /*10470*/  LDL.LU.64 R22, [R1+0x8a8] ;  /* 0x0008a80001167983 */ /* 0x0021680000300a00 */
[----:B------:R0:W5:Y:S04]  /*10480*/  LDL.LU.64 R20, [R1+0x8a0] ;  /* 0x0008a00001147983 */ /* 0x0001680000300a00 */
[----:B------:R-:W2:Y:S04]  /*10490*/  LDL.LU.64 R2, [R1+0x898] ;  /* 0x0008980001027983 */ /* 0x000ea80000300a00 */
[----:B------:R-:W-:Y:S04]  /*104a0*/  STL [R1+0x4b4], R4 ;  /* 0x0004b40401007387 */ /* 0x000fe80000100800 */
[----:B------:R1:W-:Y:S04]  /*104b0*/  STL [R1+0x4b0], R5 ;  /* 0x0004b00501007387 */ /* 0x0003e80000100800 */
[----:B-1----:R-:W3:Y:S04]  /*104c0*/  LDL.LU.64 R4, [R1+0x568] ;  /* 0x0005680001047983 */ /* 0x002ee80000300a00 */
[----:B------:R-:W-:Y:S04]  /*104d0*/  STL [R1+0x49c], R8 ;  /* 0x00049c0801007387 */ /* 0x000fe80000100800 */
[----:B------:R1:W-:Y:S01]  /*104e0*/  STL [R1+0x498], R9 ;  /* 0x0004980901007387 */ /* 0x0003e20000100800 */
[----:B------:R-:W-:Y:S03]  /*104f0*/  HMMA.16816.F32 R24, R16, R10, R24 ;  /* 0x0000000a1018723c */ /* 0x000fe60000001818 */
[----:B------:R-:W-:Y:S01]  /*10500*/  STL [R1+0x494], R6 ;  /* 0x0004940601007387 */ /* 0x000fe20000100800 */
[----:B-1----:R-:W-:-:S03]  /*10510*/  IMAD.MOV.U32 R9, RZ, RZ, c[0x0][0x18c] ;  /* 0x00006300ff097624 */ /* 0x002fc600078e00ff */
[----:B------:R2:W-:Y:S01]  /*10520*/  STL [R1+0x38], R7 ;  /* 0x0000380701007387 */ /* 0x0005e20000100800 */
[----:B------:R-:W-:-:S04]  /*10530*/  IMAD.SHL.U32 R9, R9, 0x20, RZ ;  /* 0x0000002009097824 */ /* 0x000fc800078e00ff */
[C---:B--2---:R-:W-:Y:S02]  /*10540*/  IMAD.WIDE R6, R9.reuse, 0x2, R2 ;  /* 0x0000000209067825 */ /* 0x044fe400078e0202 */
[----:B------:R-:W2:Y:S04]  /*10550*/  LDL.LU.64 R2, [R1+0x890] ;  /* 0x0008900001027983 */ /* 0x000ea80000300a00 */
[----:B------:R-:W4:Y:S04]  /*10560*/  LDL.LU.64 R16, [R1+0x578] ;  /* 0x0005780001107983 */ /* 0x000f280000300a00 */
[----:B------:R-:W2:Y:S04]  /*10570*/  LDL.LU.64 R18, [R1+0x580] ;  /* 0x0005800001127983 */ /* 0x000ea80000300a00 */
[----:B------:R-:W2:Y:S01]  /*10580*/  LDL.LU R11, [R1+0x7f4] ;  /* 0x0007f400010b7983 */ /* 0x000ea20000300800 */
[----:B---3--:R-:W-:-:S05]  /*10590*/  IMAD.WIDE R4, R9, 0x2, R4 ;  /* 0x0000000209047825 */ /* 0x008fca00078e0204 */
[----:B------:R-:W-:Y:S04]  /*105a0*/  STL [R1+0x34], R4 ;  /* 0x0000340401007387 */ /* 0x000fe80000100800 */
[----:B------:R4:W-:Y:S04]  /*105b0*/  STL [R1+0x30], R5 ;  /* 0x0000300501007387 */ /* 0x0009e80000100800 */
[----:B------:R-:W-:Y:S04]  /*105c0*/  STL [R1+0x2c], R6 ;  /* 0x00002c0601007387 */ /* 0x000fe80000100800 */
[----:B------:R2:W-:Y:S01]  /*105d0*/  STL [R1+0x28], R7 ;  /* 0x0000280701007387 */ /* 0x0005e20000100800 */
[----:B----4-:R-:W-:-:S04]  /*105e0*/  IMAD.WIDE R4, R9, 0x2, R16 ;  /* 0x0000000209047825 */ /* 0x010fc800078e0210 */
[----:B--2---:R-:W-:-:S04]  /*105f0*/  IMAD.WIDE R6, R9, 0x2, R18 ;  /* 0x0000000209067825 */ /* 0x004fc800078e0212 */
[----:B------:R-:W-:Y:S02]  /*10600*/  IMAD.WIDE R8, R9, 0x2, R2 ;  /* 0x0000000209087825 */ /* 0x000fe400078e0202 */
[----:B------:R-:W2:Y:S01]  /*10610*/  LDL.LU.64 R2, [R1+0x888] ;  /* 0x0008880001027983 */ /* 0x000ea20000300a00 */
[----:B------:R-:W-:-:S03]  /*10620*/  IADD3 R11, R11, -0x1, RZ ;  /* 0xffffffff0b0b7810 */ /* 0x000fc60007ffe0ff */
[----:B------:R-:W-:Y:S04]  /*10630*/  STL [R1+0x24], R4 ;  /* 0x0000240401007387 */ /* 0x000fe80000100800 */
[----:B------:R1:W-:Y:S04]  /*10640*/  STL [R1+0x7f4], R11 ;  /* 0x0007f40b01007387 */ /* 0x0003e80000100800 */
[----:B------:R0:W-:Y:S04]  /*10650*/  STL [R1+0x20], R5 ;  /* 0x0000200501007387 */ /* 0x0001e80000100800 */
[----:B------:R0:W-:Y:S04]  /*10660*/  STL [R1+0x1c], R6 ;  /* 0x00001c0601007387 */ /* 0x0001e80000100800 */
[----:B------:R0:W-:Y:S04]  /*10670*/  STL [R1+0x18], R7 ;  /* 0x0000180701007387 */ /* 0x0001e80000100800 */
[----:B------:R0:W-:Y:S04]  /*10680*/  STL [R1+0x14], R8 ;  /* 0x0000140801007387 */ /* 0x0001e80000100800 */
[----:B------:R0:W-:Y:S01]  /*10690*/  STL [R1+0x10], R9 ;  /* 0x0000100901007387 */ /* 0x0001e20000100800 */
[----:B------:R-:W-:Y:S01]  /*106a0*/  ISETP.NE.U32.AND P0, PT, R11, RZ, PT ;  /* 0x000000ff0b00720c */ /* 0x000fe20003f05070 */
[----:B-1----:R-:W-:-:S04]  /*106b0*/  IMAD.MOV.U32 R11, RZ, RZ, c[0x0][0x188] ;  /* 0x00006200ff0b7624 */ /* 0x002fc800078e00ff */
[----:B------:R-:W-:Y:S01]  /*106c0*/  IMAD.SHL.U32 R10, R11, 0x20, RZ ;  /* 0x000000200b0a7824 */ /* 0x000fe200078e00ff */
[----:B------:R-:W-:-:S03]  /*106d0*/  IADD3 R0, R0, -0x20, RZ ;  /* 0xffffffe000007810 */ /* 0x000fc60007ffe0ff */
[----:B--2---:R-:W-:-:S04]  /*106e0*/  IMAD.WIDE R2, R10, 0x2, R2 ;  /* 0x000000020a027825 */ /* 0x004fc800078e0202 */
[----:B0-----:R-:W-:Y:S01]  /*106f0*/  @!P0 CALL.REL.NOINC `(.L_x_1) ;  /* 0x0000001000008944 */ /* 0x001fe20003c00000 */
[----:B------:R-:W-:Y:S05]  /*10700*/  BRA `(.L_x_2) ;  /* 0xffff4f3000007947 */ /* 0x000fea000383ffff */
.L_x_1:
[----:B------:R0:W-:Y:S04]  /*10710*/  STL [R1+0xa9c], R25 ;  /* 0x000a9c1901007387 */ /* 0x0001e80000100800 */
[----:B0-----:R-:W2:Y:S04]  /*10720*/  LDL.LU R25, [R1+0x40c] ;  /* 0x00040c0001197983 */ /* 0x001ea80000300800 */
[----:B--2---:R0:W-:Y:S04]  /*10730*/  STL [R1+0xaa0], R25 ;  /* 0x000aa01901007387 */ /* 0x0041e80000100800 */
[----:B0-----:R-:W2:Y:S04]  /*10740*/  LDL.LU R25, [R1+0xb8] ;  /* 0x0000b80001197983 */ /* 0x001ea80000300800 */
[----:B--2---:R0:W-:Y:S04]  /*10750*/  STL [R1+0xaa8], R25 ;  /* 0x000aa81901007387 */ /* 0x0041e80000100800 */
[----:B------:R1:W-:Y:S01]  /*10760*/  STL [R1+0xa98], R24 ;  /* 0x000a981801007387 */ /* 0x0003e20000100800 */
[----:B0-----:R-:W-:-:S03]  /*10770*/  IMAD.MOV.U32 R25, RZ, RZ, R13 ;  /* 0x000000ffff197224 */ /* 0x001fc600078e000d */
[----:B-1----:R-:W2:Y:S04]  /*10780*/  LDL.LU R24, [R1+0x408] ;  /* 0x0004080001187983 */ /* 0x002ea80000300800 */
[----:B--2---:R0:W-:Y:S04]  /*10790*/  STL [R1+0xaa4], R24 ;  /* 0x000aa41801007387 */ /* 0x0041e80000100800 */
[----:B0-----:R-:W2:Y:S04]  /*107a0*/  LDL.LU R24, [R1+0xbc] ;  /* 0x0000bc0001187983 */ /* 0x001ea80000300800 */
[----:B--2---:R0:W-:Y:S04]  /*107b0*/  STL [R1+0xaac], R24 ;  /* 0x000aac1801007387 */ /* 0x0041e80000100800 */
[----:B-----5:R-:W2:Y:S01]  /*107c0*/  LDL.LU R28, [R1+0x70] ;  /* 0x00007000011c7983 */ /* 0x020ea20000300800 */
[----:B0-----:R-:W-:-:S03]  /*107d0*/  IMAD.MOV.U32 R24, RZ, RZ, R12 ;  /* 0x000000ffff187224 */ /* 0x001fc600078e000c */
[----:B--2---:R0:W-:Y:S04]  /*107e0*/  STL [R1+0xa34], R28 ;  /* 0x000a341c01007387 */ /* 0x0041e80000100800 */
[----:B0-----:R-:W2:Y:S04]  /*107f0*/  LDL.LU R28, [R1+0x3cc] ;  /* 0x0003cc00011c7983 */ /* 0x001ea80000300800 */
        /* <DEDUP_REMOVED lines=23> */
[----:B0-----:R-:W2:Y:S04]  /*10970*/  LDL.LU R28, [R1] ;  /* 0x00000000011c7983 */ /* 0x001ea80000300800 */
[----:B------:R-:W3:Y:S04]  /*10980*/  LDL.LU R29, [R1+0x84] ;  /* 0x00008400011d7983 */ /* 0x000ee80000300800 */
[----:B---3--:R0:W-:Y:S04]  /*10990*/  STL [R1+0xa3c], R29 ;  /* 0x000a3c1d01007387 */ /* 0x0081e80000100800 */
[----:B0-----:R-:W3:Y:S04]  /*109a0*/  LDL.LU R29, [R1+0x3fc] ;  /* 0x0003fc00011d7983 */ /* 0x001ee80000300800 */
        /* <DEDUP_REMOVED lines=19> */
[----:B0-----:R-:W3:Y:S01]  /*10ae0*/  LDL.LU R29, [R1+0xb4] ;  /* 0x0000b400011d7983 */ /* 0x001ee20000300800 */
[----:B------:R-:W-:-:S02]  /*10af0*/  F2FP.PACK_AB R27, R27, R26 ;  /* 0x0000001a1b1b723e */ /* 0x000fc400000000ff */
[----:B------:R-:W-:Y:S01]  /*10b00*/  F2FP.PACK_AB R25, R24, R25 ;  /* 0x000000191819723e */ /* 0x000fe200000000ff */
[----:B---3--:R0:W-:Y:S04]  /*10b10*/  STL [R1+0xa94], R29 ;  /* 0x000a941d01007387 */ /* 0x0081e80000100800 */
[----:B0-----:R-:W2:Y:S04]  /*10b20*/  LDL.LU R29, [R1+0x4] ;  /* 0x00000400011d7983 */ /* 0x001ea80000300800 */
[----:B------:R-:W3:Y:S04]  /*10b30*/  LDL.LU R0, [R1+0x80] ;  /* 0x0000800001007983 */ /* 0x000ee80000300800 */
[----:B------:R-:W4:Y:S04]  /*10b40*/  LDL.LU R2, [R1+0x33c] ;  /* 0x00033c0001027983 */ /* 0x000f280000300800 */
[----:B------:R-:W4:Y:S04]  /*10b50*/  LDL.LU R3, [R1+0x338] ;  /* 0x0003380001037983 */ /* 0x000f280000300800 */
[----:B------:R-:W2:Y:S04]  /*10b60*/  LDL.LU R8, [R1+0x3dc] ;  /* 0x0003dc0001087983 */ /* 0x000ea80000300800 */
        /* <DEDUP_REMOVED lines=13> */
[----:B------:R0:W-:Y:S04]  /*10c40*/  STL [R1+0x994], R14 ;  /* 0x0009940e01007387 */ /* 0x0001e80000100800 */
[----:B0-----:R-:W2:Y:S04]  /*10c50*/  LDL.LU R14, [R1+0x74] ;  /* 0x00007400010e7983 */ /* 0x001ea80000300800 */
        /* <DEDUP_REMOVED lines=10> */
[----:B------:R-:W2:Y:S04]  /*10d00*/  LDL.LU R26, [R1+0x78] ;  /* 0x00007800011a7983 */ /* 0x000ea80000300800 */
[----:B------:R0:W-:Y:S04]  /*10d10*/  STL [R1+0x48c], R27 ;  /* 0x00048c1b01007387 */ /* 0x0001e80000100800 */
[----:B0-----:R-:W2:Y:S04]  /*10d20*/  LDL.LU R27, [R1+0x8c] ;  /* 0x00008c00011b7983 */ /* 0x001ea80000300800 */
[----:B------:R-:W2:Y:S04]  /*10d30*/  LDL.LU R24, [R1+0xaac] ;  /* 0x000aac0001187983 */ /* 0x000ea80000300800 */
[----:B------:R0:W-:Y:S04]  /*10d40*/  STL [R1+0x488], R25 ;  /* 0x0004881901007387 */ /* 0x0001e80000100800 */
[----:B0-----:R-:W2:Y:S02]  /*10d50*/  LDL.LU R25, [R1+0xaa8] ;  /* 0x000aa80001197983 */ /* 0x001ea40000300800 */
[----:B--2---:R-:W-:-:S02]  /*10d60*/  F2FP.PACK_AB R25, R24, R25 ;  /* 0x000000191819723e */ /* 0x004fc400000000ff */
[----:B------:R-:W2:Y:S04]  /*10d70*/  LDL.LU R24, [R1+0xaa4] ;  /* 0x000aa40001187983 */ /* 0x000ea80000300800 */
[----:B------:R0:W-:Y:S04]  /*10d80*/  STL [R1+0x484], R25 ;  /* 0x0004841901007387 */ /* 0x0001e80000100800 */
[----:B0-----:R-:W2:Y:S02]  /*10d90*/  LDL.LU R25, [R1+0xaa0] ;  /* 0x000aa00001197983 */ /* 0x001ea40000300800 */
[----:B--2---:R-:W-:-:S02]  /*10da0*/  F2FP.PACK_AB R24, R25, R24 ;  /* 0x000000181918723e */ /* 0x004fc400000000ff */
[----:B------:R-:W2:Y:S04]  /*10db0*/  LDL.LU R25, [R1+0xa9c] ;  /* 0x000a9c0001197983 */ /* 0x000ea80000300800 */
[----:B------:R0:W-:Y:S04]  /*10dc0*/  STL [R1+0x480], R24 ;  /* 0x0004801801007387 */ /* 0x0001e80000100800 */
[----:B0-----:R-:W2:Y:S01]  /*10dd0*/  LDL.LU R24, [R1+0xa98] ;  /* 0x000a980001187983 */ /* 0x001ea20000300800 */
[----:B------:R-:W-:Y:S02]  /*10de0*/  F2FP.PACK_AB R28, R29, R28 ;  /* 0x0000001c1d1c723e */ /* 0x000fe400000000ff */
[----:B--2---:R-:W-:-:S02]  /*10df0*/  F2FP.PACK_AB R25, R25, R24 ;  /* 0x000000181919723e */ /* 0x004fc400000000ff */
        /* <DEDUP_REMOVED lines=47> */
[----:B------:R-:W3:Y:S04]  /*110f0*/  LDL.LU R29, [R1+0xa3c] ;  /* 0x000a3c00011d7983 */ /* 0x000ee80000300800 */
[----:B------:R0:W-:Y:S04]  /*11100*/  STL [R1+0x40c], R28 ;  /* 0x00040c1c01007387 */ /* 0x0001e80000100800 */
[----:B0-----:R-:W2:Y:S01]  /*11110*/  LDL.LU R28, [R1+0xa38] ;  /* 0x000a3800011c7983 */ /* 0x001ea20000300800 */
[----:B------:R-:W-:Y:S02]  /*11120*/  F2FP.PACK_AB R25, R25, R26 ;  /* 0x0000001a1919723e */ /* 0x000fe400000000ff */
[----:B--2---:R-:W-:-:S02]  /*11130*/  F2FP.PACK_AB R24, R28, R24 ;  /* 0x000000181c18723e */ /* 0x004fc400000000ff */
[----:B------:R-:W2:Y:S01]  /*11140*/  LDL.LU R28, [R1+0xa34] ;  /* 0x000a3400011c7983 */ /* 0x000ea20000300800 */
[----:B------:R-:W-:-:S03]  /*11150*/  F2FP.PACK_AB R21, R21, R23 ;  /* 0x000000171515723e */ /* 0x000fc600000000ff */
[----:B------:R0:W-:Y:S01]  /*11160*/  STL [R1+0x408], R24 ;  /* 0x0004081801007387 */ /* 0x0001e20000100800 */
[----:B----4-:R-:W-:-:S03]  /*11170*/  F2FP.PACK_AB R2, R2, R3 ;  /* 0x000000030202723e */ /* 0x010fc600000000ff */
[----:B------:R-:W-:Y:S01]  /*11180*/  STL [R1+0x404], R25 ;  /* 0x0004041901007387 */ /* 0x000fe20000100800 */
[----:B0-----:R-:W-:Y:S02]  /*11190*/  F2FP.PACK_AB R24, R27, R20 ;  /* 0x000000141b18723e */ /* 0x001fe400000000ff */
[----:B------:R-:W-:-:S03]  /*111a0*/  F2FP.PACK_AB R20, R22, R15 ;  /* 0x0000000f1614723e */ /* 0x000fc600000000ff */
[----:B------:R-:W-:Y:S01]  /*111b0*/  STL [R1+0x400], R24 ;  /* 0x0004001801007387 */ /* 0x000fe20000100800 */
[----:B------:R-:W-:-:S03]  /*111c0*/  F2FP.PACK_AB R3, R6, R7 ;  /* 0x000000070603723e */ /* 0x000fc600000000ff */
[----:B------:R-:W-:Y:S04]  /*111d0*/  STL [R1+0x3fc], R21 ;  /* 0x0003fc1501007387 */ /* 0x000fe80000100800 */
[----:B------:R-:W-:Y:S01]  /*111e0*/  STL [R1+0x3f8], R20 ;  /* 0x0003f81401007387 */ /* 0x000fe20000100800 */
[----:B--2---:R-:W-:Y:S02]  /*111f0*/  F2FP.PACK_AB R15, R14, R28 ;  /* 0x0000001c0e0f723e */ /* 0x004fe400000000ff */
[----:B---3--:R-:W-:Y:S02]  /*11200*/  F2FP.PACK_AB R14, R29, R0 ;  /* 0x000000001d0e723e */ /* 0x008fe400000000ff */
[----:B------:R-:W-:Y:S01]  /*11210*/  F2FP.PACK_AB R0, R8, R9 ;  /* 0x000000090800723e */ /* 0x000fe200000000ff */
[----:B------:R-:W-:Y:S04]  /*11220*/  STL [R1+0x3f4], R15 ;  /* 0x0003f40f01007387 */ /* 0x000fe80000100800 */
[----:B------:R-:W-:Y:S04]  /*11230*/  STL [R1+0x3f0], R14 ;  /* 0x0003f00e01007387 */ /* 0x000fe80000100800 */
[----:B------:R0:W-:Y:S04]  /*11240*/  STL [R1+0x3cc], R2 ;  /* 0x0003cc0201007387 */ /* 0x0001e80000100800 */
[----:B------:R1:W-:Y:S04]  /*11250*/  STL [R1+0x3c8], R0 ;  /* 0x0003c80001007387 */ /* 0x0003e80000100800 */
[----:B------:R2:W-:Y:S01]  /*11260*/  STL [R1+0x3c4], R3 ;  /* 0x0003c40301007387 */ /* 0x0005e20000100800 */
[----:B0-----:R-:W-:-:S02]  /*11270*/  F2FP.PACK_AB R2, R4, R5 ;  /* 0x000000050402723e */ /* 0x001fc400000000ff */
[----:B-1----:R-:W-:-:S03]  /*11280*/  F2FP.PACK_AB R0, R16, R17 ;  /* 0x000000111000723e */ /* 0x002fc600000000ff */
[----:B------:R0:W-:Y:S01]  /*11290*/  STL [R1+0x3c0], R2 ;  /* 0x0003c00201007387 */ /* 0x0001e20000100800 */
[----:B--2---:R-:W-:-:S03]  /*112a0*/  F2FP.PACK_AB R3, R18, R19 ;  /* 0x000000131203723e */ /* 0x004fc600000000ff */
[----:B------:R1:W-:Y:S04]  /*112b0*/  STL [R1+0x2ec], R0 ;  /* 0x0002ec0001007387 */ /* 0x0003e80000100800 */
[----:B------:R-:W-:Y:S04]  /*112c0*/  STL [R1+0x2e8], R3 ;  /* 0x0002e80301007387 */ /* 0x000fe80000100800 */
[----:B------:R-:W2:Y:S01]  /*112d0*/  LDL.LU R14, [R1+0x248] ;  /* 0x00024800010e7983 */ /* 0x000ea20000300800 */
[----:B0-----:R-:W-:Y:S02]  /*112e0*/  F2FP.PACK_AB R2, R10, R11 ;  /* 0x0000000b0a02723e */ /* 0x001fe400000000ff */
[----:B-1----:R-:W-:-:S03]  /*112f0*/  F2FP.PACK_AB R0, R12, R13 ;  /* 0x0000000d0c00723e */ /* 0x002fc600000000ff */
[----:B------:R-:W-:Y:S04]  /*11300*/  STL [R1+0x2e4], R2 ;  /* 0x0002e40201007387 */ /* 0x000fe80000100800 */
[----:B--2---:R0:W-:Y:S04]  /*11310*/  STL [R1+0x99c], R14 ;  /* 0x00099c0e01007387 */ /* 0x0041e80000100800 */
[----:B------:R-:W-:Y:S04]  /*11320*/  STL [R1+0x2e0], R0 ;  /* 0x0002e00001007387 */ /* 0x000fe80000100800 */
        /* <DEDUP_REMOVED lines=77> */
[----:B0-----:R-:W2:Y:S04]  /*11800*/  LDL.LU R15, [R1+0xec] ;  /* 0x0000ec00010f7983 */ /* 0x001ea80000300800 */
[----:B------:R-:W3:Y:S04]  /*11810*/  LDL.LU R22, [R1+0x180] ;  /* 0x0001800001167983 */ /* 0x000ee80000300800 */
[----:B------:R-:W4:Y:S04]  /*11820*/  LDL.LU R23, [R1+0x224] ;  /* 0x0002240001177983 */ /* 0x000f280000300800 */
        /* <DEDUP_REMOVED lines=25> */
[----:B--2---:R-:W-:-:S03]  /*119c0*/  F2FP.PACK_AB R14, R15, R14 ;  /* 0x0000000e0f0e723e */ /* 0x004fc600000000ff */
        /* <DEDUP_REMOVED lines=76> */
[----:B------:R-:W2:Y:S01]  /*11e90*/  LDL.LU R15, [R1+0x998] ;  /* 0x00099800010f7983 */ /* 0x000ea20000300800 */
[----:B----4-:R-:W-:-:S03]  /*11ea0*/  F2FP.PACK_AB R24, R23, R24 ;  /* 0x000000181718723e */ /* 0x010fc600000000ff */
[----:B------:R0:W-:Y:S01]  /*11eb0*/  STL [R1+0x1e0], R14 ;  /* 0x0001e00e01007387 */ /* 0x0001e20000100800 */
[----:B---3--:R-:W-:Y:S02]  /*11ec0*/  F2FP.PACK_AB R25, R25, R26 ;  /* 0x0000001a1919723e */ /* 0x008fe400000000ff */
[----:B------:R-:W-:Y:S01]  /*11ed0*/  F2FP.PACK_AB R21, R21, R28 ;  /* 0x0000001c1515723e */ /* 0x000fe200000000ff */
[----:B0-----:R-:W3:Y:S01]  /*11ee0*/  LDL.LU R14, [R1+0x994] ;  /* 0x00099400010e7983 */ /* 0x001ee20000300800 */
[----:B--2---:R-:W-:-:S03]  /*11ef0*/  F2FP.PACK_AB R22, R15, R22 ;  /* 0x000000160f16723e */ /* 0x004fc600000000ff */
[----:B------:R-:W3:Y:S04]  /*11f00*/  LDL.LU R15, [R1+0x990] ;  /* 0x00099000010f7983 */ /* 0x000ee80000300800 */
[----:B------:R0:W-:Y:S04]  /*11f10*/  STL [R1+0x18c], R22 ;  /* 0x00018c1601007387 */ /* 0x0001e80000100800 */
[----:B0-----:R-:W2:Y:S04]  /*11f20*/  LDL.LU R22, [R1+0x98c] ;  /* 0x00098c0001167983 */ /* 0x001ea80000300800 */
[----:B------:R-:W2:Y:S04]  /*11f30*/  LDL.LU R23, [R1+0x988] ;  /* 0x0009880001177983 */ /* 0x000ea80000300800 */
[----:B------:R0:W-:Y:S04]  /*11f40*/  STL [R1+0x188], R24 ;  /* 0x0001881801007387 */ /* 0x0001e80000100800 */
[----:B------:R-:W-:Y:S01]  /*11f50*/  STL [R1+0x184], R25 ;  /* 0x0001841901007387 */ /* 0x000fe20000100800 */
[----:B0-----:R-:W-:-:S02]  /*11f60*/  F2FP.PACK_AB R24, R27, R20 ;  /* 0x000000141b18723e */ /* 0x001fc400000000ff */
[----:B------:R-:W-:Y:S02]  /*11f70*/  F2FP.PACK_AB R20, R29, R0 ;  /* 0x000000001d14723e */ /* 0x000fe400000000ff */
[----:B------:R-:W-:Y:S01]  /*11f80*/  F2FP.PACK_AB R0, R2, R3 ;  /* 0x000000030200723e */ /* 0x000fe200000000ff */
[----:B------:R-:W-:Y:S01]  /*11f90*/  STL [R1+0x180], R24 ;  /* 0x0001801801007387 */ /* 0x000fe20000100800 */
[----:B------:R-:W-:-:S03]  /*11fa0*/  F2FP.PACK_AB R3, R8, R9 ;  /* 0x000000090803723e */ /* 0x000fc600000000ff */
[----:B------:R-:W-:Y:S01]  /*11fb0*/  STL [R1+0xfc], R21 ;  /* 0x0000fc1501007387 */ /* 0x000fe20000100800 */
[----:B------:R-:W-:-:S03]  /*11fc0*/  F2FP.PACK_AB R2, R6, R7 ;  /* 0x000000070602723e */ /* 0x000fc600000000ff */
[----:B------:R-:W-:Y:S04]  /*11fd0*/  STL [R1+0xf8], R20 ;  /* 0x0000f81401007387 */ /* 0x000fe80000100800 */
[----:B------:R0:W-:Y:S04]  /*11fe0*/  STL [R1+0xf4], R0 ;  /* 0x0000f40001007387 */ /* 0x0001e80000100800 */
[----:B------:R1:W-:Y:S01]  /*11ff0*/  STL [R1+0xf0], R3 ;  /* 0x0000f00301007387 */ /* 0x0003e20000100800 */
[----:B0-----:R-:W-:-:S03]  /*12000*/  F2FP.PACK_AB R0, R4, R5 ;  /* 0x000000050400723e */ /* 0x001fc600000000ff */
[----:B------:R0:W-:Y:S01]  /*12010*/  STL [R1+0xec], R2 ;  /* 0x0000ec0201007387 */ /* 0x0001e20000100800 */
[----:B-1----:R-:W-:-:S03]  /*12020*/  F2FP.PACK_AB R3, R16, R17 ;  /* 0x000000111003723e */ /* 0x002fc600000000ff */
[----:B------:R1:W-:Y:S04]  /*12030*/  STL [R1+0xe8], R0 ;  /* 0x0000e80001007387 */ /* 0x0003e80000100800 */
[----:B------:R4:W-:Y:S01]  /*12040*/  STL [R1+0xe4], R3 ;  /* 0x0000e40301007387 */ /* 0x0009e20000100800 */
[----:B0-----:R-:W-:Y:S02]  /*12050*/  F2FP.PACK_AB R2, R18, R19 ;  /* 0x000000131202723e */ /* 0x001fe400000000ff */
[----:B-1----:R-:W-:-:S03]  /*12060*/  F2FP.PACK_AB R0, R10, R11 ;  /* 0x0000000b0a00723e */ /* 0x002fc600000000ff */
[----:B------:R3:W-:Y:S01]  /*12070*/  STL [R1+0xe0], R2 ;  /* 0x0000e00201007387 */ /* 0x0007e20000100800 */
[----:B----4-:R-:W-:-:S03]  /*12080*/  F2FP.PACK_AB R3, R12, R13 ;  /* 0x0000000d0c03723e */ /* 0x010fc600000000ff */
[----:B------:R2:W-:Y:S04]  /*12090*/  STL [R1+0xbc], R0 ;  /* 0x0000bc0001007387 */ /* 0x0005e80000100800 */
[----:B------:R-:W-:Y:S04]  /*120a0*/  STL [R1+0xb8], R3 ;  /* 0x0000b80301007387 */ /* 0x000fe80000100800 */
[----:B------:R-:W4:Y:S01]  /*120b0*/  LDL.LU R21, [R1+0x424] ;  /* 0x0004240001157983 */ /* 0x000f220000300800 */
[----:B---3--:R-:W-:-:S05]  /*120c0*/  F2FP.PACK_AB R2, R15, R14 ;  /* 0x0000000e0f02723e */ /* 0x008fca00000000ff */
[----:B------:R-:W-:Y:S01]  /*120d0*/  STL [R1+0xb4], R2 ;  /* 0x0000b40201007387 */ /* 0x000fe20000100800 */
[----:B--2---:R-:W-:-:S03]  /*120e0*/  F2FP.PACK_AB R0, R23, R22 ;  /* 0x000000161700723e */ /* 0x004fc600000000ff */
[----:B----4-:R0:W-:Y:S04]  /*120f0*/  STL [R1+0x978], R21 ;  /* 0x0009781501007387 */ /* 0x0101e80000100800 */
[----:B------:R-:W-:Y:S04]  /*12100*/  STL [R1+0xb0], R0 ;  /* 0x0000b00001007387 */ /* 0x000fe80000100800 */
[----:B0-----:R-:W2:Y:S04]  /*12110*/  LDL.LU R21, [R1+0x430] ;  /* 0x0004300001157983 */ /* 0x001ea80000300800 */
[----:B--2---:R0:W-:Y:S04]  /*12120*/  STL [R1+0x980], R21 ;  /* 0x0009801501007387 */ /* 0x0041e80000100800 */
[----:B0-----:R-:W2:Y:S04]  /*12130*/  LDL.LU R21, [R1+0x440] ;  /* 0x0004400001157983 */ /* 0x001ea80000300800 */
[----:B------:R-:W3:Y:S04]  /*12140*/  LDL.LU R20, [R1+0x420] ;  /* 0x0004200001147983 */ /* 0x000ee80000300800 */
[----:B---3--:R0:W-:Y:S04]  /*12150*/  STL [R1+0x97c], R20 ;  /* 0x00097c1401007387 */ /* 0x0081e80000100800 */
[----:B0-----:R-:W3:Y:S04]  /*12160*/  LDL.LU R20, [R1+0x434] ;  /* 0x0004340001147983 */ /* 0x001ee80000300800 */
[----:B---3--:R0:W-:Y:S04]  /*12170*/  STL [R1+0x984], R20 ;  /* 0x0009841401007387 */ /* 0x0081e80000100800 */
        /* <DEDUP_REMOVED lines=22> */
[----:B------:R-:W4:Y:S04]  /*122e0*/  LDL.LU R23, [R1+0xdc] ;  /* 0x0000dc0001177983 */ /* 0x000f280000300800 */
[----:B----4-:R0:W-:Y:S04]  /*122f0*/  STL [R1+0x92c], R23 ;  /* 0x00092c1701007387 */ /* 0x0101e80000100800 */
[----:B0-----:R-:W4:Y:S04]  /*12300*/  LDL.LU R23, [R1+0x9c] ;  /* 0x00009c0001177983 */ /* 0x001f280000300800 */
        /* <DEDUP_REMOVED lines=13> */
[----:B0-----:R-:W4:Y:S01]  /*123e0*/  LDL.LU R23, [R1+0x30c] ;  /* 0x00030c0001177983 */ /* 0x001f220000300800 */
[----:B--2---:R-:W-:-:S03]  /*123f0*/  F2FP.PACK_AB R21, R20, R21 ;  /* 0x000000151415723e */ /* 0x004fc600000000ff */
[----:B----4-:R0:W-:Y:S04]  /*12400*/  STL [R1+0x96c], R23 ;  /* 0x00096c1701007387 */ /* 0x0101e80000100800 */
[----:B0-----:R-:W3:Y:S04]  /*12410*/  LDL.LU R23, [R1+0x2fc] ;  /* 0x0002fc0001177983 */ /* 0x001ee80000300800 */
[----:B------:R-:W2:Y:S04]  /*12420*/  LDL.LU R24, [R1+0xd8] ;  /* 0x0000d80001187983 */ /* 0x000ea80000300800 */
        /* <DEDUP_REMOVED lines=35> */
[----:B---3--:R-:W-:Y:S02]  /*12660*/  F2FP.PACK_AB R22, R23, R22 ;  /* 0x000000161716723e */ /* 0x008fe400000000ff */
[----:B--2---:R-:W-:-:S02]  /*12670*/  F2FP.PACK_AB R21, R21, R20 ;  /* 0x000000141515723e */ /* 0x004fc400000000ff */
[----:B------:R-:W2:Y:S04]  /*12680*/  LDL.LU R20, [R1+0xa8] ;  /* 0x0000a80001147983 */ /* 0x000ea80000300800 */
[----:B------:R0:W-:Y:S04]  /*12690*/  STL [R1+0x80], R21 ;  /* 0x0000801501007387 */ /* 0x0001e80000100800 */
[----:B0-----:R-:W3:Y:S04]  /*126a0*/  LDL.LU R21, [R1+0xcc] ;  /* 0x0000cc0001157983 */ /* 0x001ee80000300800 */
        /* <DEDUP_REMOVED lines=37> */
[----:B------:R0:W-:Y:S01]  /*12900*/  STL [R1+0x58], R20 ;  /* 0x0000581401007387 */ /* 0x0001e20000100800 */
[----:B------:R-:W-:Y:S02]  /*12910*/  F2FP.PACK_AB R2, R2, R3 ;  /* 0x000000030202723e */ /* 0x000fe400000000ff */
[----:B0-----:R-:W-:Y:S02]  /*12920*/  F2FP.PACK_AB R20, R23, R24 ;  /* 0x000000181714723e */ /* 0x001fe400000000ff */
[----:B------:R-:W-:Y:S02]  /*12930*/  F2FP.PACK_AB R3, R6, R7 ;  /* 0x000000070603723e */ /* 0x000fe400000000ff */
[----:B---3--:R-:W-:-:S02]  /*12940*/  F2FP.PACK_AB R21, R21, R22 ;  /* 0x000000161515723e */ /* 0x008fc400000000ff */
[----:B----4-:R-:W-:-:S03]  /*12950*/  F2FP.PACK_AB R22, R25, R26 ;  /* 0x0000001a1916723e */ /* 0x010fc600000000ff */
[----:B------:R0:W-:Y:S04]  /*12960*/  STL [R1+0x54], R21 ;  /* 0x0000541501007387 */ /* 0x0001e80000100800 */
[----:B------:R1:W-:Y:S01]  /*12970*/  STL [R1+0x50], R20 ;  /* 0x0000501401007387 */ /* 0x0003e20000100800 */
[----:B0-----:R-:W-:-:S03]  /*12980*/  F2FP.PACK_AB R21, R27, R28 ;  /* 0x0000001c1b15723e */ /* 0x001fc600000000ff */
[----:B------:R-:W-:Y:S01]  /*12990*/  STL [R1+0x4c], R22 ;  /* 0x00004c1601007387 */ /* 0x000fe20000100800 */
[----:B-1----:R-:W-:-:S03]  /*129a0*/  F2FP.PACK_AB R20, R29, R0 ;  /* 0x000000001d14723e */ /* 0x002fc600000000ff */
[----:B------:R-:W-:Y:S01]  /*129b0*/  STL [R1+0x48], R21 ;  /* 0x0000481501007387 */ /* 0x000fe20000100800 */
[----:B------:R-:W-:-:S03]  /*129c0*/  F2FP.PACK_AB R0, R8, R9 ;  /* 0x000000090800723e */ /* 0x000fc600000000ff */
[----:B------:R-:W-:Y:S01]  /*129d0*/  STL [R1+0x44], R20 ;  /* 0x0000441401007387 */ /* 0x000fe20000100800 */
[----:B------:R-:W-:-:S03]  /*129e0*/  F2FP.PACK_AB R27, R18, R19 ;  /* 0x00000013121b723e */ /* 0x000fc600000000ff */
[----:B------:R0:W-:Y:S01]  /*129f0*/  STL [R1+0x40], R2 ;  /* 0x0000400201007387 */ /* 0x0001e20000100800 */
[----:B------:R-:W-:-:S03]  /*12a00*/  F2FP.PACK_AB R26, R10, R11 ;  /* 0x0000000b0a1a723e */ /* 0x000fc600000000ff */
[----:B------:R1:W-:Y:S01]  /*12a10*/  STL [R1+0x3c], R0 ;  /* 0x00003c0001007387 */ /* 0x0003e20000100800 */
[----:B------:R-:W-:Y:S02]  /*12a20*/  F2FP.PACK_AB R25, R12, R13 ;  /* 0x0000000d0c19723e */ /* 0x000fe400000000ff */
[----:B0-----:R-:W-:Y:S01]  /*12a30*/  F2FP.PACK_AB R2, R4, R5 ;  /* 0x000000050402723e */ /* 0x001fe200000000ff */
[----:B------:R-:W-:Y:S01]  /*12a40*/  STL [R1+0x38], R3 ;  /* 0x0000380301007387 */ /* 0x000fe20000100800 */
[----:B-1----:R-:W-:-:S03]  /*12a50*/  F2FP.PACK_AB R0, R16, R17 ;  /* 0x000000111000723e */ /* 0x002fc600000000ff */
[----:B------:R-:W-:Y:S04]  /*12a60*/  STL [R1+0x34], R2 ;  /* 0x0000340201007387 */ /* 0x000fe80000100800 */
[----:B------:R-:W-:Y:S04]  /*12a70*/  STL [R1+0x888], R27 ;  /* 0x0008881b01007387 */ /* 0x000fe80000100800 */
[----:B------:R-:W-:Y:S04]  /*12a80*/  STL [R1+0x30], R0 ;  /* 0x0000300001007387 */ /* 0x000fe80000100800 */
[----:B------:R-:W-:Y:S04]  /*12a90*/  STL [R1+0x88c], R26 ;  /* 0x00088c1a01007387 */ /* 0x000fe80000100800 */
[----:B------:R-:W-:Y:S04]  /*12aa0*/  STL [R1+0x890], R25 ;  /* 0x0008901901007387 */ /* 0x000fe80000100800 */
[----:B------:R-:W2:Y:S04]  /*12ab0*/  LDL.LU R23, [R1+0x108] ;  /* 0x0001080001177983 */ /* 0x000ea80000300800 */
[----:B------:R-:W3:Y:S04]  /*12ac0*/  LDL.LU R22, [R1+0x118] ;  /* 0x0001180001167983 */ /* 0x000ee80000300800 */
[----:B---3--:R0:W-:Y:S04]  /*12ad0*/  STL [R1+0x920], R22 ;  /* 0x0009201601007387 */ /* 0x0081e80000100800 */
[----:B0-----:R-:W2:Y:S04]  /*12ae0*/  LDL.LU R22, [R1+0x10c] ;  /* 0x00010c0001167983 */ /* 0x001ea80000300800 */
[----:B------:R-:W3:Y:S04]  /*12af0*/  LDL.LU R21, [R1+0x128] ;  /* 0x0001280001157983 */ /* 0x000ee80000300800 */
[----:B---3--:R0:W-:Y:S04]  /*12b00*/  STL [R1+0x91c], R21 ;  /* 0x00091c1501007387 */ /* 0x0081e80000100800 */
[----:B0-----:R-:W3:Y:S04]  /*12b10*/  LDL.LU R21, [R1+0x11c] ;  /* 0x00011c0001157983 */ /* 0x001ee80000300800 */
[----:B------:R-:W4:Y:S04]  /*12b20*/  LDL.LU R20, [R1+0x138] ;  /* 0x0001380001147983 */ /* 0x000f280000300800 */
[----:B----4-:R0:W-:Y:S04]  /*12b30*/  STL [R1+0x918], R20 ;  /* 0x0009181401007387 */ /* 0x0101e80000100800 */
[----:B0-----:R-:W4:Y:S04]  /*12b40*/  LDL.LU R20, [R1+0x12c] ;  /* 0x00012c0001147983 */ /* 0x001f280000300800 */
[----:B------:R-:W2:Y:S04]  /*12b50*/  LDL.LU R19, [R1+0x100] ;  /* 0x0001000001137983 */ /* 0x000ea80000300800 */
[----:B--2---:R0:W-:Y:S04]  /*12b60*/  STL [R1+0x914], R19 ;  /* 0x0009141301007387 */ /* 0x0041e80000100800 */
[----:B0-----:R-:W2:Y:S04]  /*12b70*/  LDL.LU R19, [R1+0x13c] ;  /* 0x00013c0001137983 */ /* 0x001ea80000300800 */
[----:B------:R-:W2:Y:S04]  /*12b80*/  LDL.LU R18, [R1+0x110] ;  /* 0x0001100001127983 */ /* 0x000ea80000300800 */
[----:B--2---:R0:W-:Y:S04]  /*12b90*/  STL [R1+0x910], R18 ;  /* 0x0009101201007387 */ /* 0x0041e80000100800 */
[----:B0-----:R-:W2:Y:S04]  /*12ba0*/  LDL.LU R18, [R1+0x104] ;  /* 0x0001040001127983 */ /* 0x001ea80000300800 */
[----:B------:R-:W2:Y:S04]  /*12bb0*/  LDL.LU R17, [R1+0x120] ;  /* 0x0001200001117983 */ /* 0x000ea80000300800 */
[----:B--2---:R0:W-:Y:S04]  /*12bc0*/  STL [R1+0x90c], R17 ;  /* 0x00090c1101007387 */ /* 0x0041e80000100800 */
[----:B0-----:R-:W2:Y:S04]  /*12bd0*/  LDL.LU R17, [R1+0x114] ;  /* 0x0001140001117983 */ /* 0x001ea80000300800 */
[----:B------:R-:W2:Y:S01]  /*12be0*/  LDL.LU R16, [R1+0x130] ;  /* 0x0001300001107983 */ /* 0x000ea20000300800 */
[----:B------:R-:W-:-:S03]  /*12bf0*/  F2FP.PACK_AB R24, R14, R15 ;  /* 0x0000000f0e18723e */ /* 0x000fc600000000ff */
        /* <DEDUP_REMOVED lines=38> */
[----:B------:R0:W-:Y:S04]  /*12e60*/  STL [R1+0x894], R24 ;  /* 0x0008941801007387 */ /* 0x0001e80000100800 */
        /* <DEDUP_REMOVED lines=17> */
[----:B------:R-:W2:Y:S04]  /*12f80*/  LDL.LU R25, [R1+0x1a4] ;  /* 0x0001a40001197983 */ /* 0x000ea80000300800 */
        /* <DEDUP_REMOVED lines=13> */
[----:B0-----:R-:W2:Y:S01]  /*13060*/  LDL.LU R25, [R1+0x264] ;  /* 0x0002640001197983 */ /* 0x001ea20000300800 */
[----:B------:R-:W-:-:S03]  /*13070*/  F2FP.PACK_AB R23, R22, R23 ;  /* 0x000000171617723e */ /* 0x000fc600000000ff */
[----:B--2---:R0:W-:Y:S04]  /*13080*/  STL [R1+0x8d0], R25 ;  /* 0x0008d01901007387 */ /* 0x0041e80000100800 */
[----:B0-----:R-:W2:Y:S04]  /*13090*/  LDL.LU R25, [R1+0x254] ;  /* 0x0002540001197983 */ /* 0x001ea80000300800 */
[----:B------:R-:W2:Y:S04]  /*130a0*/  LDL.LU R26, [R1+0x1a0] ;  /* 0x0001a000011a7983 */ /* 0x000ea80000300800 */
[----:B------:R-:W2:Y:S04]  /*130b0*/  LDL.LU R27, [R1+0x1b4] ;  /* 0x0001b400011b7983 */ /* 0x000ea80000300800 */
[----:B------:R-:W2:Y:S04]  /*130c0*/  LDL.LU R28, [R1+0x1b0] ;  /* 0x0001b000011c7983 */ /* 0x000ea80000300800 */
[----:B------:R-:W2:Y:S04]  /*130d0*/  LDL.LU R29, [R1+0x1c4] ;  /* 0x0001c400011d7983 */ /* 0x000ea80000300800 */
[----:B------:R-:W2:Y:S04]  /*130e0*/  LDL.LU R0, [R1+0x1c0] ;  /* 0x0001c00001007983 */ /* 0x000ea80000300800 */
[----:B------:R-:W2:Y:S04]  /*130f0*/  LDL.LU R2, [R1+0x1d4] ;  /* 0x0001d40001027983 */ /* 0x000ea80000300800 */
[----:B------:R-:W2:Y:S04]  /*13100*/  LDL.LU R3, [R1+0x1d0] ;  /* 0x0001d00001037983 */ /* 0x000ea80000300800 */
[----:B------:R-:W3:Y:S02]  /*13110*/  LDL.LU R22, [R1+0x920] ;  /* 0x0009200001167983 */ /* 0x000ee40000300800 */
[----:B---3--:R-:W-:-:S02]  /*13120*/  F2FP.PACK_AB R22, R21, R22 ;  /* 0x000000161516723e */ /* 0x008fc400000000ff */
[----:B------:R-:W4:Y:S02]  /*13130*/  LDL.LU R21, [R1+0x91c] ;  /* 0x00091c0001157983 */ /* 0x000f240000300800 */
[----:B----4-:R-:W-:Y:S02]  /*13140*/  F2FP.PACK_AB R21, R20, R21 ;  /* 0x000000151415723e */ /* 0x010fe400000000ff */
[----:B------:R-:W3:Y:S02]  /*13150*/  LDL.LU R20, [R1+0x918] ;  /* 0x0009180001147983 */ /* 0x000ee40000300800 */
[----:B---3--:R-:W-:Y:S02]  /*13160*/  F2FP.PACK_AB R20, R19, R20 ;  /* 0x000000141314723e */ /* 0x008fe400000000ff */
[----:B------:R-:W3:Y:S02]  /*13170*/  LDL.LU R19, [R1+0x914] ;  /* 0x0009140001137983 */ /* 0x000ee40000300800 */
[----:B---3--:R-:W-:-:S02]  /*13180*/  F2FP.PACK_AB R19, R18, R19 ;  /* 0x000000131213723e */ /* 0x008fc400000000ff */
[----:B------:R-:W3:Y:S02]  /*13190*/  LDL.LU R18, [R1+0x910] ;  /* 0x0009100001127983 */ /* 0x000ee40000300800 */
[----:B---3--:R-:W-:Y:S02]  /*131a0*/  F2FP.PACK_AB R18, R17, R18 ;  /* 0x000000121112723e */ /* 0x008fe400000000ff */
        /* <DEDUP_REMOVED lines=28> */
[----:B------:R-:W2:Y:S02]  /*13370*/  LDL.LU R24, [R1+0x8d4] ;  /* 0x0008d40001187983 */ /* 0x000ea40000300800 */
[----:B--2---:R-:W-:Y:S02]  /*13380*/  F2FP.PACK_AB R24, R25, R24 ;  /* 0x000000181918723e */ /* 0x004fe400000000ff */
        /* <DEDUP_REMOVED lines=13> */
[----:B------:R0:W-:Y:S04]  /*13460*/  STL [R1], R24 ;  /* 0x0000001801007387 */ /* 0x0001e80000100800 */
        /* <DEDUP_REMOVED lines=15> */
[----:B------:R-:W-:-:S03]  /*13560*/  F2FP.PACK_AB R28, R27, R28 ;  /* 0x0000001c1b1c723e */ /* 0x000fc600000000ff */
[----:B------:R0:W-:Y:S04]  /*13570*/  STL [R1+0x10], R24 ;  /* 0x0000101801007387 */ /* 0x0001e80000100800 */
[----:B0-----:R0:W5:Y:S01]  /*13580*/  LDL.LU R24, [R1+0x894] ;  /* 0x0008940001187983 */ /* 0x0011620000300800 */
[----:B--2---:R-:W-:-:S03]  /*13590*/  F2FP.PACK_AB R26, R25, R26 ;  /* 0x0000001a191a723e */ /* 0x004fc600000000ff */
[----:B------:R0:W5:Y:S04]  /*135a0*/  LDL.LU R25, [R1+0x890] ;  /* 0x0008900001197983 */ /* 0x0001680000300800 */
[----:B------:R1:W-:Y:S04]  /*135b0*/  STL [R1+0x2c], R26 ;  /* 0x00002c1a01007387 */ /* 0x0003e80000100800 */
[----:B-1----:R0:W5:Y:S04]  /*135c0*/  LDL.LU R26, [R1+0x88c] ;  /* 0x00088c00011a7983 */ /* 0x0021680000300800 */
[----:B------:R0:W5:Y:S04]  /*135d0*/  LDL.LU R27, [R1+0x888] ;  /* 0x00088800011b7983 */ /* 0x0001680000300800 */
[----:B------:R1:W-:Y:S02]  /*135e0*/  STL [R1+0x28], R28 ;  /* 0x0000281c01007387 */ /* 0x0003e40000100800 */
[----:B-1----:R-:W-:-:S02]  /*135f0*/  F2FP.PACK_AB R28, R29, R0 ;  /* 0x000000001d1c723e */ /* 0x002fc400000000ff */
[----:B------:R-:W-:-:S05]  /*13600*/  F2FP.PACK_AB R0, R2, R3 ;  /* 0x000000030200723e */ /* 0x000fca00000000ff */
[----:B------:R0:W-:Y:S04]  /*13610*/  STL [R1+0x20], R0 ;  /* 0x0000200001007387 */ /* 0x0001e80000100800 */
[----:B------:R0:W-:Y:S02]  /*13620*/  STL [R1+0x24], R28 ;  /* 0x0000241c01007387 */ /* 0x0001e40000100800 */
.L_x_0:
[----:B-1----:R-:W2:Y:S04]  /*13630*/  LDL.LU R29, [R1+0x1c] ;  /* 0x00001c00011d7983 */ /* 0x002ea80000300800 */
[----:B0-----:R-:W3:Y:S04]  /*13640*/  LDL.LU R28, [R1] ;  /* 0x00000000011c7983 */ /* 0x001ee80000300800 */
[----:B------:R-:W4:Y:S04]  /*13650*/  LDL.LU R3, [R1+0x4] ;  /* 0x0000040001037983 */ /* 0x000f280000300800 */
[----:B------:R-:W4:Y:S04]  /*13660*/  LDL.LU R2, [R1+0x8] ;  /* 0x0000080001027983 */ /* 0x000f280000300800 */
[----:B------:R-:W4:Y:S04]  /*13670*/  LDL.LU R0, [R1+0xc] ;  /* 0x00000c0001007983 */ /* 0x000f280000300800 */
[----:B------:R-:W-:Y:S04]  /*13680*/  STL [R1+0x9d8], R15 ;  /* 0x0009d80f01007387 */ /* 0x000fe80000100800 */
[----:B------:R-:W-:Y:S04]  /*13690*/  STL.64 [R1+0x9d0], R18 ;  /* 0x0009d01201007387 */ /* 0x000fe80000100a00 */
[----:B------:R0:W-:Y:S04]  /*136a0*/  STL.64 [R1+0x9c8], R16 ;  /* 0x0009c81001007387 */ /* 0x0001e80000100a00 */
[----:B0-----:R-:W4:Y:S04]  /*136b0*/  LDL.LU R16, [R1+0x20] ;  /* 0x0000200001107983 */ /* 0x001f280000300800 */
[----:B------:R-:W4:Y:S04]  /*136c0*/  LDL.LU R17, [R1+0x24] ;  /* 0x0000240001117983 */ /* 0x000f280000300800 */
[----:B------:R-:W4:Y:S04]  /*136d0*/  LDL.LU R18, [R1+0x28] ;  /* 0x0000280001127983 */ /* 0x000f280000300800 */
[----:B------:R-:W4:Y:S04]  /*136e0*/  LDL.LU R19, [R1+0x2c] ;  /* 0x00002c0001137983 */ /* 0x000f280000300800 */
[----:B------:R-:W4:Y:S04]  /*136f0*/  LDL R15, [R1+0x478] ;  /* 0x00047800010f7983 */ /* 0x000f280000100800 */
[----:B------:R-:W-:Y:S04]  /*13700*/  STL.64 [R1+0x9c0], R22 ;  /* 0x0009c01601007387 */ /* 0x000fe80000100a00 */
[----:B------:R0:W-:Y:S04]  /*13710*/  STL.64 [R1+0x9b8], R20 ;  /* 0x0009b81401007387 */ /* 0x0001e80000100a00 */
[----:B0-----:R-:W4:Y:S04]  /*13720*/  LDL.LU R20, [R1+0x10] ;  /* 0x0000100001147983 */ /* 0x001f280000300800 */
[----:B------:R-:W4:Y:S04]  /*13730*/  LDL.LU R21, [R1+0x14] ;  /* 0x0000140001157983 */ /* 0x000f280000300800 */
[----:B------:R-:W4:Y:S04]  /*13740*/  LDL.LU R22, [R1+0x18] ;  /* 0x0000180001167983 */ /* 0x000f280000300800 */
[----:B-----5:R-:W-:Y:S04]  /*13750*/  STL.64 [R1+0x9b0], R26 ;  /* 0x0009b01a01007387 */ /* 0x020fe80000100a00 */
[----:B------:R3:W-:Y:S04]  /*13760*/  STL.64 [R1+0x9a8], R24 ;  /* 0x0009a81801007387 */ /* 0x0007e80000100a00 */
[----:B------:R-:W-:Y:S01]  /*13770*/  BAR.SYNC.DEFER_BLOCKING 0x0 ;  /* 0x0000000000007b1d */ /* 0x000fe20000010000 */
[----:B--2---:R-:W-:-:S05]  /*13780*/  IMAD.MOV.U32 R23, RZ, RZ, R29 ;  /* 0x000000ffff177224 */ /* 0x004fca00078e001d */
[----:B------:R-:W0:Y:S01]  /*13790*/  S2R R29, SR_TID.X ;  /* 0x00000000001d7919 */ /* 0x000e220000002100 */
[----:B---3--:R-:W-:Y:S02]  /*137a0*/  IMAD.MOV.U32 R24, RZ, RZ, R28 ;  /* 0x000000ffff187224 */ /* 0x008fe400078e001c */
[----:B----4-:R-:W-:Y:S02]  /*137b0*/  IMAD.MOV.U32 R25, RZ, RZ, R3 ;  /* 0x000000ffff197224 */ /* 0x010fe400078e0003 */
[----:B------:R-:W-:Y:S02]  /*137c0*/  IMAD.MOV.U32 R26, RZ, RZ, R2 ;  /* 0x000000ffff1a7224 */ /* 0x000fe400078e0002 */
[----:B------:R-:W-:Y:S02]  /*137d0*/  IMAD.MOV.U32 R27, RZ, RZ, R0 ;  /* 0x000000ffff1b7224 */ /* 0x000fe400078e0000 */
[C---:B0-----:R-:W-:Y:S02]  /*137e0*/  IMAD.SHL.U32 R0, R29.reuse, 0x200, RZ ;  /* 0x000002001d007824 */ /* 0x041fe400078e00ff */
[----:B------:R-:W-:-:S03]  /*137f0*/  IMAD.SHL.U32 R28, R29, 0x20, RZ ;  /* 0x000000201d1c7824 */ /* 0x000fc600078e00ff */
[----:B------:R-:W-:-:S04]  /*13800*/  LOP3.LUT R0, R0, 0x3000, RZ, 0xc0, !PT ;  /* 0x0000300000007812 */ /* 0x000fc800078ec0ff */
[----:B------:R-:W-:Y:S01]  /*13810*/  LOP3.LUT R0, R0, 0x60, R28, 0xf8, !PT ;  /* 0x0000006000007812 */ /* 0x000fe200078ef81c */
[----:B------:R-:W-:-:S05]  /*13820*/  IMAD.SHL.U32 R28, R29, 0x4, RZ ;  /* 0x000000041d1c7824 */ /* 0x000fca00078e00ff */
[----:B------:R-:W-:Y:S02]  /*13830*/  LOP3.LUT R0, R0, 0x170, R28, 0x78, !PT ;  /* 0x0000017000007812 */ /* 0x000fe400078e781c */
[C---:B------:R-:W-:Y:S02]  /*13840*/  IADD3 R2, R15.reuse, 0x1, RZ ;  /* 0x000000010f027810 */ /* 0x040fe40007ffe0ff */
[----:B------:R-:W-:Y:S02]  /*13850*/  IADD3 R3, R15, 0x2, RZ ;  /* 0x000000020f037810 */ /* 0x000fe40007ffe0ff */
[----:B------:R-:W-:Y:S01]  /*13860*/  ISETP.GE.AND P3, PT, R2, c[0x0][0x17c], PT ;  /* 0x00005f0002007a0c */ /* 0x000fe20003f66270 */
[----:B------:R-:W-:Y:S01]  /*13870*/  IMAD.SHL.U32 R2, R29, 0x40, RZ ;  /* 0x000000401d027824 */ /* 0x000fe200078e00ff */
[----:B------:R-:W-:Y:S01]  /*13880*/  ISETP.GE.AND P1, PT, R3, c[0x0][0x17c], PT ;  /* 0x00005f0003007a0c */ /* 0x000fe20003f26270 */
[----:B------:R-:W-:Y:S01]  /*13890*/  IMAD.SHL.U32 R29, R29, 0x800, RZ ;  /* 0x000008001d1d7824 */ /* 0x000fe200078e00ff */
[----:B------:R-:W-:-:S02]  /*138a0*/  IADD3 R3, R15, 0x4, RZ ;  /* 0x000000040f037810 */ /* 0x000fc40007ffe0ff */
[----:B------:R-:W-:Y:S02]  /*138b0*/  LOP3.LUT R28, R2, 0x800, RZ, 0xc0, !PT ;  /* 0x00000800021c7812 */ /* 0x000fe400078ec0ff */
[----:B------:R-:W-:Y:S02]  /*138c0*/  IADD3 R2, R15, 0x3, RZ ;  /* 0x000000030f027810 */ /* 0x000fe40007ffe0ff */
[----:B------:R-:W2:Y:S01]  /*138d0*/  LDL.LU R15, [R1+0x9d8] ;  /* 0x0009d800010f7983 */ /* 0x000ea20000300800 */
[----:B------:R-:W-:Y:S01]  /*138e0*/  IMAD.IADD R0, R28, 0x1, R0 ;  /* 0x000000011c007824 */ /* 0x000fe200078e0200 */
[----:B------:R-:W-:Y:S02]  /*138f0*/  LOP3.LUT R29, R29, 0x3000, RZ, 0xc0, !PT ;  /* 0x000030001d1d7812 */ /* 0x000fe400078ec0ff */
[----:B------:R-:W0:Y:S01]  /*13900*/  S2R R28, SR_TID.X ;  /* 0x00000000001c7919 */ /* 0x000e220000002100 */
[----:B------:R-:W-:Y:S02]  /*13910*/  ISETP.GE.AND P6, PT, R3, c[0x0][0x17c], PT ;  /* 0x00005f0003007a0c */ /* 0x000fe40003fc6270 */
[----:B------:R-:W-:Y:S01]  /*13920*/  ISETP.GE.AND P0, PT, R2, c[0x0][0x17c], PT ;  /* 0x00005f0002007a0c */ /* 0x000fe20003f06270 */
[----:B------:R1:W-:Y:S04]  /*13930*/  STS.128 [R0], R16 ;  /* 0x0000001000007388 */ /* 0x0003e80000000c00 */
[----:B------:R-:W-:Y:S04]  /*13940*/  STS.128 [R0+0x280], R4 ;  /* 0x0002800400007388 */ /* 0x000fe80000000c00 */
[----:B------:R3:W-:Y:S04]  /*13950*/  STS.128 [R0+0x80], R20 ;  /* 0x0000801400007388 */ /* 0x0007e80000000c00 */
[----:B-1----:R-:W4:Y:S04]  /*13960*/  LDL.LU.64 R18, [R1+0x9d0] ;  /* 0x0009d00001127983 */ /* 0x002f280000300a00 */
[----:B------:R-:W4:Y:S01]  /*13970*/  LDL.LU.64 R16, [R1+0x9c8] ;  /* 0x0009c80001107983 */ /* 0x000f220000300a00 */
[----:B0-----:R-:W-:-:S03]  /*13980*/  LOP3.LUT R28, R28, 0x7f, RZ, 0xc0, !PT ;  /* 0x0000007f1c1c7812 */ /* 0x001fc600078ec0ff */
[----:B---3--:R-:W3:Y:S02]  /*13990*/  LDL.LU.64 R22, [R1+0x9c0] ;  /* 0x0009c00001167983 */ /* 0x008ee40000300a00 */
[----:B------:R-:W-:Y:S02]  /*139a0*/  IMAD R28, R28, 0x10, R29 ;  /* 0x000000101c1c7824 */ /* 0x000fe400078e021d */
[----:B------:R-:W3:Y:S04]  /*139b0*/  LDL.LU.64 R20, [R1+0x9b8] ;  /* 0x0009b80001147983 */ /* 0x000ee80000300a00 */
[----:B------:R-:W2:Y:S04]  /*139c0*/  LDL.LU R4, [R1+0xb0] ;  /* 0x0000b00001047983 */ /* 0x000ea80000300800 */
[----:B------:R-:W2:Y:S04]  /*139d0*/  LDL.LU R5, [R1+0xb4] ;  /* 0x0000b40001057983 */ /* 0x000ea80000300800 */
[----:B------:R-:W2:Y:S04]  /*139e0*/  LDL.LU R6, [R1+0xb8] ;  /* 0x0000b80001067983 */ /* 0x000ea80000300800 */
[----:B------:R-:W2:Y:S04]  /*139f0*/  LDL.LU R7, [R1+0xbc] ;  /* 0x0000bc0001077983 */ /* 0x000ea80000300800 */
[----:B------:R0:W-:Y:S04]  /*13a00*/  STS.128 [R0+0x400], R8 ;  /* 0x0004000800007388 */ /* 0x0001e80000000c00 */
[----:B------:R-:W-:Y:S04]  /*13a10*/  STS.128 [R0+0x200], R24 ;  /* 0x0002001800007388 */ /* 0x000fe80000000c00 */
[----:B--2---:R-:W-:Y:S04]  /*13a20*/  STL.64 [R1+0x990], R6 ;  /* 0x0009900601007387 */ /* 0x004fe80000100a00 */
[----:B------:R1:W-:Y:S04]  /*13a30*/  STL.64 [R1+0x988], R4 ;  /* 0x0009880401007387 */ /* 0x0003e80000100a00 */
[----:B0-----:R-:W2:Y:S04]  /*13a40*/  LDL.LU R8, [R1+0x80] ;  /* 0x0000800001087983 */ /* 0x001ea80000300800 */
[----:B------:R-:W2:Y:S04]  /*13a50*/  LDL.LU R9, [R1+0x84] ;  /* 0x0000840001097983 */ /* 0x000ea80000300800 */
[----:B------:R-:W2:Y:S04]  /*13a60*/  LDL.LU R10, [R1+0x88] ;  /* 0x00008800010a7983 */ /* 0x000ea80000300800 */
[----:B------:R-:W2:Y:S04]  /*13a70*/  LDL.LU R11, [R1+0x8c] ;  /* 0x00008c00010b7983 */ /* 0x000ea80000300800 */
[----:B------:R-:W-:Y:S04]  /*13a80*/  STS.128 [R0+0x480], R12 ;  /* 0x0004800c00007388 */ /* 0x000fe80000000c00 */
[----:B----4-:R-:W-:Y:S04]  /*13a90*/  STS.128 [R0+0x600], R16 ;  /* 0x0006001000007388 */ /* 0x010fe80000000c00 */
[----:B---3--:R-:W-:Y:S04]  /*13aa0*/  STS.128 [R0+0x680], R20 ;  /* 0x0006801400007388 */ /* 0x008fe80000000c00 */
[----:B------:R-:W-:Y:S06]  /*13ab0*/  BAR.SYNC.DEFER_BLOCKING 0x0 ;  /* 0x0000000000007b1d */ /* 0x000fec0000010000 */
[----:B------:R-:W0:Y:S01]  /*13ac0*/  LDS.128 R24, [R28] ;  /* 0x000000001c187984 */ /* 0x000e220000000c00 */
[----:B------:R-:W-:-:S02]  /*13ad0*/  LOP3.LUT R29, R28, 0x20, RZ, 0x3c, !PT ;  /* 0x000000201c1d7812 */ /* 0x000fc400078e3cff */
[C---:B------:R-:W-:Y:S02]  /*13ae0*/  LOP3.LUT R3, R28.reuse, 0x40, RZ, 0x3c, !PT ;  /* 0x000000401c037812 */ /* 0x040fe400078e3cff */
[----:B------:R-:W-:Y:S01]  /*13af0*/  LOP3.LUT R2, R28, 0x60, RZ, 0x3c, !PT ;  /* 0x000000601c027812 */ /* 0x000fe200078e3cff */
[----:B--2---:R-:W-:Y:S04]  /*13b00*/  STL.64 [R1+0x9a0], R10 ;  /* 0x0009a00a01007387 */ /* 0x004fe80000100a00 */
[----:B------:R2:W-:Y:S04]  /*13b10*/  STL.64 [R1+0x998], R8 ;  /* 0x0009980801007387 */ /* 0x0005e80000100a00 */
[----:B-1----:R-:W3:Y:S04]  /*13b20*/  LDL.LU R4, [R1+0x40] ;  /* 0x0000400001047983 */ /* 0x002ee80000300800 */
[----:B------:R-:W3:Y:S04]  /*13b30*/  LDL.LU R5, [R1+0x44] ;  /* 0x0000440001057983 */ /* 0x000ee80000300800 */
[----:B------:R-:W3:Y:S04]  /*13b40*/  LDL.LU R6, [R1+0x48] ;  /* 0x0000480001067983 */ /* 0x000ee80000300800 */
[----:B------:R-:W3:Y:S04]  /*13b50*/  LDL.LU R7, [R1+0x4c] ;  /* 0x00004c0001077983 */ /* 0x000ee80000300800 */
[----:B--2---:R-:W2:Y:S04]  /*13b60*/  LDL.LU R8, [R1+0x30] ;  /* 0x0000300001087983 */ /* 0x004ea80000300800 */
[----:B------:R-:W2:Y:S04]  /*13b70*/  LDL.LU R9, [R1+0x34] ;  /* 0x0000340001097983 */ /* 0x000ea80000300800 */
[----:B------:R-:W2:Y:S04]  /*13b80*/  LDL.LU R10, [R1+0x38] ;  /* 0x00003800010a7983 */ /* 0x000ea80000300800 */
[----:B------:R-:W2:Y:S04]  /*13b90*/  LDL.LU R11, [R1+0x3c] ;  /* 0x00003c00010b7983 */ /* 0x000ea80000300800 */
[----:B------:R-:W4:Y:S04]  /*13ba0*/  LDL.LU R12, [R1+0x70] ;  /* 0x00007000010c7983 */ /* 0x000f280000300800 */
[----:B------:R-:W4:Y:S04]  /*13bb0*/  LDL.LU R13, [R1+0x74] ;  /* 0x00007400010d7983 */ /* 0x000f280000300800 */
[----:B------:R-:W4:Y:S04]  /*13bc0*/  LDL.LU R14, [R1+0x78] ;  /* 0x00007800010e7983 */ /* 0x000f280000300800 */
[----:B------:R-:W4:Y:S04]  /*13bd0*/  LDL.LU R15, [R1+0x7c] ;  /* 0x00007c00010f7983 */ /* 0x000f280000300800 */
[----:B------:R-:W2:Y:S04]  /*13be0*/  LDL.LU R16, [R1+0x60] ;  /* 0x0000600001107983 */ /* 0x000ea80000300800 */
[----:B------:R-:W2:Y:S04]  /*13bf0*/  LDL.LU R17, [R1+0x64] ;  /* 0x0000640001117983 */ /* 0x000ea80000300800 */
[----:B------:R-:W2:Y:S04]  /*13c00*/  LDL.LU R18, [R1+0x68] ;  /* 0x0000680001127983 */ /* 0x000ea80000300800 */
[----:B------:R-:W2:Y:S04]  /*13c10*/  LDL.LU R19, [R1+0x6c] ;  /* 0x00006c0001137983 */ /* 0x000ea80000300800 */
[----:B------:R-:W-:Y:S04]  /*13c20*/  STL [R1+0x8d4], R23 ;  /* 0x0008d41701007387 */ /* 0x000fe80000100800 */
[----:B0-----:R-:W-:Y:S04]  /*13c30*/  STL.64 [R1+0x90], R24 ;  /* 0x0000901801007387 */ /* 0x001fe80000100a00 */
[----:B------:R-:W-:Y:S04]  /*13c40*/  STL.64 [R1+0x98], R26 ;  /* 0x0000981a01007387 */ /* 0x000fe80000100a00 */
[----:B------:R-:W0:Y:S04]  /*13c50*/  LDS.128 R24, [R28+0x800] ;  /* 0x000800001c187984 */ /* 0x000e280000000c00 */
[----:B0-----:R-:W-:Y:S04]  /*13c60*/  STL.64 [R1+0x120], R24 ;  /* 0x0001201801007387 */ /* 0x001fe80000100a00 */
[----:B------:R-:W-:Y:S04]  /*13c70*/  STL.64 [R1+0x128], R26 ;  /* 0x0001281a01007387 */ /* 0x000fe80000100a00 */
[----:B------:R-:W0:Y:S04]  /*13c80*/  LDS.128 R24, [R29] ;  /* 0x000000001d187984 */ /* 0x000e280000000c00 */
[----:B0-----:R-:W-:Y:S01]  /*13c90*/  STL [R1+0xa4], R25 ;  /* 0x0000a41901007387 */ /* 0x001fe20000100800 */
[----:B------:R-:W-:-:S03]  /*13ca0*/  IMAD.MOV.U32 R23, RZ, RZ, R24 ;  /* 0x000000ffff177224 */ /* 0x000fc600078e0018 */
[----:B------:R-:W-:Y:S04]  /*13cb0*/  STL.64 [R1+0xa8], R26 ;  /* 0x0000a81a01007387 */ /* 0x000fe80000100a00 */
[----:B------:R-:W0:Y:S04]  /*13cc0*/  LDS.128 R24, [R29+0x800] ;  /* 0x000800001d187984 */ /* 0x000e280000000c00 */
[----:B0-----:R-:W-:Y:S04]  /*13cd0*/  STL.64 [R1+0x110], R24 ;  /* 0x0001101801007387 */ /* 0x001fe80000100a00 */
[----:B------:R-:W-:Y:S04]  /*13ce0*/  STL.64 [R1+0x118], R26 ;  /* 0x0001181a01007387 */ /* 0x000fe80000100a00 */
[----:B------:R-:W0:Y:S04]  /*13cf0*/  LDS.128 R24, [R3] ;  /* 0x0000000003187984 */ /* 0x000e280000000c00 */
[----:B0-----:R-:W-:Y:S04]  /*13d00*/  STL.64 [R1+0xd0], R24 ;  /* 0x0000d01801007387 */ /* 0x001fe80000100a00 */
        /* <DEDUP_REMOVED lines=8> */
[----:B------:R-:W-:Y:S06]  /*13d90*/  BAR.SYNC.DEFER_BLOCKING 0x0 ;  /* 0x0000000000007b1d */ /* 0x000fec0000010000 */
[----:B0-----:R-:W-:Y:S04]  /*13da0*/  STL.64 [R1+0x130], R24 ;  /* 0x0001301801007387 */ /* 0x001fe80000100a00 */
[----:B------:R0:W-:Y:S04]  /*13db0*/  STL.64 [R1+0x138], R26 ;  /* 0x0001381a01007387 */ /* 0x0001e80000100a00 */
[----:B0-----:R-:W4:Y:S04]  /*13dc0*/  LDL.LU.64 R26, [R1+0x9b0] ;  /* 0x0009b000011a7983 */ /* 0x001f280000300a00 */
[----:B------:R-:W4:Y:S04]  /*13dd0*/  LDL.LU.64 R24, [R1+0x9a8] ;  /* 0x0009a80001187983 */ /* 0x000f280000300a00 */
[----:B--2---:R-:W-:Y:S04]  /*13de0*/  STS.128 [R0+0x80], R8 ;  /* 0x0000800800007388 */ /* 0x004fe80000000c00 */
[----:B---3--:R-:W-:Y:S04]  /*13df0*/  STS.128 [R0+0x200], R4 ;  /* 0x0002000400007388 */ /* 0x008fe80000000c00 */
[----:B------:R-:W-:Y:S04]  /*13e00*/  STS.128 [R0+0x400], R16 ;  /* 0x0004001000007388 */ /* 0x000fe80000000c00 */
[----:B----4-:R-:W-:Y:S04]  /*13e10*/  STL [R1+0x8d8], R26 ;  /* 0x0008d81a01007387 */ /* 0x010fe80000100800 */
[----:B------:R0:W-:Y:S04]  /*13e20*/  STS.128 [R0], R24 ;  /* 0x0000001800007388 */ /* 0x0001e80000000c00 */
[----:B0-----:R-:W2:Y:S04]  /*13e30*/  LDL.LU R24, [R1+0x50] ;  /* 0x0000500001187983 */ /* 0x001ea80000300800 */
[----:B------:R-:W2:Y:S04]  /*13e40*/  LDL.LU R25, [R1+0x54] ;  /* 0x0000540001197983 */ /* 0x000ea80000300800 */
[----:B------:R-:W2:Y:S04]  /*13e50*/  LDL.LU R26, [R1+0x58] ;  /* 0x00005800011a7983 */ /* 0x000ea80000300800 */
[----:B------:R-:W2:Y:S04]  /*13e60*/  LDL.LU R27, [R1+0x5c] ;  /* 0x00005c00011b7983 */ /* 0x000ea80000300800 */
[----:B------:R-:W3:Y:S04]  /*13e70*/  LDL.LU.64 R10, [R1+0x9a0] ;  /* 0x0009a000010a7983 */ /* 0x000ee80000300a00 */
[----:B------:R-:W3:Y:S04]  /*13e80*/  LDL.LU.64 R8, [R1+0x998] ;  /* 0x0009980001087983 */ /* 0x000ee80000300a00 */
[----:B------:R-:W4:Y:S04]  /*13e90*/  LDL.LU.64 R6, [R1+0x990] ;  /* 0x0009900001067983 */ /* 0x000f280000300a00 */
[----:B------:R-:W4:Y:S04]  /*13ea0*/  LDL.LU.64 R4, [R1+0x988] ;  /* 0x0009880001047983 */ /* 0x000f280000300a00 */
[----:B------:R-:W4:Y:S04]  /*13eb0*/  LDL.LU R16, [R1+0x2c0] ;  /* 0x0002c00001107983 */ /* 0x000f280000300800 */
[----:B------:R-:W4:Y:S04]  /*13ec0*/  LDL.LU R17, [R1+0x2c4] ;  /* 0x0002c40001117983 */ /* 0x000f280000300800 */
[----:B------:R-:W4:Y:S04]  /*13ed0*/  LDL.LU R18, [R1+0x2c8] ;  /* 0x0002c80001127983 */ /* 0x000f280000300800 */
[----:B------:R-:W4:Y:S04]  /*13ee0*/  LDL.LU R19, [R1+0x2cc] ;  /* 0x0002cc0001137983 */ /* 0x000f280000300800 */
[----:B------:R-:W-:Y:S04]  /*13ef0*/  STS.128 [R0+0x480], R12 ;  /* 0x0004800c00007388 */ /* 0x000fe80000000c00 */
[----:B--2---:R-:W-:Y:S04]  /*13f00*/  STS.128 [R0+0x280], R24 ;  /* 0x0002801800007388 */ /* 0x004fe80000000c00 */
[----:B---3--:R-:W-:Y:S04]  /*13f10*/  STS.128 [R0+0x600], R8 ;  /* 0x0006000800007388 */ /* 0x008fe80000000c00 */
[----:B----4-:R-:W-:Y:S04]  /*13f20*/  STS.128 [R0+0x680], R4 ;  /* 0x0006800400007388 */ /* 0x010fe80000000c00 */
[----:B------:R-:W-:Y:S06]  /*13f30*/  BAR.SYNC.DEFER_BLOCKING 0x0 ;  /* 0x0000000000007b1d */ /* 0x000fec0000010000 */
[----:B------:R-:W0:Y:S04]  /*13f40*/  LDS.128 R4, [R28] ;  /* 0x000000001c047984 */ /* 0x000e280000000c00 */
[----:B------:R-:W-:Y:S04]  /*13f50*/  STL.64 [R1+0x960], R18 ;  /* 0x0009601201007387 */ /* 0x000fe80000100a00 */
[----:B------:R-:W-:Y:S04]  /*13f60*/  STL.64 [R1+0x958], R16 ;  /* 0x0009581001007387 */ /* 0x000fe80000100a00 */
[----:B------:R-:W-:Y:S04]  /*13f70*/  LDS.128 R8, [R28+0x800] ;  /* 0x000800001c087984 */ /* 0x000fe80000000c00 */
[----:B------:R-:W-:Y:S01]  /*13f80*/  LDS.128 R12, [R2] ;  /* 0x00000000020c7984 */ /* 0x000fe20000000c00 */
[----:B0-----:R-:W-:-:S03]  /*13f90*/  IMAD.MOV.U32 R20, RZ, RZ, R4 ;  /* 0x000000ffff147224 */ /* 0x001fc600078e0004 */
[----:B------:R-:W-:Y:S04]  /*13fa0*/  STL [R1+0x34], R5 ;  /* 0x0000340501007387 */ /* 0x000fe80000100800 */
[----:B------:R-:W-:Y:S04]  /*13fb0*/  STL.64 [R1+0x38], R6 ;  /* 0x0000380601007387 */ /* 0x000fe80000100a00 */
[----:B------:R-:W-:Y:S04]  /*13fc0*/  STL.64 [R1+0x8e8], R22 ;  /* 0x0008e81601007387 */ /* 0x000fe80000100a00 */
[----:B------:R0:W-:Y:S04]  /*13fd0*/  STL.64 [R1+0x8e0], R20 ;  /* 0x0008e01401007387 */ /* 0x0001e80000100a00 */
[----:B------:R-:W1:Y:S04]  /*13fe0*/  LDS.128 R4, [R29] ;  /* 0x000000001d047984 */ /* 0x000e680000000c00 */
[----:B0-----:R-:W2:Y:S04]  /*13ff0*/  LDL.LU R20, [R1+0x200] ;  /* 0x0002000001147983 */ /* 0x001ea80000300800 */
[----:B------:R-:W2:Y:S04]  /*14000*/  LDL.LU R21, [R1+0x204] ;  /* 0x0002040001157983 */ /* 0x000ea80000300800 */
[----:B------:R-:W3:Y:S04]  /*14010*/  LDL.LU R22, [R1+0x208] ;  /* 0x0002080001167983 */ /* 0x000ee80000300800 */
[----:B------:R-:W3:Y:S04]  /*14020*/  LDL.LU R23, [R1+0x20c] ;  /* 0x00020c0001177983 */ /* 0x000ee80000300800 */
[----:B---3--:R-:W-:Y:S04]  /*14030*/  STL.64 [R1+0x970], R22 ;  /* 0x0009701601007387 */ /* 0x008fe80000100a00 */
[----:B--2---:R0:W-:Y:S04]  /*14040*/  STL.64 [R1+0x968], R20 ;  /* 0x0009681401007387 */ /* 0x0041e80000100a00 */
[----:B0-----:R-:W2:Y:S04]  /*14050*/  LDL.LU R20, [R1+0xe0] ;  /* 0x0000e00001147983 */ /* 0x001ea80000300800 */
[----:B------:R-:W2:Y:S04]  /*14060*/  LDL.LU R21, [R1+0xe4] ;  /* 0x0000e40001157983 */ /* 0x000ea80000300800 */
[----:B------:R-:W3:Y:S04]  /*14070*/  LDL.LU R22, [R1+0xe8] ;  /* 0x0000e80001167983 */ /* 0x000ee80000300800 */
[----:B------:R-:W3:Y:S01]  /*14080*/  LDL.LU R23, [R1+0xec] ;  /* 0x0000ec0001177983 */ /* 0x000ee20000300800 */
[----:B-1----:R-:W-:-:S03]  /*14090*/  IMAD.MOV.U32 R26, RZ, RZ, R4 ;  /* 0x000000ffff1a7224 */ /* 0x002fc600078e0004 */
[----:B---3--:R-:W-:Y:S04]  /*140a0*/  STL.64 [R1+0x980], R22 ;  /* 0x0009801601007387 */ /* 0x008fe80000100a00 */
[----:B--2---:R-:W-:Y:S04]  /*140b0*/  STL.64 [R1+0x978], R20 ;  /* 0x0009781401007387 */ /* 0x004fe80000100a00 */
[----:B------:R-:W2:Y:S04]  /*140c0*/  LDL.LU R16, [R1+0xf0] ;  /* 0x0000f00001107983 */ /* 0x000ea80000300800 */
[----:B------:R-:W2:Y:S04]  /*140d0*/  LDL.LU R17, [R1+0xf4] ;  /* 0x0000f40001117983 */ /* 0x000ea80000300800 */
[----:B------:R-:W2:Y:S04]  /*140e0*/  LDL.LU R18, [R1+0xf8] ;  /* 0x0000f80001127983 */ /* 0x000ea80000300800 */
[----:B------:R-:W2:Y:S04]  /*140f0*/  LDL.LU R19, [R1+0xfc] ;  /* 0x0000fc0001137983 */ /* 0x000ea80000300800 */
[----:B------:R-:W-:Y:S04]  /*14100*/  STL [R1+0x14], R5 ;  /* 0x0000140501007387 */ /* 0x000fe80000100800 */
[----:B------:R-:W-:Y:S04]  /*14110*/  STL.64 [R1+0x20], R8 ;  /* 0x0000200801007387 */ /* 0x000fe80000100a00 */
[----:B------:R-:W-:Y:S04]  /*14120*/  STL.64 [R1+0x28], R10 ;  /* 0x0000280a01007387 */ /* 0x000fe80000100a00 */
[----:B------:R-:W-:Y:S04]  /*14130*/  STL.64 [R1+0x18], R6 ;  /* 0x0000180601007387 */ /* 0x000fe80000100a00 */
[----:B------:R-:W0:Y:S04]  /*14140*/  LDS.128 R4, [R3] ;  /* 0x0000000003047984 */ /* 0x000e280000000c00 */
[----:B------:R-:W1:Y:S04]  /*14150*/  LDS.128 R8, [R29+0x800] ;  /* 0x000800001d087984 */ /* 0x000e680000000c00 */
[----:B------:R3:W-:Y:S04]  /*14160*/  STL [R1+0x950], R26 ;  /* 0x0009501a01007387 */ /* 0x0007e80000100800 */
[----:B------:R-:W4:Y:S04]  /*14170*/  LDL.LU R24, [R1+0x1f0] ;  /* 0x0001f00001187983 */ /* 0x000f280000300800 */
[----:B------:R-:W4:Y:S04]  /*14180*/  LDL.LU R25, [R1+0x1f4] ;  /* 0x0001f40001197983 */ /* 0x000f280000300800 */
[----:B---3--:R-:W4:Y:S04]  /*14190*/  LDL.LU R26, [R1+0x1f8] ;  /* 0x0001f800011a7983 */ /* 0x008f280000300800 */
[----:B------:R-:W4:Y:S04]  /*141a0*/  LDL.LU R27, [R1+0x1fc] ;  /* 0x0001fc00011b7983 */ /* 0x000f280000300800 */
[----:B------:R-:W-:Y:S04]  /*141b0*/  LDS.128 R20, [R2+0x800] ;  /* 0x0008000002147984 */ /* 0x000fe80000000c00 */
[----:B0-----:R-:W-:Y:S04]  /*141c0*/  STL [R1+0x8d0], R6 ;  /* 0x0008d00601007387 */ /* 0x001fe80000100800 */
[----:B-1----:R-:W-:Y:S04]  /*141d0*/  STL.64 [R1], R8 ;  /* 0x0000000801007387 */ /* 0x002fe80000100a00 */
[----:B------:R-:W-:Y:S04]  /*141e0*/  STL.64 [R1+0x8], R10 ;  /* 0x0000080a01007387 */ /* 0x000fe80000100a00 */
[----:B------:R-:W0:Y:S04]  /*141f0*/  LDS.128 R8, [R3+0x800] ;  /* 0x0008000003087984 */ /* 0x000e280000000c00 */
[----:B------:R-:W-:Y:S04]  /*14200*/  STL [R1+0x8cc], R7 ;  /* 0x0008cc0701007387 */ /* 0x000fe80000100800 */
[----:B------:R-:W-:Y:S06]  /*14210*/  BAR.SYNC.DEFER_BLOCKING 0x0 ;  /* 0x0000000000007b1d */ /* 0x000fec0000010000 */
[----:B0-----:R-:W-:Y:S04]  /*14220*/  STL.64 [R1+0x8f8], R10 ;  /* 0x0008f80a01007387 */ /* 0x001fe80000100a00 */
[----:B------:R0:W-:Y:S04]  /*14230*/  STL.64 [R1+0x8f0], R8 ;  /* 0x0008f00801007387 */ /* 0x0001e80000100a00 */
[----:B0-----:R-:W3:Y:S04]  /*14240*/  LDL.LU R8, [R1+0x1e0] ;  /* 0x0001e00001087983 */ /* 0x001ee80000300800 */
[----:B------:R-:W3:Y:S04]  /*14250*/  LDL.LU R9, [R1+0x1e4] ;  /* 0x0001e40001097983 */ /* 0x000ee80000300800 */
[----:B------:R-:W3:Y:S04]  /*14260*/  LDL.LU R10, [R1+0x1e8] ;  /* 0x0001e800010a7983 */ /* 0x000ee80000300800 */
[----:B------:R-:W3:Y:S04]  /*14270*/  LDL.LU R11, [R1+0x1ec] ;  /* 0x0001ec00010b7983 */ /* 0x000ee80000300800 */
[----:B------:R-:W-:Y:S04]  /*14280*/  STL.64 [R1+0x908], R14 ;  /* 0x0009080e01007387 */ /* 0x000fe80000100a00 */
[----:B------:R0:W-:Y:S04]  /*14290*/  STL.64 [R1+0x900], R12 ;  /* 0x0009000c01007387 */ /* 0x0001e80000100a00 */
[----:B0-----:R-:W3:Y:S04]  /*142a0*/  LDL.LU R12, [R1+0x180] ;  /* 0x00018000010c7983 */ /* 0x001ee80000300800 */
[----:B------:R-:W3:Y:S04]  /*142b0*/  LDL.LU R13, [R1+0x184] ;  /* 0x00018400010d7983 */ /* 0x000ee80000300800 */
[----:B------:R-:W3:Y:S04]  /*142c0*/  LDL.LU R14, [R1+0x188] ;  /* 0x00018800010e7983 */ /* 0x000ee80000300800 */
[----:B------:R-:W3:Y:S04]  /*142d0*/  LDL.LU R15, [R1+0x18c] ;  /* 0x00018c00010f7983 */ /* 0x000ee80000300800 */
[----:B------:R-:W-:Y:S04]  /*142e0*/  STL.64 [R1+0x40], R20 ;  /* 0x0000401401007387 */ /* 0x000fe80000100a00 */
[----:B------:R0:W-:Y:S04]  /*142f0*/  STL.64 [R1+0x48], R22 ;  /* 0x0000481601007387 */ /* 0x0001e80000100a00 */
[----:B0-----:R-:W3:Y:S04]  /*14300*/  LDL.LU.64 R22, [R1+0x980] ;  /* 0x0009800001167983 */ /* 0x001ee80000300a00 */
[----:B------:R-:W3:Y:S04]  /*14310*/  LDL.LU.64 R20, [R1+0x978] ;  /* 0x0009780001147983 */ /* 0x000ee80000300a00 */
[----:B------:R-:W4:Y:S04]  /*14320*/  LDL R6, [R1+0x478] ;  /* 0x0004780001067983 */ /* 0x000f280000100800 */
[----:B--2---:R-:W-:Y:S04]  /*14330*/  STS.128 [R0+0x80], R16 ;  /* 0x0000801000007388 */ /* 0x004fe80000000c00 */
[----:B---3--:R0:W-:Y:S04]  /*14340*/  STS.128 [R0], R20 ;  /* 0x0000001400007388 */ /* 0x0081e80000000c00 */
[----:B0-----:R-:W2:Y:S04]  /*14350*/  LDL.LU.64 R22, [R1+0x970] ;  /* 0x0009700001167983 */ /* 0x001ea80000300a00 */
[----:B------:R-:W2:Y:S04]  /*14360*/  LDL.LU.64 R20, [R1+0x968] ;  /* 0x0009680001147983 */ /* 0x000ea80000300a00 */
[----:B------:R-:W3:Y:S04]  /*14370*/  LDL.LU.64 R18, [R1+0x960] ;  /* 0x0009600001127983 */ /* 0x000ee80000300a00 */
[----:B------:R-:W3:Y:S04]  /*14380*/  LDL.LU.64 R16, [R1+0x958] ;  /* 0x0009580001107983 */ /* 0x000ee80000300a00 */
[----:B--2---:R0:W-:Y:S04]  /*14390*/  STS.128 [R0+0x480], R20 ;  /* 0x0004801400007388 */ /* 0x0041e80000000c00 */
[----:B---3--:R1:W-:Y:S04]  /*143a0*/  STS.128 [R0+0x600], R16 ;  /* 0x0006001000007388 */ /* 0x0083e80000000c00 */
[----:B0-----:R-:W2:Y:S04]  /*143b0*/  LDL.LU R20, [R1+0x2d0] ;  /* 0x0002d00001147983 */ /* 0x001ea80000300800 */
[----:B------:R-:W2:Y:S04]  /*143c0*/  LDL.LU R21, [R1+0x2d4] ;  /* 0x0002d40001157983 */ /* 0x000ea80000300800 */
[----:B------:R-:W2:Y:S04]  /*143d0*/  LDL.LU R22, [R1+0x2d8] ;  /* 0x0002d80001167983 */ /* 0x000ea80000300800 */
[----:B------:R-:W2:Y:S04]  /*143e0*/  LDL.LU R23, [R1+0x2dc] ;  /* 0x0002dc0001177983 */ /* 0x000ea80000300800 */
[----:B-1----:R-:W3:Y:S04]  /*143f0*/  LDL.LU R16, [R1+0x410] ;  /* 0x0004100001107983 */ /* 0x002ee80000300800 */
[----:B------:R-:W3:Y:S04]  /*14400*/  LDL.LU R17, [R1+0x414] ;  /* 0x0004140001117983 */ /* 0x000ee80000300800 */
[----:B------:R-:W2:Y:S04]  /*14410*/  LDL.LU R18, [R1+0x418] ;  /* 0x0004180001127983 */ /* 0x000ea80000300800 */
[----:B------:R-:W2:Y:S04]  /*14420*/  LDL.LU R19, [R1+0x41c] ;  /* 0x00041c0001137983 */ /* 0x000ea80000300800 */
[----:B--2---:R-:W-:Y:S04]  /*14430*/  STL.64 [R1+0x918], R18 ;  /* 0x0009181201007387 */ /* 0x004fe80000100a00 */
[----:B---3--:R0:W-:Y:S04]  /*14440*/  STL.64 [R1+0x910], R16 ;  /* 0x0009101001007387 */ /* 0x0081e80000100a00 */
        /* <DEDUP_REMOVED lines=9> */
[----:B------:R-:W3:Y:S04]  /*144e0*/  LDL.LU R19, [R1+0x3fc] ;  /* 0x0003fc0001137983 */ /* 0x000ee80000300800 */
[----:B------:R-:W-:Y:S04]  /*144f0*/  STS.128 [R0+0x200], R12 ;  /* 0x0002000c00007388 */ /* 0x000fe80000000c00 */
[----:B------:R-:W-:Y:S04]  /*14500*/  STS.128 [R0+0x280], R8 ;  /* 0x0002800800007388 */ /* 0x000fe80000000c00 */
[----:B----4-:R-:W-:Y:S04]  /*14510*/  STS.128 [R0+0x400], R24 ;  /* 0x0004001800007388 */ /* 0x010fe80000000c00 */
[----:B------:R-:W-:Y:S04]  /*14520*/  STS.128 [R0+0x680], R20 ;  /* 0x0006801400007388 */ /* 0x000fe80000000c00 */
[----:B------:R-:W-:Y:S06]  /*14530*/  BAR.SYNC.DEFER_BLOCKING 0x0 ;  /* 0x0000000000007b1d */ /* 0x000fec0000010000 */
[----:B------:R-:W0:Y:S04]  /*14540*/  LDS.128 R8, [R28] ;  /* 0x000000001c087984 */ /* 0x000e280000000c00 */
[----:B------:R-:W1:Y:S04]  /*14550*/  LDS.128 R24, [R28+0x800] ;  /* 0x000800001c187984 */ /* 0x000e680000000c00 */
[----:B---3--:R-:W-:Y:S04]  /*14560*/  STL.64 [R1+0x938], R18 ;  /* 0x0009381201007387 */ /* 0x008fe80000100a00 */
[----:B--2---:R2:W-:Y:S04]  /*14570*/  STL.64 [R1+0x930], R16 ;  /* 0x0009301001007387 */ /* 0x0045e80000100a00 */
[----:B--2---:R-:W2:Y:S04]  /*14580*/  LDL.LU R16, [R1+0x3c0] ;  /* 0x0003c00001107983 */ /* 0x004ea80000300800 */
[----:B------:R-:W2:Y:S04]  /*14590*/  LDL.LU R17, [R1+0x3c4] ;  /* 0x0003c40001117983 */ /* 0x000ea80000300800 */
[----:B------:R-:W3:Y:S04]  /*145a0*/  LDL.LU R18, [R1+0x3c8] ;  /* 0x0003c80001127983 */ /* 0x000ee80000300800 */
[----:B------:R-:W3:Y:S04]  /*145b0*/  LDL.LU R19, [R1+0x3cc] ;  /* 0x0003cc0001137983 */ /* 0x000ee80000300800 */
[----:B---3--:R-:W-:Y:S04]  /*145c0*/  STL.64 [R1+0x948], R18 ;  /* 0x0009481201007387 */ /* 0x008fe80000100a00 */
[----:B--2---:R2:W-:Y:S04]  /*145d0*/  STL.64 [R1+0x940], R16 ;  /* 0x0009401001007387 */ /* 0x0045e80000100a00 */
[----:B--2---:R-:W2:Y:S04]  /*145e0*/  LDL.LU R16, [R1+0x2e0] ;  /* 0x0002e00001107983 */ /* 0x004ea80000300800 */
[----:B------:R-:W2:Y:S04]  /*145f0*/  LDL.LU R17, [R1+0x2e4] ;  /* 0x0002e40001117983 */ /* 0x000ea80000300800 */
[----:B------:R-:W2:Y:S04]  /*14600*/  LDL.LU R18, [R1+0x2e8] ;  /* 0x0002e80001127983 */ /* 0x000ea80000300800 */
[----:B------:R-:W2:Y:S04]  /*14610*/  LDL.LU R19, [R1+0x2ec] ;  /* 0x0002ec0001137983 */ /* 0x000ea80000300800 */
[----:B------:R-:W3:Y:S04]  /*14620*/  LDL R7, [R1+0x47c] ;  /* 0x00047c0001077983 */ /* 0x000ee80000100800 */
[----:B------:R-:W4:Y:S04]  /*14630*/  LDL.LU R12, [R1+0x450] ;  /* 0x00045000010c7983 */ /* 0x000f280000300800 */
[----:B0-----:R0:W-:Y:S04]  /*14640*/  STL.64 [R1+0x50], R8 ;  /* 0x0000500801007387 */ /* 0x0011e80000100a00 */
[----:B------:R0:W-:Y:S04]  /*14650*/  STL.64 [R1+0x58], R10 ;  /* 0x0000580a01007387 */ /* 0x0001e80000100a00 */
[----:B------:R-:W4:Y:S04]  /*14660*/  LDL.LU R13, [R1+0x454] ;  /* 0x00045400010d7983 */ /* 0x000f280000300800 */
[----:B------:R-:W4:Y:S04]  /*14670*/  LDL.LU R14, [R1+0x458] ;  /* 0x00045800010e7983 */ /* 0x000f280000300800 */
[----:B------:R-:W4:Y:S04]  /*14680*/  LDL.LU R15, [R1+0x45c] ;  /* 0x00045c00010f7983 */ /* 0x000f280000300800 */
[----:B0-----:R-:W2:Y:S04]  /*14690*/  LDL.LU R8, [R1+0x460] ;  /* 0x0004600001087983 */ /* 0x001ea80000300800 */
[----:B------:R-:W2:Y:S04]  /*146a0*/  LDL.LU R9, [R1+0x464] ;  /* 0x0004640001097983 */ /* 0x000ea80000300800 */
[----:B------:R-:W2:Y:S04]  /*146b0*/  LDL.LU R10, [R1+0x468] ;  /* 0x00046800010a7983 */ /* 0x000ea80000300800 */
[----:B------:R-:W3:Y:S04]  /*146c0*/  LDL.LU R11, [R1+0x46c] ;  /* 0x00046c00010b7983 */ /* 0x000ee80000300800 */
[----:B------:R-:W3:Y:S04]  /*146d0*/  LDL.LU R20, [R1+0x480] ;  /* 0x0004800001147983 */ /* 0x000ee80000300800 */
[----:B------:R-:W3:Y:S04]  /*146e0*/  LDL.LU R21, [R1+0x484] ;  /* 0x0004840001157983 */ /* 0x000ee80000300800 */
[----:B------:R-:W3:Y:S04]  /*146f0*/  LDL.LU R22, [R1+0x488] ;  /* 0x0004880001167983 */ /* 0x000ee80000300800 */
[----:B------:R-:W3:Y:S04]  /*14700*/  LDL.LU R23, [R1+0x48c] ;  /* 0x00048c0001177983 */ /* 0x000ee80000300800 */
[----:B-1----:R-:W-:Y:S04]  /*14710*/  STL.64 [R1+0x140], R24 ;  /* 0x0001401801007387 */ /* 0x002fe80000100a00 */
        /* <DEDUP_REMOVED lines=18> */
[----:B--2---:R-:W-:Y:S04]  /*14840*/  STS.128 [R0], R16 ;  /* 0x0000001000007388 */ /* 0x004fe80000000c00 */
[----:B0-----:R-:W-:Y:S04]  /*14850*/  STL.64 [R1+0x60], R24 ;  /* 0x0000601801007387 */ /* 0x001fe80000100a00 */
[----:B------:R0:W-:Y:S04]  /*14860*/  STL.64 [R1+0x68], R26 ;  /* 0x0000681a01007387 */ /* 0x0001e80000100a00 */
[----:B0-----:R-:W2:Y:S04]  /*14870*/  LDL.LU R26, [R1+0x950] ;  /* 0x00095000011a7983 */ /* 0x001ea80000300800 */
[----:B------:R-:W2:Y:S04]  /*14880*/  LDL R27, [R1+0x588] ;  /* 0x00058800011b7983 */ /* 0x000ea80000100800 */
[----:B------:R-:W2:Y:S04]  /*14890*/  LDL.LU.64 R18, [R1+0x948] ;  /* 0x0009480001127983 */ /* 0x000ea80000300a00 */
[----:B------:R-:W2:Y:S04]  /*148a0*/  LDL.LU.64 R16, [R1+0x940] ;  /* 0x0009400001107983 */ /* 0x000ea80000300a00 */
[----:B--2---:R0:W-:Y:S04]  /*148b0*/  STS.128 [R0+0x80], R16 ;  /* 0x0000801000007388 */ /* 0x0041e80000000c00 */
[----:B0-----:R-:W2:Y:S04]  /*148c0*/  LDL.LU.64 R18, [R1+0x938] ;  /* 0x0009380001127983 */ /* 0x001ea80000300a00 */
[----:B------:R-:W2:Y:S04]  /*148d0*/  LDL.LU.64 R16, [R1+0x930] ;  /* 0x0009300001107983 */ /* 0x000ea80000300a00 */
[----:B--2---:R0:W-:Y:S04]  /*148e0*/  STS.128 [R0+0x200], R16 ;  /* 0x0002001000007388 */ /* 0x0041e80000000c00 */
[----:B0-----:R-:W2:Y:S04]  /*148f0*/  LDL.LU.64 R18, [R1+0x928] ;  /* 0x0009280001127983 */ /* 0x001ea80000300a00 */
[----:B------:R-:W2:Y:S04]  /*14900*/  LDL.LU.64 R16, [R1+0x920] ;  /* 0x0009200001107983 */ /* 0x000ea80000300a00 */
[----:B--2---:R0:W-:Y:S04]  /*14910*/  STS.128 [R0+0x280], R16 ;  /* 0x0002801000007388 */ /* 0x0041e80000000c00 */
[----:B0-----:R-:W2:Y:S04]  /*14920*/  LDL.LU.64 R18, [R1+0x918] ;  /* 0x0009180001127983 */ /* 0x001ea80000300a00 */
[----:B------:R-:W2:Y:S01]  /*14930*/  LDL.LU.64 R16, [R1+0x910] ;  /* 0x0009100001107983 */ /* 0x000ea20000300a00 */
[----:B---3--:R-:W-:-:S05]  /*14940*/  IMAD R3, R7, c[0x0][0x194], RZ ;  /* 0x0000650007037a24 */ /* 0x008fca00078e02ff */
[----:B------:R-:W-:Y:S01]  /*14950*/  LEA R2, P5, R3, c[0x0][0x170], 0x1 ;  /* 0x00005c0003027a11 */ /* 0x000fe200078a08ff */
[----:B----4-:R0:W-:Y:S04]  /*14960*/  STS.128 [R0+0x480], R12 ;  /* 0x0004800c00007388 */ /* 0x0101e80000000c00 */
[----:B------:R1:W-:Y:S04]  /*14970*/  STS.128 [R0+0x600], R8 ;  /* 0x0006000800007388 */ /* 0x0003e80000000c00 */
[----:B0-----:R-:W3:Y:S04]  /*14980*/  LDL.LU.64 R14, [R1+0x908] ;  /* 0x00090800010e7983 */ /* 0x001ee80000300a00 */
[----:B------:R-:W4:Y:S04]  /*14990*/  LDL.LU.64 R12, [R1+0x900] ;  /* 0x00090000010c7983 */ /* 0x000f280000300a00 */
[----:B-1----:R-:W3:Y:S04]  /*149a0*/  LDL.LU.64 R10, [R1+0x8f8] ;  /* 0x0008f800010a7983 */ /* 0x002ee80000300a00 */
[----:B------:R-:W3:Y:S04]  /*149b0*/  LDL.LU.64 R8, [R1+0x8f0] ;  /* 0x0008f00001087983 */ /* 0x000ee80000300a00 */
[----:B------:R-:W-:Y:S04]  /*149c0*/  STS.128 [R0+0x680], R20 ;  /* 0x0006801400007388 */ /* 0x000fe80000000c00 */
[----:B--2---:R0:W-:Y:S02]  /*149d0*/  STS.128 [R0+0x400], R16 ;  /* 0x0004001000007388 */ /* 0x0041e40000000c00 */
[----:B0-----:R-:W-:-:S04]  /*149e0*/  IMAD.MOV.U32 R19, RZ, RZ, c[0x0][0x194] ;  /* 0x00006500ff137624 */ /* 0x001fc800078e00ff */
[----:B------:R-:W-:Y:S01]  /*149f0*/  IMAD R19, R19, 0x80, R3 ;  /* 0x0000008013137824 */ /* 0x000fe200078e0203 */
[----:B------:R-:W-:Y:S01]  /*14a00*/  LEA.HI.X.SX32 R3, R3, c[0x0][0x174], 0x1, P5 ;  /* 0x00005d0003037a11 */ /* 0x000fe200028f0eff */
[----:B------:R-:W-:Y:S03]  /*14a10*/  BAR.SYNC.DEFER_BLOCKING 0x0 ;  /* 0x0000000000007b1d */ /* 0x000fe60000010000 */
[----:B------:R-:W-:-:S04]  /*14a20*/  LEA R24, P5, R19, c[0x0][0x170], 0x1 ;  /* 0x00005c0013187a11 */ /* 0x000fc800078a08ff */
[----:B------:R-:W-:Y:S02]  /*14a30*/  LEA.HI.X.SX32 R25, R19, c[0x0][0x174], 0x1, P5 ;  /* 0x00005d0013197a11 */ /* 0x000fe400028f0eff */
[----:B------:R-:W2:Y:S04]  /*14a40*/  LDL.LU R19, [R1+0x90] ;  /* 0x0000900001137983 */ /* 0x000ea80000300800 */
[----:B------:R-:W3:Y:S04]  /*14a50*/  LDL.LU.64 R22, [R1+0x8e8] ;  /* 0x0008e80001167983 */ /* 0x000ee80000300a00 */
[----:B------:R-:W4:Y:S01]  /*14a60*/  LDL.LU.64 R20, [R1+0x8e0] ;  /* 0x0008e00001147983 */ /* 0x000f220000300a00 */
[----:B------:R-:W-:-:S04]  /*14a70*/  ISETP.GE.AND P4, PT, R7, c[0x0][0x178], PT ;  /* 0x00005e0007007a0c */ /* 0x000fc80003f86270 */
[C---:B------:R-:W-:Y:S01]  /*14a80*/  ISETP.LT.AND P4, PT, R6.reuse, c[0x0][0x17c], !P4 ;  /* 0x00005f0006007a0c */ /* 0x040fe20006781270 */
[C---:B------:R-:W-:Y:S01]  /*14a90*/  IMAD R18, R6.reuse, c[0x0][0x198], RZ ;  /* 0x0000660006127a24 */ /* 0x040fe200078e02ff */
[----:B------:R-:W-:-:S03]  /*14aa0*/  ISETP.GE.AND P2, PT, R6, c[0x0][0x17c], PT ;  /* 0x00005f0006007a0c */ /* 0x000fc60003f46270 */
[----:B------:R-:W-:Y:S01]  /*14ab0*/  IMAD.WIDE R16, R18, 0x2, R2 ;  /* 0x0000000212107825 */ /* 0x000fe200078e0202 */
[----:B------:R-:W-:Y:S02]  /*14ac0*/  ISETP.LT.AND P2, PT, R27, c[0x0][0x178], !P2 ;  /* 0x00005e001b007a0c */ /* 0x000fe40005741270 */
[----:B------:R-:W-:-:S04]  /*14ad0*/  IADD3 R0, R6, 0x5, RZ ;  /* 0x0000000506007810 */ /* 0x000fc80007ffe0ff */
[----:B------:R-:W-:Y:S02]  /*14ae0*/  ISETP.GE.AND P5, PT, R0, c[0x0][0x17c], PT ;  /* 0x00005f0000007a0c */ /* 0x000fe40003fa6270 */
[C---:B------:R-:W-:Y:S01]  /*14af0*/  IADD3 R0, R18.reuse, c[0x0][0x198], RZ ;  /* 0x0000660012007a10 */ /* 0x040fe20007ffe0ff */
[----:B--2---:R0:W-:Y:S01]  /*14b00*/  @P4 STG.E.U16 [R16.64], R19 ;  /* 0x0000001310004986 */ /* 0x0041e2000c101504 */
[----:B------:R-:W-:Y:S02]  /*14b10*/  ISETP.LT.AND P4, PT, R7, c[0x0][0x178], !P3 ;  /* 0x00005e0007007a0c */ /* 0x000fe40005f81270 */
[----:B---3--:R-:W-:Y:S01]  /*14b20*/  PRMT R22, R19, 0x7632, R22 ;  /* 0x0000763213167816 */ /* 0x008fe20000000016 */
[----:B0-----:R-:W-:-:S05]  /*14b30*/  IMAD.WIDE R16, R18, 0x2, R24 ;  /* 0x0000000212107825 */ /* 0x001fca00078e0218 */
[----:B----4-:R0:W-:Y:S02]  /*14b40*/  @P2 STG.E.U16 [R16.64], R20 ;  /* 0x0000001410002986 */ /* 0x0101e4000c101504 */
[----:B0-----:R-:W-:-:S05]  /*14b50*/  IMAD.WIDE R16, R0, 0x2, R2 ;  /* 0x0000000200107825 */ /* 0x001fca00078e0202 */
[----:B------:R0:W-:Y:S04]  /*14b60*/  @P4 STG.E.U16 [R16.64], R22 ;  /* 0x0000001610004986 */ /* 0x0001e8000c101504 */
[----:B0-----:R-:W2:Y:S01]  /*14b70*/  LDL.LU R22, [R1+0xd0] ;  /* 0x0000d00001167983 */ /* 0x001ea20000300800 */
[----:B------:R-:W-:Y:S02]  /*14b80*/  ISETP.LT.AND P3, PT, R27, c[0x0][0x178], !P3 ;  /* 0x00005e001b007a0c */ /* 0x000fe40005f61270 */
[----:B------:R-:W-:Y:S01]  /*14b90*/  ISETP.LT.AND P2, PT, R7, c[0x0][0x178], !P1 ;  /* 0x00005e0007007a0c */ /* 0x000fe20004f41270 */
[----:B------:R-:W-:Y:S01]  /*14ba0*/  IMAD.WIDE R18, R0, 0x2, R24 ;  /* 0x0000000200127825 */ /* 0x000fe200078e0218 */
[----:B------:R-:W-:Y:S02]  /*14bb0*/  PRMT R21, R20, 0x7632, R21 ;  /* 0x0000763214157816 */ /* 0x000fe40000000015 */
[----:B------:R-:W-:-:S02]  /*14bc0*/  IADD3 R0, R0, c[0x0][0x198], RZ ;  /* 0x0000660000007a10 */ /* 0x000fc40007ffe0ff */
[----:B------:R-:W-:-:S05]  /*14bd0*/  ISETP.LT.AND P1, PT, R27, c[0x0][0x178], !P1 ;  /* 0x00005e001b007a0c */ /* 0x000fca0004f21270 */
[----:B------:R0:W-:Y:S01]  /*14be0*/  @P3 STG.E.U16 [R18.64], R21 ;  /* 0x0000001512003986 */ /* 0x0001e2000c101504 */
[----:B------:R-:W-:Y:S01]  /*14bf0*/  IMAD.WIDE R16, R0, 0x2, R24 ;  /* 0x0000000200107825 */ /* 0x000fe200078e0218 */
[----:B------:R-:W-:-:S03]  /*14c00*/  IADD3 R20, R6, 0x6, RZ ;  /* 0x0000000606147810 */ /* 0x000fc60007ffe0ff */
[----:B0-----:R-:W-:Y:S01]  /*14c10*/  IMAD.WIDE R18, R0, 0x2, R2 ;  /* 0x0000000200127825 */ /* 0x001fe200078e0202 */
[----:B------:R-:W-:-:S04]  /*14c20*/  ISETP.LT.AND P3, PT, R7, c[0x0][0x178], !P0 ;  /* 0x00005e0007007a0c */ /* 0x000fc80004761270 */
[----:B------:R0:W-:Y:S01]  /*14c30*/  @P2 STG.E.U16 [R18.64], R23 ;  /* 0x0000001712002986 */ /* 0x0001e2000c101504 */
[----:B------:R-:W-:Y:S02]  /*14c40*/  ISETP.LT.AND P0, PT, R27, c[0x0][0x178], !P0 ;  /* 0x00005e001b007a0c */ /* 0x000fe40004701270 */
[----:B------:R-:W-:Y:S02]  /*14c50*/  ISETP.GE.AND P4, PT, R20, c[0x0][0x17c], PT ;  /* 0x00005f0014007a0c */ /* 0x000fe40003f86270 */
[----:B------:R-:W-:Y:S01]  /*14c60*/  IADD3 R20, R6, 0x7, RZ ;  /* 0x0000000706147810 */ /* 0x000fe20007ffe0ff */
[----:B0-----:R-:W-:Y:S01]  /*14c70*/  IMAD.MOV.U32 R19, RZ, RZ, R26 ;  /* 0x000000ffff137224 */ /* 0x001fe200078e001a */
[----:B------:R-:W-:Y:S01]  /*14c80*/  IADD3 R0, R0, c[0x0][0x198], RZ ;  /* 0x0000660000007a10 */ /* 0x000fe20007ffe0ff */
[----:B------:R-:W3:Y:S04]  /*14c90*/  LDL.LU R26, [R1+0x8d8] ;  /* 0x0008d800011a7983 */ /* 0x000ee80000300800 */
[----:B------:R0:W-:Y:S01]  /*14ca0*/  @P1 STG.E.U16 [R16.64], R19 ;  /* 0x0000001310001986 */ /* 0x0001e2000c101504 */
[----:B------:R-:W-:-:S02]  /*14cb0*/  ISETP.GE.AND P2, PT, R20, c[0x0][0x17c], PT ;  /* 0x00005f0014007a0c */ /* 0x000fc40003f46270 */
[----:B------:R-:W-:Y:S02]  /*14cc0*/  PRMT R20, R23, 0x7632, R20 ;  /* 0x0000763217147816 */ /* 0x000fe40000000014 */
[----:B------:R-:W-:Y:S01]  /*14cd0*/  ISETP.LT.AND P1, PT, R7, c[0x0][0x178], !P6 ;  /* 0x00005e0007007a0c */ /* 0x000fe20007721270 */
[----:B------:R-:W4:Y:S01]  /*14ce0*/  LDL.LU R23, [R1+0x8d4] ;  /* 0x0008d40001177983 */ /* 0x000f220000300800 */
[----:B0-----:R-:W-:Y:S02]  /*14cf0*/  IMAD.MOV.U32 R17, RZ, RZ, R19 ;  /* 0x000000ffff117224 */ /* 0x001fe400078e0013 */
[----:B------:R-:W-:-:S03]  /*14d00*/  IMAD.WIDE R18, R0, 0x2, R2 ;  /* 0x0000000200127825 */ /* 0x000fc600078e0202 */
[----:B------:R-:W-:Y:S01]  /*14d10*/  PRMT R21, R17, 0x7632, R21 ;  /* 0x0000763211157816 */ /* 0x000fe20000000015 */
[C---:B------:R-:W-:Y:S01]  /*14d20*/  IMAD.WIDE R16, R0.reuse, 0x2, R24 ;  /* 0x0000000200107825 */ /* 0x040fe200078e0218 */
[----:B------:R-:W-:Y:S01]  /*14d30*/  IADD3 R0, R0, c[0x0][0x198], RZ ;  /* 0x0000660000007a10 */ /* 0x000fe20007ffe0ff */
[----:B------:R0:W-:Y:S01]  /*14d40*/  @P3 STG.E.U16 [R18.64], R20 ;  /* 0x0000001412003986 */ /* 0x0001e2000c101504 */
[----:B------:R-:W-:-:S03]  /*14d50*/  ISETP.LT.AND P6, PT, R27, c[0x0][0x178], !P6 ;  /* 0x00005e001b007a0c */ /* 0x000fc600077c1270 */
[----:B------:R1:W-:Y:S01]  /*14d60*/  @P0 STG.E.U16 [R16.64], R21 ;  /* 0x0000001510000986 */ /* 0x0003e2000c101504 */
[----:B------:R-:W-:Y:S01]  /*14d70*/  ISETP.LT.AND P0, PT, R7, c[0x0][0x178], !P5 ;  /* 0x00005e0007007a0c */ /* 0x000fe20006f01270 */
[----:B0-----:R-:W-:Y:S01]  /*14d80*/  IMAD.WIDE R18, R0, 0x2, R2 ;  /* 0x0000000200127825 */ /* 0x001fe200078e0202 */
[----:B------:R-:W-:Y:S02]  /*14d90*/  IADD3 R20, R6, 0x8, RZ ;  /* 0x0000000806147810 */ /* 0x000fe40007ffe0ff */
[----:B-1----:R-:W-:Y:S02]  /*14da0*/  IADD3 R16, R0, c[0x0][0x198], RZ ;  /* 0x0000660000107a10 */ /* 0x002fe40007ffe0ff */
[----:B------:R-:W-:-:S03]  /*14db0*/  ISETP.GE.AND P3, PT, R20, c[0x0][0x17c], PT ;  /* 0x00005f0014007a0c */ /* 0x000fc60003f66270 */
[----:B------:R-:W-:Y:S01]  /*14dc0*/  IMAD.WIDE R20, R16, 0x2, R2 ;  /* 0x0000000210147825 */ /* 0x000fe200078e0202 */
[----:B--2---:R0:W-:Y:S03]  /*14dd0*/  @P1 STG.E.U16 [R18.64], R22 ;  /* 0x0000001612001986 */ /* 0x0041e6000c101504 */
[----:B0-----:R-:W-:Y:S01]  /*14de0*/  IMAD.WIDE R18, R0, 0x2, R24 ;  /* 0x0000000200127825 */ /* 0x001fe200078e0218 */
[----:B------:R-:W-:Y:S02]  /*14df0*/  PRMT R0, R22, 0x7632, R0 ;  /* 0x0000763216007816 */ /* 0x000fe40000000000 */
[----:B------:R-:W-:Y:S02]  /*14e00*/  IADD3 R22, R6, 0xa, RZ ;  /* 0x0000000a06167810 */ /* 0x000fe40007ffe0ff */
[----:B------:R-:W-:Y:S04]  /*14e10*/  @P6 STG.E.U16 [R18.64], R4 ;  /* 0x0000000412006986 */ /* 0x000fe8000c101504 */
[----:B------:R0:W-:Y:S01]  /*14e20*/  @P0 STG.E.U16 [R20.64], R0 ;  /* 0x0000000014000986 */ /* 0x0001e2000c101504 */
[----:B------:R-:W-:-:S03]  /*14e30*/  ISETP.GE.AND P0, PT, R22, c[0x0][0x17c], PT ;  /* 0x00005f0016007a0c */ /* 0x000fc60003f06270 */
[----:B------:R-:W2:Y:S01]  /*14e40*/  LDL.LU R22, [R1+0xc0] ;  /* 0x0000c00001167983 */ /* 0x000ea20000300800 */
[----:B------:R-:W-:Y:S02]  /*14e50*/  ISETP.LT.AND P5, PT, R27, c[0x0][0x178], !P5 ;  /* 0x00005e001b007a0c */ /* 0x000fe40006fa1270 */
[----:B------:R-:W-:Y:S02]  /*14e60*/  ISETP.LT.AND P6, PT, R7, c[0x0][0x178], !P4 ;  /* 0x00005e0007007a0c */ /* 0x000fe400067c1270 */
[----:B------:R-:W-:Y:S02]  /*14e70*/  ISETP.LT.AND P4, PT, R27, c[0x0][0x178], !P4 ;  /* 0x00005e001b007a0c */ /* 0x000fe40006781270 */
[----:B------:R-:W-:Y:S02]  /*14e80*/  IADD3 R17, R6, 0x9, RZ ;  /* 0x0000000906117810 */ /* 0x000fe40007ffe0ff */
[C---:B0-----:R-:W-:Y:S02]  /*14e90*/  IADD3 R0, R16.reuse, c[0x0][0x198], RZ ;  /* 0x0000660010007a10 */ /* 0x041fe40007ffe0ff */
[----:B------:R-:W-:Y:S01]  /*14ea0*/  ISETP.GE.AND P1, PT, R17, c[0x0][0x17c], PT ;  /* 0x00005f0011007a0c */ /* 0x000fe20003f26270 */
[----:B------:R-:W-:-:S04]  /*14eb0*/  IMAD.WIDE R16, R16, 0x2, R24 ;  /* 0x0000000210107825 */ /* 0x000fc800078e0218 */
[----:B------:R-:W-:-:S04]  /*14ec0*/  IMAD.WIDE R18, R0, 0x2, R2 ;  /* 0x0000000200127825 */ /* 0x000fc800078e0202 */
[----:B------:R-:W-:Y:S01]  /*14ed0*/  IMAD.WIDE R20, R0, 0x2, R24 ;  /* 0x0000000200147825 */ /* 0x000fe200078e0218 */
[----:B----4-:R-:W-:-:S05]  /*14ee0*/  PRMT R23, R4, 0x7632, R23 ;  /* 0x0000763204177816 */ /* 0x010fca0000000017 */
[----:B------:R-:W-:Y:S01]  /*14ef0*/  @P5 STG.E.U16 [R16.64], R23 ;  /* 0x0000001710005986 */ /* 0x000fe2000c101504 */
[----:B------:R-:W-:-:S04]  /*14f00*/  IADD3 R4, R6, 0xb, RZ ;  /* 0x0000000b06047810 */ /* 0x000fc80007ffe0ff */
[----:B------:R-:W-:Y:S02]  /*14f10*/  ISETP.GE.AND P5, PT, R4, c[0x0][0x17c], PT ;  /* 0x00005f0004007a0c */ /* 0x000fe40003fa6270 */
[----:B------:R-:W-:Y:S02]  /*14f20*/  IADD3 R4, R6, 0xc, RZ ;  /* 0x0000000c06047810 */ /* 0x000fe40007ffe0ff */
[----:B------:R-:W4:Y:S04]  /*14f30*/  LDL.LU R6, [R1+0x8d0] ;  /* 0x0008d00001067983 */ /* 0x000f280000300800 */
[----:B--2---:R0:W-:Y:S04]  /*14f40*/  @P6 STG.E.U16 [R18.64], R22 ;  /* 0x0000001612006986 */ /* 0x0041e8000c101504 */
[----:B------:R-:W-:Y:S01]  /*14f50*/  @P4 STG.E.U16 [R20.64], R12 ;  /* 0x0000000c14004986 */ /* 0x000fe2000c101504 */
[----:B------:R-:W-:-:S02]  /*14f60*/  ISETP.LT.AND P4, PT, R7, c[0x0][0x178], !P2 ;  /* 0x00005e0007007a0c */ /* 0x000fc40005781270 */
[----:B---3--:R-:W-:Y:S02]  /*14f70*/  PRMT R26, R22, 0x7632, R26 ;  /* 0x00007632161a7816 */ /* 0x008fe4000000001a */
[----:B0-----:R-:W-:-:S05]  /*14f80*/  IADD3 R18, R0, c[0x0][0x198], RZ ;  /* 0x0000660000127a10 */ /* 0x001fca0007ffe0ff */
[----:B------:R-:W-:-:S05]  /*14f90*/  IMAD.WIDE R16, R18, 0x2, R2 ;  /* 0x0000000212107825 */ /* 0x000fca00078e0202 */
[----:B------:R0:W-:Y:S04]  /*14fa0*/  @P4 STG.E.U16 [R16.64], R26 ;  /* 0x0000001a10004986 */ /* 0x0001e8000c101504 */
[----:B0-----:R-:W2:Y:S04]  /*14fb0*/  LDL.LU R16, [R1+0x120] ;  /* 0x0001200001107983 */ /* 0x001ea80000300800 */
[----:B------:R-:W3:Y:S04]  /*14fc0*/  LDL.LU R17, [R1+0x20] ;  /* 0x0000200001117983 */ /* 0x000ee80000300800 */
[----:B------:R0:W-:Y:S04]  /*14fd0*/  STL [R1+0x8b0], R26 ;  /* 0x0008b01a01007387 */ /* 0x0001e80000100800 */
[----:B0-----:R-:W4:Y:S01]  /*14fe0*/  LDL R26, [R1+0x478] ;  /* 0x00047800011a7983 */ /* 0x001f220000100800 */
[----:B------:R-:W-:-:S02]  /*14ff0*/  ISETP.LT.AND P2, PT, R27, c[0x0][0x178], !P2 ;  /* 0x00005e001b007a0c */ /* 0x000fc40005741270 */
[----:B------:R-:W-:Y:S02]  /*15000*/  ISETP.LT.AND P6, PT, R7, c[0x0][0x178], !P3 ;  /* 0x00005e0007007a0c */ /* 0x000fe40005fc1270 */
[C---:B------:R-:W-:Y:S01]  /*15010*/  IADD3 R0, R18.reuse, c[0x0][0x198], RZ ;  /* 0x0000660012007a10 */ /* 0x040fe20007ffe0ff */
[----:B------:R-:W-:Y:S01]  /*15020*/  IMAD.WIDE R18, R18, 0x2, R24 ;  /* 0x0000000212127825 */ /* 0x000fe200078e0218 */
[----:B------:R-:W-:Y:S02]  /*15030*/  ISETP.LT.AND P3, PT, R27, c[0x0][0x178], !P3 ;  /* 0x00005e001b007a0c */ /* 0x000fe40005f61270 */
[----:B------:R-:W-:Y:S01]  /*15040*/  PRMT R12, R12, 0x7632, R12 ;  /* 0x000076320c0c7816 */ /* 0x000fe2000000000c */
[----:B------:R-:W-:-:S04]  /*15050*/  IMAD.WIDE R20, R0, 0x2, R2 ;  /* 0x0000000200147825 */ /* 0x000fc800078e0202 */
[----:B------:R0:W-:Y:S01]  /*15060*/  @P2 STG.E.U16 [R18.64], R12 ;  /* 0x0000000c12002986 */ /* 0x0001e2000c101504 */
[C---:B------:R-:W-:Y:S01]  /*15070*/  IMAD.WIDE R22, R0.reuse, 0x2, R24 ;  /* 0x0000000200167825 */ /* 0x040fe200078e0218 */
[----:B0-----:R-:W-:-:S04]  /*15080*/  IADD3 R18, R0, c[0x0][0x198], RZ ;  /* 0x0000660000127a10 */ /* 0x001fc80007ffe0ff */
[----:B------:R-:W-:Y:S01]  /*15090*/  IADD3 R0, R18, c[0x0][0x198], RZ ;  /* 0x0000660012007a10 */ /* 0x000fe20007ffe0ff */
[----:B--2---:R-:W-:Y:S01]  /*150a0*/  @P6 STG.E.U16 [R20.64], R16 ;  /* 0x0000001014006986 */ /* 0x004fe2000c101504 */
[----:B------:R-:W-:Y:S02]  /*150b0*/  ISETP.LT.AND P6, PT, R7, c[0x0][0x178], !P1 ;  /* 0x00005e0007007a0c */ /* 0x000fe40004fc1270 */
[----:B------:R-:W-:Y:S01]  /*150c0*/  ISETP.LT.AND P1, PT, R27, c[0x0][0x178], !P1 ;  /* 0x00005e001b007a0c */ /* 0x000fe20004f21270 */
[----:B---3--:R0:W-:Y:S02]  /*150d0*/  @P3 STG.E.U16 [R22.64], R17 ;  /* 0x0000001116003986 */ /* 0x0081e4000c101504 */
[----:B0-----:R-:W-:Y:S02]  /*150e0*/  PRMT R23, R16, 0x7632, R23 ;  /* 0x0000763210177816 */ /* 0x001fe40000000017 */
[----:B------:R-:W-:Y:S01]  /*150f0*/  PRMT R22, R17, 0x7632, R22 ;  /* 0x0000763211167816 */ /* 0x000fe20000000016 */
[----:B------:R-:W-:Y:S01]  /*15100*/  IMAD.WIDE R16, R18, 0x2, R2 ;  /* 0x0000000212107825 */ /* 0x000fe200078e0202 */
[----:B----4-:R-:W-:-:S03]  /*15110*/  IADD3 R12, R26, 0xd, RZ ;  /* 0x0000000d1a0c7810 */ /* 0x010fc60007ffe0ff */
[----:B------:R-:W-:Y:S01]  /*15120*/  IMAD.WIDE R18, R18, 0x2, R24 ;  /* 0x0000000212127825 */ /* 0x000fe200078e0218 */
[----:B------:R-:W-:Y:S01]  /*15130*/  ISETP.GE.AND P2, PT, R12, c[0x0][0x17c], PT ;  /* 0x00005f000c007a0c */ /* 0x000fe20003f46270 */
[----:B------:R0:W-:Y:S04]  /*15140*/  @P6 STG.E.U16 [R16.64], R23 ;  /* 0x0000001710006986 */ /* 0x0001e8000c101504 */
[----:B------:R-:W2:Y:S04]  /*15150*/  LDL.LU R12, [R1] ;  /* 0x00000000010c7983 */ /* 0x000ea80000300800 */
[----:B------:R1:W-:Y:S04]  /*15160*/  @P1 STG.E.U16 [R18.64], R22 ;  /* 0x0000001612001986 */ /* 0x0003e8000c101504 */
[----:B0-----:R-:W3:Y:S04]  /*15170*/  LDL.LU R23, [R1+0x100] ;  /* 0x0001000001177983 */ /* 0x001ee80000300800 */
[----:B-1----:R-:W4:Y:S01]  /*15180*/  LDL.LU R19, [R1+0x110] ;  /* 0x0001100001137983 */ /* 0x002f220000300800 */
[----:B------:R-:W-:-:S02]  /*15190*/  ISETP.LT.AND P3, PT, R7, c[0x0][0x178], !P0 ;  /* 0x00005e0007007a0c */ /* 0x000fc40004761270 */
[----:B------:R-:W-:Y:S01]  /*151a0*/  ISETP.LT.AND P0, PT, R27, c[0x0][0x178], !P0 ;  /* 0x00005e001b007a0c */ /* 0x000fe20004701270 */
[----:B------:R-:W-:Y:S01]  /*151b0*/  IMAD.WIDE R20, R0, 0x2, R2 ;  /* 0x0000000200147825 */ /* 0x000fe200078e0202 */
[----:B------:R-:W-:-:S03]  /*151c0*/  ISETP.LT.AND P1, PT, R7, c[0x0][0x178], !P5 ;  /* 0x00005e0007007a0c */ /* 0x000fc60006f21270 */
[C---:B------:R-:W-:Y:S01]  /*151d0*/  IMAD.WIDE R16, R0.reuse, 0x2, R24 ;  /* 0x0000000200107825 */ /* 0x040fe200078e0218 */
[----:B------:R-:W-:Y:S02]  /*151e0*/  IADD3 R0, R0, c[0x0][0x198], RZ ;  /* 0x0000660000007a10 */ /* 0x000fe40007ffe0ff */
[----:B------:R-:W-:Y:S02]  /*151f0*/  ISETP.GE.AND P4, PT, R4, c[0x0][0x17c], PT ;  /* 0x00005f0004007a0c */ /* 0x000fe40003f86270 */
[----:B------:R-:W-:Y:S02]  /*15200*/  IADD3 R4, R26, 0xe, RZ ;  /* 0x0000000e1a047810 */ /* 0x000fe40007ffe0ff */
[----:B------:R-:W-:Y:S02]  /*15210*/  ISETP.LT.AND P5, PT, R27, c[0x0][0x178], !P5 ;  /* 0x00005e001b007a0c */ /* 0x000fe40006fa1270 */
[----:B------:R-:W-:Y:S02]  /*15220*/  ISETP.GE.AND P6, PT, R4, c[0x0][0x17c], PT ;  /* 0x00005f0004007a0c */ /* 0x000fe40003fc6270 */
[----:B------:R-:W-:Y:S01]  /*15230*/  IADD3 R4, R26, 0xf, RZ ;  /* 0x0000000f1a047810 */ /* 0x000fe20007ffe0ff */
[----:B----4-:R0:W-:Y:S04]  /*15240*/  @P3 STG.E.U16 [R20.64], R19 ;  /* 0x0000001314003986 */ /* 0x0101e8000c101504 */
[----:B--2---:R1:W-:Y:S01]  /*15250*/  @P0 STG.E.U16 [R16.64], R12 ;  /* 0x0000000c10000986 */ /* 0x0043e2000c101504 */
[----:B0-----:R-:W-:-:S03]  /*15260*/  PRMT R20, R19, 0x7632, R20 ;  /* 0x0000763213147816 */ /* 0x001fc60000000014 */
[----:B------:R-:W2:Y:S01]  /*15270*/  LDL.LU R21, [R1+0x40] ;  /* 0x0000400001157983 */ /* 0x000ea20000300800 */
[----:B-1----:R-:W-:-:S05]  /*15280*/  IMAD.WIDE R16, R0, 0x2, R2 ;  /* 0x0000000200107825 */ /* 0x002fca00078e0202 */
[----:B------:R0:W-:Y:S01]  /*15290*/  @P1 STG.E.U16 [R16.64], R20 ;  /* 0x0000001410001986 */ /* 0x0001e2000c101504 */
[----:B------:R-:W-:Y:S01]  /*152a0*/  ISETP.LT.AND P0, PT, R7, c[0x0][0x178], !P4 ;  /* 0x00005e0007007a0c */ /* 0x000fe20006701270 */
[----:B------:R-:W-:Y:S01]  /*152b0*/  IMAD.WIDE R18, R0, 0x2, R24 ;  /* 0x0000000200127825 */ /* 0x000fe200078e0218 */
[----:B------:R-:W-:Y:S02]  /*152c0*/  ISETP.LT.AND P4, PT, R27, c[0x0][0x178], !P4 ;  /* 0x00005e001b007a0c */ /* 0x000fe40006781270 */
[----:B------:R-:W-:Y:S01]  /*152d0*/  ISETP.GE.AND P3, PT, R4, c[0x0][0x17c], PT ;  /* 0x00005f0004007a0c */ /* 0x000fe20003f66270 */
[----:B0-----:R-:W4:Y:S01]  /*152e0*/  LDL.LU R20, [R1+0x130] ;  /* 0x0001300001147983 */ /* 0x001f220000300800 */
[----:B------:R-:W-:Y:S02]  /*152f0*/  PRMT R4, R12, 0x7632, R4 ;  /* 0x000076320c047816 */ /* 0x000fe40000000004 */
[----:B------:R-:W-:Y:S01]  /*15300*/  IADD3 R0, R0, c[0x0][0x198], RZ ;  /* 0x0000660000007a10 */ /* 0x000fe20007ffe0ff */
[----:B------:R-:W4:Y:S04]  /*15310*/  LDL.LU R22, [R1+0x94] ;  /* 0x0000940001167983 */ /* 0x000f280000300800 */
[----:B------:R0:W-:Y:S01]  /*15320*/  @P5 STG.E.U16 [R18.64], R4 ;  /* 0x0000000412005986 */ /* 0x0001e2000c101504 */
[----:B------:R-:W-:-:S05]  /*15330*/  IMAD.WIDE R16, R0, 0x2, R2 ;  /* 0x0000000200107825 */ /* 0x000fca00078e0202 */
[----:B---3--:R-:W-:Y:S01]  /*15340*/  @P0 STG.E.U16 [R16.64], R23 ;  /* 0x0000001710000986 */ /* 0x008fe2000c101504 */
[----:B0-----:R-:W-:-:S05]  /*15350*/  IMAD.WIDE R18, R0, 0x2, R24 ;  /* 0x0000000200127825 */ /* 0x001fca00078e0218 */
[----:B------:R0:W-:Y:S02]  /*15360*/  @P4 STG.E.U16 [R18.64], R8 ;  /* 0x0000000812004986 */ /* 0x0001e4000c101504 */
[----:B0-----:R-:W-:Y:S02]  /*15370*/  PRMT R8, R23, 0x7632, R8 ;  /* 0x0000763217087816 */ /* 0x001fe40000000008 */
[----:B------:R-:W3:Y:S01]  /*15380*/  LDL.LU R23, [R1+0x34] ;  /* 0x0000340001177983 */ /* 0x000ee20000300800 */
[----:B------:R-:W-:Y:S02]  /*15390*/  ISETP.LT.AND P5, PT, R7, c[0x0][0x178], !P2 ;  /* 0x00005e0007007a0c */ /* 0x000fe400057a1270 */
[----:B------:R-:W-:Y:S02]  /*153a0*/  ISETP.LT.AND P2, PT, R27, c[0x0][0x178], !P2 ;  /* 0x00005e001b007a0c */ /* 0x000fe40005741270 */
[----:B------:R-:W-:Y:S02]  /*153b0*/  IADD3 R0, R0, c[0x0][0x198], RZ ;  /* 0x0000660000007a10 */ /* 0x000fe40007ffe0ff */
[----:B------:R-:W-:-:S02]  /*153c0*/  IADD3 R4, R26, 0x11, RZ ;  /* 0x000000111a047810 */ /* 0x000fc40007ffe0ff */
[----:B------:R-:W-:Y:S01]  /*153d0*/  ISETP.LT.AND P4, PT, R7, c[0x0][0x178], !P6 ;  /* 0x00005e0007007a0c */ /* 0x000fe20007781270 */
[----:B------:R-:W-:Y:S01]  /*153e0*/  IMAD.WIDE R16, R0, 0x2, R2 ;  /* 0x0000000200107825 */ /* 0x000fe200078e0202 */
[----:B------:R-:W-:Y:S02]  /*153f0*/  ISETP.GE.AND P0, PT, R4, c[0x0][0x17c], PT ;  /* 0x00005f0004007a0c */ /* 0x000fe40003f06270 */
[----:B------:R-:W-:Y:S01]  /*15400*/  PRMT R4, R8, 0x7632, R4 ;  /* 0x0000763208047816 */ /* 0x000fe20000000004 */
[C---:B------:R-:W-:Y:S01]  /*15410*/  IMAD.WIDE R18, R0.reuse, 0x2, R24 ;  /* 0x0000000200127825 */ /* 0x040fe200078e0218 */
[----:B------:R-:W-:Y:S01]  /*15420*/  IADD3 R0, R0, c[0x0][0x198], RZ ;  /* 0x0000660000007a10 */ /* 0x000fe20007ffe0ff */
[----:B------:R0:W-:Y:S01]  /*15430*/  @P5 STG.E.U16 [R16.64], R8 ;  /* 0x0000000810005986 */ /* 0x0001e2000c101504 */
[----:B------:R-:W-:-:S03]  /*15440*/  ISETP.LT.AND P6, PT, R27, c[0x0][0x178], !P6 ;  /* 0x00005e001b007a0c */ /* 0x000fc600077c1270 */
[----:B------:R1:W-:Y:S01]  /*15450*/  @P2 STG.E.U16 [R18.64], R4 ;  /* 0x0000000412002986 */ /* 0x0003e2000c101504 */
[----:B------:R-:W-:Y:S02]  /*15460*/  ISETP.LT.AND P2, PT, R7, c[0x0][0x178], !P3 ;  /* 0x00005e0007007a0c */ /* 0x000fe40005f41270 */
[C---:B------:R-:W-:Y:S02]  /*15470*/  IADD3 R12, R26.reuse, 0x10, RZ ;  /* 0x000000101a0c7810 */ /* 0x040fe40007ffe0ff */
[----:B0-----:R-:W-:Y:S01]  /*15480*/  IADD3 R8, R26, 0x12, RZ ;  /* 0x000000121a087810 */ /* 0x001fe20007ffe0ff */
[----:B------:R-:W-:-:S03]  /*15490*/  IMAD.WIDE R16, R0, 0x2, R2 ;  /* 0x0000000200107825 */ /* 0x000fc600078e0202 */
[----:B------:R-:W-:Y:S02]  /*154a0*/  ISETP.GE.AND P5, PT, R8, c[0x0][0x17c], PT ;  /* 0x00005f0008007a0c */ /* 0x000fe40003fa6270 */
[----:B------:R-:W-:Y:S02]  /*154b0*/  IADD3 R8, R0, c[0x0][0x198], RZ ;  /* 0x0000660000087a10 */ /* 0x000fe40007ffe0ff */
[----:B------:R-:W-:-:S03]  /*154c0*/  ISETP.GE.AND P1, PT, R12, c[0x0][0x17c], PT ;  /* 0x00005f000c007a0c */ /* 0x000fc60003f26270 */
[----:B-1----:R-:W-:Y:S01]  /*154d0*/  IMAD.WIDE R18, R8, 0x2, R2 ;  /* 0x0000000208127825 */ /* 0x002fe200078e0202 */
[----:B------:R-:W-:Y:S02]  /*154e0*/  ISETP.LT.AND P3, PT, R27, c[0x0][0x178], !P3 ;  /* 0x00005e001b007a0c */ /* 0x000fe40005f61270 */
[----:B--2---:R-:W-:Y:S01]  /*154f0*/  PRMT R12, R21, 0x7632, R12 ;  /* 0x00007632150c7816 */ /* 0x004fe2000000000c */
[----:B----4-:R0:W-:Y:S02]  /*15500*/  @P4 STG.E.U16 [R16.64], R20 ;  /* 0x0000001410004986 */ /* 0x0101e4000c101504 */
[----:B0-----:R-:W-:Y:S01]  /*15510*/  IMAD.WIDE R16, R0, 0x2, R24 ;  /* 0x0000000200107825 */ /* 0x001fe200078e0218 */
[----:B------:R-:W-:-:S04]  /*15520*/  PRMT R0, R20, 0x7632, R0 ;  /* 0x0000763214007816 */ /* 0x000fc80000000000 */
[----:B------:R0:W-:Y:S01]  /*15530*/  @P6 STG.E.U16 [R16.64], R21 ;  /* 0x0000001510006986 */ /* 0x0001e2000c101504 */
[----:B------:R-:W-:Y:S02]  /*15540*/  ISETP.LT.AND P6, PT, R7, c[0x0][0x178], !P1 ;  /* 0x00005e0007007a0c */ /* 0x000fe40004fc1270 */
[----:B------:R-:W-:Y:S01]  /*15550*/  ISETP.LT.AND P1, PT, R27, c[0x0][0x178], !P1 ;  /* 0x00005e001b007a0c */ /* 0x000fe20004f21270 */
[----:B------:R1:W-:Y:S01]  /*15560*/  @P2 STG.E.U16 [R18.64], R0 ;  /* 0x0000000012002986 */ /* 0x0003e2000c101504 */
[C---:B0-----:R-:W-:Y:S01]  /*15570*/  IMAD.WIDE R16, R8.reuse, 0x2, R24 ;  /* 0x0000000208107825 */ /* 0x041fe200078e0218 */
[----:B-1----:R-:W-:-:S04]  /*15580*/  IADD3 R0, R8, c[0x0][0x198], RZ ;  /* 0x0000660008007a10 */ /* 0x002fc80007ffe0ff */
[----:B------:R0:W-:Y:S01]  /*15590*/  @P3 STG.E.U16 [R16.64], R12 ;  /* 0x0000000c10003986 */ /* 0x0001e2000c101504 */
[----:B------:R-:W-:-:S04]  /*155a0*/  IMAD.WIDE R18, R0, 0x2, R2 ;  /* 0x0000000200127825 */ /* 0x000fc800078e0202 */
[----:B------:R-:W-:Y:S01]  /*155b0*/  IMAD.WIDE R20, R0, 0x2, R24 ;  /* 0x0000000200147825 */ /* 0x000fe200078e0218 */
[----:B------:R1:W-:Y:S04]  /*155c0*/  @P6 STG.E.U16 [R18.64], R22 ;  /* 0x0000001612006986 */ /* 0x0003e8000c101504 */
[----:B---3--:R-:W-:Y:S01]  /*155d0*/  @P1 STG.E.U16 [R20.64], R23 ;  /* 0x0000001714001986 */ /* 0x008fe2000c101504 */
[----:B------:R-:W-:Y:S02]  /*155e0*/  ISETP.LT.AND P1, PT, R7, c[0x0][0x178], !P0 ;  /* 0x00005e0007007a0c */ /* 0x000fe40004721270 */
[----:B0-----:R-:W-:Y:S02]  /*155f0*/  PRMT R12, R22, 0x7632, R12 ;  /* 0x00007632160c7816 */ /* 0x001fe4000000000c */
[----:B-1----:R-:W-:-:S05]  /*15600*/  IADD3 R18, R0, c[0x0][0x198], RZ ;  /* 0x0000660000127a10 */ /* 0x002fca0007ffe0ff */
[----:B------:R-:W-:-:S05]  /*15610*/  IMAD.WIDE R16, R18, 0x2, R2 ;  /* 0x0000000212107825 */ /* 0x000fca00078e0202 */
[----:B------:R0:W-:Y:S04]  /*15620*/  @P1 STG.E.U16 [R16.64], R12 ;  /* 0x0000000c10001986 */ /* 0x0001e8000c101504 */
[----:B0-----:R-:W2:Y:S04]  /*15630*/  LDL.LU R16, [R1+0xa4] ;  /* 0x0000a40001107983 */ /* 0x001ea80000300800 */
[----:B------:R-:W3:Y:S01]  /*15640*/  LDL.LU R17, [R1+0x14] ;  /* 0x0000140001117983 */ /* 0x000ee20000300800 */
[----:B------:R-:W-:Y:S02]  /*15650*/  ISETP.LT.AND P0, PT, R27, c[0x0][0x178], !P0 ;  /* 0x00005e001b007a0c */ /* 0x000fe40004701270 */
[----:B------:R-:W-:-:S02]  /*15660*/  ISETP.LT.AND P6, PT, R7, c[0x0][0x178], !P5 ;  /* 0x00005e0007007a0c */ /* 0x000fc40006fc1270 */
[----:B------:R-:W-:Y:S02]  /*15670*/  ISETP.LT.AND P5, PT, R27, c[0x0][0x178], !P5 ;  /* 0x00005e001b007a0c */ /* 0x000fe40006fa1270 */
[----:B------:R-:W-:Y:S02]  /*15680*/  IADD3 R8, R26, 0x15, RZ ;  /* 0x000000151a087810 */ /* 0x000fe40007ffe0ff */
[C---:B------:R-:W-:Y:S01]  /*15690*/  IADD3 R0, R18.reuse, c[0x0][0x198], RZ ;  /* 0x0000660012007a10 */ /* 0x040fe20007ffe0ff */
[----:B------:R-:W-:Y:S01]  /*156a0*/  IMAD.WIDE R18, R18, 0x2, R24 ;  /* 0x0000000212127825 */ /* 0x000fe200078e0218 */
[----:B------:R-:W-:Y:S02]  /*156b0*/  ISETP.GE.AND P3, PT, R8, c[0x0][0x17c], PT ;  /* 0x00005f0008007a0c */ /* 0x000fe40003f66270 */
[----:B------:R-:W-:Y:S01]  /*156c0*/  PRMT R8, R23, 0x7632, R8 ;  /* 0x0000763217087816 */ /* 0x000fe20000000008 */
[----:B------:R-:W-:-:S04]  /*156d0*/  IMAD.WIDE R20, R0, 0x2, R2 ;  /* 0x0000000200147825 */ /* 0x000fc800078e0202 */
[----:B------:R-:W-:Y:S01]  /*156e0*/  IMAD.WIDE R22, R0, 0x2, R24 ;  /* 0x0000000200167825 */ /* 0x000fe200078e0218 */
[----:B------:R-:W-:Y:S01]  /*156f0*/  @P0 STG.E.U16 [R18.64], R8 ;  /* 0x0000000812000986 */ /* 0x000fe2000c101504 */
[----:B------:R-:W-:-:S03]  /*15700*/  IADD3 R4, R26, 0x13, RZ ;  /* 0x000000131a047810 */ /* 0x000fc60007ffe0ff */
[----:B--2---:R-:W-:Y:S04]  /*15710*/  @P6 STG.E.U16 [R20.64], R16 ;  /* 0x0000001014006986 */ /* 0x004fe8000c101504 */
[----:B---3--:R0:W-:Y:S04]  /*15720*/  @P5 STG.E.U16 [R22.64], R17 ;  /* 0x0000001116005986 */ /* 0x0081e8000c101504 */
[----:B0-----:R-:W2:Y:S04]  /*15730*/  LDL.LU R23, [R1+0xd4] ;  /* 0x0000d40001177983 */ /* 0x001ea80000300800 */
[----:B------:R-:W3:Y:S01]  /*15740*/  LDL.LU R22, [R1+0xc4] ;  /* 0x0000c40001167983 */ /* 0x000ee20000300800 */
[----:B------:R-:W-:-:S02]  /*15750*/  ISETP.GE.AND P4, PT, R4, c[0x0][0x17c], PT ;  /* 0x00005f0004007a0c */ /* 0x000fc40003f86270 */
[----:B------:R-:W-:Y:S02]  /*15760*/  IADD3 R4, R26, 0x14, RZ ;  /* 0x000000141a047810 */ /* 0x000fe40007ffe0ff */
[----:B------:R-:W-:Y:S02]  /*15770*/  ISETP.LT.AND P6, PT, R7, c[0x0][0x178], !P4 ;  /* 0x00005e0007007a0c */ /* 0x000fe400067c1270 */
[----:B------:R-:W-:Y:S02]  /*15780*/  ISETP.GE.AND P2, PT, R4, c[0x0][0x17c], PT ;  /* 0x00005f0004007a0c */ /* 0x000fe40003f46270 */
[----:B------:R-:W-:Y:S02]  /*15790*/  ISETP.LT.AND P4, PT, R27, c[0x0][0x178], !P4 ;  /* 0x00005e001b007a0c */ /* 0x000fe40006781270 */
[----:B------:R-:W-:Y:S02]  /*157a0*/  IADD3 R18, R0, c[0x0][0x198], RZ ;  /* 0x0000660000127a10 */ /* 0x000fe40007ffe0ff */
[----:B------:R-:W-:-:S02]  /*157b0*/  IADD3 R4, R26, 0x16, RZ ;  /* 0x000000161a047810 */ /* 0x000fc40007ffe0ff */
[----:B------:R-:W-:Y:S02]  /*157c0*/  ISETP.LT.AND P5, PT, R7, c[0x0][0x178], !P2 ;  /* 0x00005e0007007a0c */ /* 0x000fe400057a1270 */
[----:B------:R-:W-:Y:S02]  /*157d0*/  IADD3 R20, R26, 0x17, RZ ;  /* 0x000000171a147810 */ /* 0x000fe40007ffe0ff */
[----:B------:R-:W-:Y:S02]  /*157e0*/  IADD3 R0, R18, c[0x0][0x198], RZ ;  /* 0x0000660012007a10 */ /* 0x000fe40007ffe0ff */
[----:B------:R-:W-:Y:S02]  /*157f0*/  ISETP.GE.AND P1, PT, R4, c[0x0][0x17c], PT ;  /* 0x00005f0004007a0c */ /* 0x000fe40003f26270 */
[----:B------:R-:W-:Y:S02]  /*15800*/  PRMT R12, R16, 0x7632, R12 ;  /* 0x00007632100c7816 */ /* 0x000fe4000000000c */
[----:B------:R-:W-:Y:S01]  /*15810*/  PRMT R4, R17, 0x7632, R4 ;  /* 0x0000763211047816 */ /* 0x000fe20000000004 */
[----:B------:R-:W-:Y:S01]  /*15820*/  IMAD.WIDE R16, R18, 0x2, R2 ;  /* 0x0000000212107825 */ /* 0x000fe200078e0202 */
[----:B------:R-:W-:-:S02]  /*15830*/  ISETP.LT.AND P2, PT, R27, c[0x0][0x178], !P2 ;  /* 0x00005e001b007a0c */ /* 0x000fc40005741270 */
[----:B------:R-:W-:Y:S01]  /*15840*/  ISETP.GE.AND P0, PT, R20, c[0x0][0x17c], PT ;  /* 0x00005f0014007a0c */ /* 0x000fe20003f06270 */
[----:B------:R-:W-:Y:S01]  /*15850*/  IMAD.WIDE R18, R18, 0x2, R24 ;  /* 0x0000000212127825 */ /* 0x000fe200078e0218 */
[----:B------:R-:W-:-:S03]  /*15860*/  IADD3 R8, R26, 0x18, RZ ;  /* 0x000000181a087810 */ /* 0x000fc60007ffe0ff */
[----:B------:R-:W-:Y:S01]  /*15870*/  IMAD.WIDE R20, R0, 0x2, R2 ;  /* 0x0000000200147825 */ /* 0x000fe200078e0202 */
[----:B------:R0:W-:Y:S01]  /*15880*/  @P6 STG.E.U16 [R16.64], R12 ;  /* 0x0000000c10006986 */ /* 0x0001e2000c101504 */
[----:B------:R-:W-:-:S03]  /*15890*/  ISETP.GE.AND P6, PT, R8, c[0x0][0x17c], PT ;  /* 0x00005f0008007a0c */ /* 0x000fc60003fc6270 */
[----:B------:R1:W-:Y:S01]  /*158a0*/  @P4 STG.E.U16 [R18.64], R4 ;  /* 0x0000000412004986 */ /* 0x0003e2000c101504 */
[----:B------:R-:W-:Y:S02]  /*158b0*/  ISETP.LT.AND P4, PT, R7, c[0x0][0x178], !P3 ;  /* 0x00005e0007007a0c */ /* 0x000fe40005f81270 */
[----:B------:R-:W-:Y:S01]  /*158c0*/  ISETP.LT.AND P3, PT, R27, c[0x0][0x178], !P3 ;  /* 0x00005e001b007a0c */ /* 0x000fe20005f61270 */
[C---:B0-----:R-:W-:Y:S01]  /*158d0*/  IMAD.WIDE R16, R0.reuse, 0x2, R24 ;  /* 0x0000000200107825 */ /* 0x041fe200078e0218 */
[----:B------:R-:W-:Y:S02]  /*158e0*/  IADD3 R0, R0, c[0x0][0x198], RZ ;  /* 0x0000660000007a10 */ /* 0x000fe40007ffe0ff */
[----:B-1----:R-:W-:Y:S02]  /*158f0*/  IADD3 R4, R26, 0x19, RZ ;  /* 0x000000191a047810 */ /* 0x002fe40007ffe0ff */
[----:B------:R-:W-:Y:S01]  /*15900*/  PRMT R12, R5, 0x7632, R12 ;  /* 0x00007632050c7816 */ /* 0x000fe2000000000c */
[----:B--2---:R0:W-:Y:S01]  /*15910*/  @P5 STG.E.U16 [R20.64], R23 ;  /* 0x0000001714005986 */ /* 0x0041e2000c101504 */
[----:B------:R-:W-:-:S03]  /*15920*/  PRMT R8, R23, 0x7632, R8 ;  /* 0x0000763217087816 */ /* 0x000fc60000000008 */
[----:B------:R1:W-:Y:S01]  /*15930*/  @P2 STG.E.U16 [R16.64], R5 ;  /* 0x0000000510002986 */ /* 0x0003e2000c101504 */
[----:B------:R-:W-:-:S03]  /*15940*/  ISETP.LT.AND P2, PT, R7, c[0x0][0x178], !P1 ;  /* 0x00005e0007007a0c */ /* 0x000fc60004f41270 */
[----:B0-----:R-:W2:Y:S01]  /*15950*/  LDL.LU R23, [R1+0x124] ;  /* 0x0001240001177983 */ /* 0x001ea20000300800 */
[----:B------:R-:W-:Y:S02]  /*15960*/  ISETP.GE.AND P5, PT, R4, c[0x0][0x17c], PT ;  /* 0x00005f0004007a0c */ /* 0x000fe40003fa6270 */
[----:B------:R-:W-:Y:S01]  /*15970*/  ISETP.LT.AND P1, PT, R27, c[0x0][0x178], !P1 ;  /* 0x00005e001b007a0c */ /* 0x000fe20004f21270 */
[----:B------:R-:W4:Y:S01]  /*15980*/  LDL.LU R19, [R1+0x24] ;  /* 0x0000240001137983 */ /* 0x000f220000300800 */
[----:B-1----:R-:W-:-:S03]  /*15990*/  IMAD.WIDE R4, R0, 0x2, R2 ;  /* 0x0000000200047825 */ /* 0x002fc600078e0202 */
[----:B------:R-:W4:Y:S01]  /*159a0*/  LDL.LU R21, [R1+0x114] ;  /* 0x0001140001157983 */ /* 0x000f220000300800 */
[C---:B------:R-:W-:Y:S01]  /*159b0*/  IMAD.WIDE R16, R0.reuse, 0x2, R24 ;  /* 0x0000000200107825 */ /* 0x040fe200078e0218 */
[----:B------:R-:W-:Y:S02]  /*159c0*/  IADD3 R0, R0, c[0x0][0x198], RZ ;  /* 0x0000660000007a10 */ /* 0x000fe40007ffe0ff */
[----:B------:R0:W-:Y:S04]  /*159d0*/  @P4 STG.E.U16 [R4.64], R8 ;  /* 0x0000000804004986 */ /* 0x0001e8000c101504 */
[----:B------:R1:W-:Y:S01]  /*159e0*/  @P3 STG.E.U16 [R16.64], R12 ;  /* 0x0000000c10003986 */ /* 0x0003e2000c101504 */
[----:B0-----:R-:W-:-:S04]  /*159f0*/  IMAD.WIDE R4, R0, 0x2, R2 ;  /* 0x0000000200047825 */ /* 0x001fc800078e0202 */
[----:B-1----:R-:W-:Y:S01]  /*15a00*/  IMAD.WIDE R16, R0, 0x2, R24 ;  /* 0x0000000200107825 */ /* 0x002fe200078e0218 */
[----:B---3--:R-:W-:Y:S04]  /*15a10*/  @P2 STG.E.U16 [R4.64], R22 ;  /* 0x0000001604002986 */ /* 0x008fe8000c101504 */
[----:B------:R0:W-:Y:S02]  /*15a20*/  @P1 STG.E.U16 [R16.64], R13 ;  /* 0x0000000d10001986 */ /* 0x0001e4000c101504 */
[----:B0-----:R-:W-:Y:S02]  /*15a30*/  PRMT R16, R22, 0x7632, R16 ;  /* 0x0000763216107816 */ /* 0x001fe40000000010 */
[----:B------:R-:W3:Y:S01]  /*15a40*/  LDL.LU R22, [R1+0x4] ;  /* 0x0000040001167983 */ /* 0x000ee20000300800 */
[----:B------:R-:W-:-:S02]  /*15a50*/  ISETP.LT.AND P3, PT, R7, c[0x0][0x178], !P0 ;  /* 0x00005e0007007a0c */ /* 0x000fc40004761270 */
[----:B------:R-:W-:Y:S02]  /*15a60*/  ISETP.LT.AND P0, PT, R27, c[0x0][0x178], !P0 ;  /* 0x00005e001b007a0c */ /* 0x000fe40004701270 */
[----:B------:R-:W-:Y:S02]  /*15a70*/  IADD3 R8, R26, 0x1b, RZ ;  /* 0x0000001b1a087810 */ /* 0x000fe40007ffe0ff */
[----:B------:R-:W-:Y:S02]  /*15a80*/  IADD3 R0, R0, c[0x0][0x198], RZ ;  /* 0x0000660000007a10 */ /* 0x000fe40007ffe0ff */
[----:B------:R-:W-:Y:S02]  /*15a90*/  ISETP.GE.AND P2, PT, R8, c[0x0][0x17c], PT ;  /* 0x00005f0008007a0c */ /* 0x000fe40003f46270 */
[----:B------:R-:W-:Y:S01]  /*15aa0*/  ISETP.LT.AND P1, PT, R7, c[0x0][0x178], !P6 ;  /* 0x00005e0007007a0c */ /* 0x000fe20007721270 */
[----:B------:R-:W-:Y:S01]  /*15ab0*/  IMAD.WIDE R4, R0, 0x2, R2 ;  /* 0x0000000200047825 */ /* 0x000fe200078e0202 */
[----:B------:R-:W-:-:S03]  /*15ac0*/  PRMT R8, R13, 0x7632, R8 ;  /* 0x000076320d087816 */ /* 0x000fc60000000008 */
        /* <DEDUP_REMOVED lines=14> */
[----:B------:R-:W-:Y:S01]  /*15bb0*/  IADD3 R8, R26, 0x1d, RZ ;  /* 0x0000001d1a087810 */ /* 0x000fe20007ffe0ff */
[----:B--2---:R0:W-:Y:S02]  /*15bc0*/  @P1 STG.E.U16 [R4.64], R23 ;  /* 0x0000001704001986 */ /* 0x0041e4000c101504 */
[----:B0-----:R-:W-:Y:S01]  /*15bd0*/  IMAD.WIDE R4, R0, 0x2, R24 ;  /* 0x0000000200047825 */ /* 0x001fe200078e0218 */
[----:B------:R-:W-:Y:S02]  /*15be0*/  PRMT R0, R23, 0x7632, R0 ;  /* 0x0000763217007816 */ /* 0x000fe40000000000 */
[----:B------:R-:W2:Y:S04]  /*15bf0*/  LDL.LU R23, [R1+0x104] ;  /* 0x0001040001177983 */ /* 0x000ea80000300800 */
[----:B----4-:R0:W-:Y:S01]  /*15c00*/  @P6 STG.E.U16 [R4.64], R19 ;  /* 0x0000001304006986 */ /* 0x0101e2000c101504 */
[----:B------:R-:W-:-:S02]  /*15c10*/  ISETP.LT.AND P6, PT, R7, c[0x0][0x178], !P4 ;  /* 0x00005e0007007a0c */ /* 0x000fc400067c1270 */
[----:B------:R-:W-:Y:S01]  /*15c20*/  ISETP.LT.AND P4, PT, R27, c[0x0][0x178], !P4 ;  /* 0x00005e001b007a0c */ /* 0x000fe20006781270 */
[----:B------:R1:W-:Y:S01]  /*15c30*/  @P0 STG.E.U16 [R12.64], R0 ;  /* 0x000000000c000986 */ /* 0x0003e2000c101504 */
[----:B------:R-:W-:Y:S02]  /*15c40*/  ISETP.GE.AND P1, PT, R8, c[0x0][0x17c], PT ;  /* 0x00005f0008007a0c */ /* 0x000fe40003f26270 */
[----:B------:R-:W-:Y:S01]  /*15c50*/  PRMT R8, R19, 0x7632, R8 ;  /* 0x0000763213087816 */ /* 0x000fe20000000008 */
[C---:B0-----:R-:W-:Y:S01]  /*15c60*/  IMAD.WIDE R4, R16.reuse, 0x2, R24 ;  /* 0x0000000210047825 */ /* 0x041fe200078e0218 */
[----:B-1----:R-:W-:-:S04]  /*15c70*/  IADD3 R0, R16, c[0x0][0x198], RZ ;  /* 0x0000660010007a10 */ /* 0x002fc80007ffe0ff */
[----:B------:R-:W-:Y:S01]  /*15c80*/  @P5 STG.E.U16 [R4.64], R8 ;  /* 0x0000000804005986 */ /* 0x000fe2000c101504 */
[----:B------:R-:W-:-:S04]  /*15c90*/  IMAD.WIDE R12, R0, 0x2, R2 ;  /* 0x00000002000c7825 */ /* 0x000fc800078e0202 */
[C---:B------:R-:W-:Y:S01]  /*15ca0*/  IMAD.WIDE R16, R0.reuse, 0x2, R24 ;  /* 0x0000000200107825 */ /* 0x040fe200078e0218 */
[----:B------:R0:W-:Y:S04]  /*15cb0*/  @P6 STG.E.U16 [R12.64], R21 ;  /* 0x000000150c006986 */ /* 0x0001e8000c101504 */
[----:B---3--:R1:W-:Y:S01]  /*15cc0*/  @P4 STG.E.U16 [R16.64], R22 ;  /* 0x0000001610004986 */ /* 0x0083e2000c101504 */
[----:B------:R-:W-:Y:S02]  /*15cd0*/  ISETP.LT.AND P4, PT, R7, c[0x0][0x178], !P2 ;  /* 0x00005e0007007a0c */ /* 0x000fe40005781270 */
[----:B------:R-:W-:Y:S02]  /*15ce0*/  ISETP.LT.AND P2, PT, R27, c[0x0][0x178], !P2 ;  /* 0x00005e001b007a0c */ /* 0x000fe40005741270 */
[----:B0-----:R-:W-:-:S02]  /*15cf0*/  IADD3 R12, R0, c[0x0][0x198], RZ ;  /* 0x00006600000c7a10 */ /* 0x001fc40007ffe0ff */
[----:B------:R-:W-:Y:S02]  /*15d00*/  PRMT R8, R21, 0x7632, R8 ;  /* 0x0000763215087816 */ /* 0x000fe40000000008 */
[C---:B------:R-:W-:Y:S01]  /*15d10*/  IADD3 R0, R12.reuse, c[0x0][0x198], RZ ;  /* 0x000066000c007a10 */ /* 0x040fe20007ffe0ff */
[----:B------:R-:W-:Y:S01]  /*15d20*/  IMAD.WIDE R4, R12, 0x2, R2 ;  /* 0x000000020c047825 */ /* 0x000fe200078e0202 */
[----:B------:R-:W-:Y:S02]  /*15d30*/  PRMT R20, R22, 0x7632, R20 ;  /* 0x0000763216147816 */ /* 0x000fe40000000014 */
[----:B-1----:R-:W3:Y:S01]  /*15d40*/  LDL.LU R22, [R1+0x44] ;  /* 0x0000440001167983 */ /* 0x002ee20000300800 */
[----:B------:R-:W-:-:S03]  /*15d50*/  IMAD.WIDE R12, R12, 0x2, R24 ;  /* 0x000000020c0c7825 */ /* 0x000fc600078e0218 */
[----:B------:R-:W-:Y:S04]  /*15d60*/  @P4 STG.E.U16 [R4.64], R8 ;  /* 0x0000000804004986 */ /* 0x000fe8000c101504 */
[----:B------:R0:W-:Y:S04]  /*15d70*/  @P2 STG.E.U16 [R12.64], R20 ;  /* 0x000000140c002986 */ /* 0x0001e8000c101504 */
[----:B0-----:R-:W4:Y:S01]  /*15d80*/  LDL.LU R20, [R1+0x134] ;  /* 0x0001340001147983 */ /* 0x001f220000300800 */
[----:B------:R-:W-:Y:S02]  /*15d90*/  ISETP.LT.AND P6, PT, R7, c[0x0][0x178], !P3 ;  /* 0x00005e0007007a0c */ /* 0x000fe40005fc1270 */
[----:B------:R-:W-:-:S02]  /*15da0*/  ISETP.LT.AND P3, PT, R27, c[0x0][0x178], !P3 ;  /* 0x00005e001b007a0c */ /* 0x000fc40005f61270 */
[C---:B------:R-:W-:Y:S02]  /*15db0*/  IADD3 R18, R26.reuse, 0x1e, RZ ;  /* 0x0000001e1a127810 */ /* 0x040fe40007ffe0ff */
[----:B------:R-:W-:Y:S01]  /*15dc0*/  IADD3 R19, R26, 0x1f, RZ ;  /* 0x0000001f1a137810 */ /* 0x000fe20007ffe0ff */
[----:B------:R-:W-:Y:S01]  /*15dd0*/  IMAD.WIDE R16, R0, 0x2, R2 ;  /* 0x0000000200107825 */ /* 0x000fe200078e0202 */
[----:B------:R-:W-:Y:S02]  /*15de0*/  ISETP.GE.AND P0, PT, R18, c[0x0][0x17c], PT ;  /* 0x00005f0012007a0c */ /* 0x000fe40003f06270 */
[----:B------:R-:W-:Y:S01]  /*15df0*/  ISETP.GE.AND P5, PT, R19, c[0x0][0x17c], PT ;  /* 0x00005f0013007a0c */ /* 0x000fe20003fa6270 */
[C---:B------:R-:W-:Y:S01]  /*15e00*/  IMAD.WIDE R18, R0.reuse, 0x2, R24 ;  /* 0x0000000200127825 */ /* 0x040fe200078e0218 */
[----:B------:R-:W-:Y:S02]  /*15e10*/  IADD3 R8, R0, c[0x0][0x198], RZ ;  /* 0x0000660000087a10 */ /* 0x000fe40007ffe0ff */
[----:B------:R-:W-:-:S03]  /*15e20*/  IADD3 R12, R26, 0x21, RZ ;  /* 0x000000211a0c7810 */ /* 0x000fc60007ffe0ff */
[----:B------:R-:W-:Y:S01]  /*15e30*/  IMAD.WIDE R4, R8, 0x2, R2 ;  /* 0x0000000208047825 */ /* 0x000fe200078e0202 */
[----:B------:R-:W-:Y:S01]  /*15e40*/  ISETP.GE.AND P2, PT, R12, c[0x0][0x17c], PT ;  /* 0x00005f000c007a0c */ /* 0x000fe20003f46270 */
[----:B--2---:R0:W-:Y:S04]  /*15e50*/  @P6 STG.E.U16 [R16.64], R23 ;  /* 0x0000001710006986 */ /* 0x0041e8000c101504 */
[----:B------:R1:W-:Y:S01]  /*15e60*/  @P3 STG.E.U16 [R18.64], R9 ;  /* 0x0000000912003986 */ /* 0x0003e2000c101504 */
[----:B0-----:R-:W-:-:S03]  /*15e70*/  PRMT R16, R23, 0x7632, R16 ;  /* 0x0000763217107816 */ /* 0x001fc60000000010 */
[----:B-1----:R-:W2:Y:S04]  /*15e80*/  LDL.LU R19, [R1+0x98] ;  /* 0x0000980001137983 */ /* 0x002ea80000300800 */
[----:B------:R-:W2:Y:S01]  /*15e90*/  LDL.LU R23, [R1+0x38] ;  /* 0x0000380001177983 */ /* 0x000ea20000300800 */
[----:B------:R-:W-:Y:S02]  /*15ea0*/  ISETP.LT.AND P6, PT, R7, c[0x0][0x178], !P1 ;  /* 0x00005e0007007a0c */ /* 0x000fe40004fc1270 */
[----:B------:R-:W-:Y:S02]  /*15eb0*/  ISETP.LT.AND P1, PT, R27, c[0x0][0x178], !P1 ;  /* 0x00005e001b007a0c */ /* 0x000fe40004f21270 */
[----:B------:R-:W-:Y:S02]  /*15ec0*/  ISETP.LT.AND P3, PT, R7, c[0x0][0x178], !P0 ;  /* 0x00005e0007007a0c */ /* 0x000fe40004761270 */
[----:B------:R-:W-:-:S02]  /*15ed0*/  ISETP.LT.AND P0, PT, R27, c[0x0][0x178], !P0 ;  /* 0x00005e001b007a0c */ /* 0x000fc40004701270 */
[C---:B------:R-:W-:Y:S02]  /*15ee0*/  IADD3 R18, R8.reuse, c[0x0][0x198], RZ ;  /* 0x0000660008127a10 */ /* 0x040fe40007ffe0ff */
[----:B------:R-:W-:Y:S01]  /*15ef0*/  PRMT R17, R9, 0x7632, R17 ;  /* 0x0000763209117816 */ /* 0x000fe20000000011 */
[----:B------:R-:W-:Y:S02]  /*15f00*/  IMAD.WIDE R8, R8, 0x2, R24 ;  /* 0x0000000208087825 */ /* 0x000fe400078e0218 */
[----:B------:R0:W-:Y:S02]  /*15f10*/  @P6 STG.E.U16 [R4.64], R16 ;  /* 0x0000001004006986 */ /* 0x0001e4000c101504 */
[C---:B------:R-:W-:Y:S02]  /*15f20*/  IMAD.WIDE R12, R18.reuse, 0x2, R2 ;  /* 0x00000002120c7825 */ /* 0x040fe400078e0202 */
[----:B------:R-:W-:Y:S02]  /*15f30*/  @P1 STG.E.U16 [R8.64], R17 ;  /* 0x0000001108001986 */ /* 0x000fe4000c101504 */
[----:B0-----:R-:W-:-:S02]  /*15f40*/  IMAD.WIDE R4, R18, 0x2, R24 ;  /* 0x0000000212047825 */ /* 0x001fc400078e0218 */
[----:B----4-:R0:W-:Y:S04]  /*15f50*/  @P3 STG.E.U16 [R12.64], R20 ;  /* 0x000000140c003986 */ /* 0x0101e8000c101504 */
[----:B---3--:R1:W-:Y:S01]  /*15f60*/  @P0 STG.E.U16 [R4.64], R22 ;  /* 0x0000001604000986 */ /* 0x0083e2000c101504 */
[----:B0-----:R-:W-:-:S03]  /*15f70*/  PRMT R13, R22, 0x7632, R13 ;  /* 0x00007632160d7816 */ /* 0x001fc6000000000d */
[----:B-1----:R-:W3:Y:S01]  /*15f80*/  LDL.LU R22, [R1+0xa8] ;  /* 0x0000a80001167983 */ /* 0x002ee20000300800 */
[C---:B------:R-:W-:Y:S02]  /*15f90*/  IADD3 R0, R26.reuse, 0x22, RZ ;  /* 0x000000221a007810 */ /* 0x040fe40007ffe0ff */
[----:B------:R-:W-:Y:S02]  /*15fa0*/  IADD3 R21, R26, 0x20, RZ ;  /* 0x000000201a157810 */ /* 0x000fe40007ffe0ff */
[----:B------:R-:W-:Y:S02]  /*15fb0*/  ISETP.GE.AND P6, PT, R0, c[0x0][0x17c], PT ;  /* 0x00005f0000007a0c */ /* 0x000fe40003fc6270 */
[----:B------:R-:W-:Y:S02]  /*15fc0*/  IADD3 R0, R26, 0x23, RZ ;  /* 0x000000231a007810 */ /* 0x000fe40007ffe0ff */
[----:B------:R-:W-:Y:S02]  /*15fd0*/  ISETP.LT.AND P1, PT, R7, c[0x0][0x178], !P5 ;  /* 0x00005e0007007a0c */ /* 0x000fe40006f21270 */
[----:B------:R-:W-:-:S02]  /*15fe0*/  ISETP.LT.AND P5, PT, R27, c[0x0][0x178], !P5 ;  /* 0x00005e001b007a0c */ /* 0x000fc40006fa1270 */
[----:B------:R-:W-:Y:S02]  /*15ff0*/  ISETP.GE.AND P3, PT, R0, c[0x0][0x17c], PT ;  /* 0x00005f0000007a0c */ /* 0x000fe40003f66270 */
[----:B------:R-:W-:Y:S02]  /*16000*/  ISETP.GE.AND P4, PT, R21, c[0x0][0x17c], PT ;  /* 0x00005f0015007a0c */ /* 0x000fe40003f86270 */
[----:B------:R-:W-:Y:S02]  /*16010*/  IADD3 R0, R18, c[0x0][0x198], RZ ;  /* 0x0000660012007a10 */ /* 0x000fe40007ffe0ff */
[----:B------:R-:W-:Y:S02]  /*16020*/  ISETP.LT.AND P0, PT, R7, c[0x0][0x178], !P4 ;  /* 0x00005e0007007a0c */ /* 0x000fe40006701270 */
[----:B------:R-:W-:Y:S01]  /*16030*/  PRMT R12, R20, 0x7632, R12 ;  /* 0x00007632140c7816 */ /* 0x000fe2000000000c */
[----:B------:R-:W-:Y:S01]  /*16040*/  IMAD.WIDE R8, R0, 0x2, R2 ;  /* 0x0000000200087825 */ /* 0x000fe200078e0202 */
[----:B------:R-:W4:Y:S01]  /*16050*/  LDL.LU R20, [R1+0x18] ;  /* 0x0000180001147983 */ /* 0x000f220000300800 */
[----:B------:R-:W-:-:S02]  /*16060*/  ISETP.LT.AND P4, PT, R27, c[0x0][0x178], !P4 ;  /* 0x00005e001b007a0c */ /* 0x000fc40006781270 */
[C-C-:B------:R-:W-:Y:S01]  /*16070*/  IMAD.WIDE R4, R0.reuse, 0x2, R24.reuse ;  /* 0x0000000200047825 */ /* 0x140fe200078e0218 */
[----:B------:R-:W-:Y:S01]  /*16080*/  IADD3 R0, R0, c[0x0][0x198], RZ ;  /* 0x0000660000007a10 */ /* 0x000fe20007ffe0ff */
[----:B------:R0:W-:Y:S04]  /*16090*/  @P1 STG.E.U16 [R8.64], R12 ;  /* 0x0000000c08001986 */ /* 0x0001e8000c101504 */
[----:B------:R1:W-:Y:S01]  /*160a0*/  @P5 STG.E.U16 [R4.64], R13 ;  /* 0x0000000d04005986 */ /* 0x0003e2000c101504 */
[----:B0-----:R-:W-:Y:S01]  /*160b0*/  IADD3 R12, R26, 0x25, RZ ;  /* 0x000000251a0c7810 */ /* 0x001fe20007ffe0ff */
[----:B------:R-:W-:-:S04]  /*160c0*/  IMAD.WIDE R8, R0, 0x2, R24 ;  /* 0x0000000200087825 */ /* 0x000fc800078e0218 */
[C---:B-1----:R-:W-:Y:S01]  /*160d0*/  IMAD.WIDE R4, R0.reuse, 0x2, R2 ;  /* 0x0000000200047825 */ /* 0x042fe200078e0202 */
[----:B------:R-:W-:Y:S02]  /*160e0*/  ISETP.LT.AND P5, PT, R7, c[0x0][0x178], !P2 ;  /* 0x00005e0007007a0c */ /* 0x000fe400057a1270 */
[----:B------:R-:W-:Y:S02]  /*160f0*/  IADD3 R0, R0, c[0x0][0x198], RZ ;  /* 0x0000660000007a10 */ /* 0x000fe40007ffe0ff */
[----:B------:R-:W-:Y:S01]  /*16100*/  ISETP.LT.AND P2, PT, R27, c[0x0][0x178], !P2 ;  /* 0x00005e001b007a0c */ /* 0x000fe20005741270 */
[----:B--2---:R-:W-:Y:S01]  /*16110*/  @P0 STG.E.U16 [R4.64], R19 ;  /* 0x0000001304000986 */ /* 0x004fe2000c101504 */
[----:B------:R-:W-:-:S03]  /*16120*/  ISETP.GE.AND P0, PT, R12, c[0x0][0x17c], PT ;  /* 0x00005f000c007a0c */ /* 0x000fc60003f06270 */
[----:B------:R0:W-:Y:S01]  /*16130*/  @P4 STG.E.U16 [R8.64], R23 ;  /* 0x0000001708004986 */ /* 0x0001e2000c101504 */
[----:B------:R-:W-:-:S03]  /*16140*/  PRMT R12, R23, 0x7632, R12 ;  /* 0x00007632170c7816 */ /* 0x000fc6000000000c */
[----:B0-----:R-:W2:Y:S01]  /*16150*/  LDL.LU R23, [R1+0xd8] ;  /* 0x0000d80001177983 */ /* 0x001ea20000300800 */
[----:B------:R-:W-:Y:S01]  /*16160*/  ISETP.LT.AND P4, PT, R7, c[0x0][0x178], !P6 ;  /* 0x00005e0007007a0c */ /* 0x000fe20007781270 */
[----:B------:R-:W-:Y:S01]  /*16170*/  IMAD.WIDE R4, R0, 0x2, R2 ;  /* 0x0000000200047825 */ /* 0x000fe200078e0202 */
[----:B------:R-:W-:-:S03]  /*16180*/  PRMT R13, R19, 0x7632, R13 ;  /* 0x00007632130d7816 */ /* 0x000fc6000000000d */
[C---:B------:R-:W-:Y:S01]  /*16190*/  IMAD.WIDE R8, R0.reuse, 0x2, R24 ;  /* 0x0000000200087825 */ /* 0x040fe200078e0218 */
[----:B------:R-:W-:Y:S01]  /*161a0*/  IADD3 R0, R0, c[0x0][0x198], RZ ;  /* 0x0000660000007a10 */ /* 0x000fe20007ffe0ff */
[----:B------:R0:W-:Y:S04]  /*161b0*/  @P5 STG.E.U16 [R4.64], R13 ;  /* 0x0000000d04005986 */ /* 0x0001e8000c101504 */
[----:B------:R1:W-:Y:S01]  /*161c0*/  @P2 STG.E.U16 [R8.64], R12 ;  /* 0x0000000c08002986 */ /* 0x0003e2000c101504 */
[C---:B0-----:R-:W-:Y:S01]  /*161d0*/  IMAD.WIDE R4, R0.reuse, 0x2, R2 ;  /* 0x0000000200047825 */ /* 0x041fe200078e0202 */
[----:B-1----:R-:W-:-:S04]  /*161e0*/  IADD3 R12, R0, c[0x0][0x198], RZ ;  /* 0x00006600000c7a10 */ /* 0x002fc80007ffe0ff */
[----:B---3--:R0:W-:Y:S02]  /*161f0*/  @P4 STG.E.U16 [R4.64], R22 ;  /* 0x0000001604004986 */ /* 0x0081e4000c101504 */
[----:B0-----:R-:W-:Y:S01]  /*16200*/  IMAD.WIDE R4, R0, 0x2, R24 ;  /* 0x0000000200047825 */ /* 0x001fe200078e0218 */
[----:B------:R-:W-:Y:S02]  /*16210*/  PRMT R0, R22, 0x7632, R0 ;  /* 0x0000763216007816 */ /* 0x000fe40000000000 */
[----:B------:R-:W3:Y:S01]  /*16220*/  LDL.LU R22, [R1+0xc8] ;  /* 0x0000c80001167983 */ /* 0x000ee20000300800 */
[----:B------:R-:W-:Y:S02]  /*16230*/  ISETP.LT.AND P6, PT, R27, c[0x0][0x178], !P6 ;  /* 0x00005e001b007a0c */ /* 0x000fe400077c1270 */
[----:B------:R-:W-:Y:S02]  /*16240*/  ISETP.LT.AND P2, PT, R7, c[0x0][0x178], !P3 ;  /* 0x00005e0007007a0c */ /* 0x000fe40005f41270 */
[----:B------:R-:W-:-:S02]  /*16250*/  IADD3 R16, R26, 0x24, RZ ;  /* 0x000000241a107810 */ /* 0x000fc40007ffe0ff */
[----:B------:R-:W-:Y:S02]  /*16260*/  IADD3 R8, R26, 0x27, RZ ;  /* 0x000000271a087810 */ /* 0x000fe40007ffe0ff */
[----:B------:R-:W-:Y:S02]  /*16270*/  ISETP.GE.AND P1, PT, R16, c[0x0][0x17c], PT ;  /* 0x00005f0010007a0c */ /* 0x000fe40003f26270 */
[----:B------:R-:W-:Y:S01]  /*16280*/  ISETP.GE.AND P4, PT, R8, c[0x0][0x17c], PT ;  /* 0x00005f0008007a0c */ /* 0x000fe20003f86270 */
[----:B------:R-:W-:Y:S01]  /*16290*/  IMAD.WIDE R8, R12, 0x2, R2 ;  /* 0x000000020c087825 */ /* 0x000fe200078e0202 */
[----:B------:R-:W-:Y:S01]  /*162a0*/  ISETP.LT.AND P3, PT, R27, c[0x0][0x178], !P3 ;  /* 0x00005e001b007a0c */ /* 0x000fe20005f61270 */
[----:B----4-:R0:W-:Y:S01]  /*162b0*/  @P6 STG.E.U16 [R4.64], R20 ;  /* 0x0000001404006986 */ /* 0x0101e2000c101504 */
[----:B------:R-:W-:Y:S02]  /*162c0*/  ISETP.LT.AND P6, PT, R7, c[0x0][0x178], !P1 ;  /* 0x00005e0007007a0c */ /* 0x000fe40004fc1270 */
[----:B------:R-:W-:Y:S01]  /*162d0*/  ISETP.LT.AND P1, PT, R27, c[0x0][0x178], !P1 ;  /* 0x00005e001b007a0c */ /* 0x000fe20004f21270 */
[----:B------:R1:W-:Y:S01]  /*162e0*/  @P2 STG.E.U16 [R8.64], R0 ;  /* 0x0000000008002986 */ /* 0x0003e2000c101504 */
[----:B------:R-:W-:-:S02]  /*162f0*/  IADD3 R13, R26, 0x26, RZ ;  /* 0x000000261a0d7810 */ /* 0x000fc40007ffe0ff */
[----:B------:R-:W-:Y:S02]  /*16300*/  PRMT R16, R20, 0x7632, R16 ;  /* 0x0000763214107816 */ /* 0x000fe40000000010 */
[----:B------:R-:W-:Y:S01]  /*16310*/  ISETP.GE.AND P5, PT, R13, c[0x0][0x17c], PT ;  /* 0x00005f000d007a0c */ /* 0x000fe20003fa6270 */
[C---:B0-----:R-:W-:Y:S01]  /*16320*/  IMAD.WIDE R4, R12.reuse, 0x2, R24 ;  /* 0x000000020c047825 */ /* 0x041fe200078e0218 */
[----:B-1----:R-:W-:-:S04]  /*16330*/  IADD3 R0, R12, c[0x0][0x198], RZ ;  /* 0x000066000c007a10 */ /* 0x002fc80007ffe0ff */
[----:B------:R-:W-:Y:S01]  /*16340*/  @P3 STG.E.U16 [R4.64], R16 ;  /* 0x0000001004003986 */ /* 0x000fe2000c101504 */
[----:B------:R-:W-:-:S04]  /*16350*/  IMAD.WIDE R8, R0, 0x2, R2 ;  /* 0x0000000200087825 */ /* 0x000fc800078e0202 */
[----:B------:R-:W-:Y:S01]  /*16360*/  IMAD.WIDE R12, R0, 0x2, R24 ;  /* 0x00000002000c7825 */ /* 0x000fe200078e0218 */
[C---:B------:R-:W-:Y:S02]  /*16370*/  IADD3 R19, R26.reuse, 0x2a, RZ ;  /* 0x0000002a1a137810 */ /* 0x040fe40007ffe0ff */
[C---:B------:R-:W-:Y:S02]  /*16380*/  IADD3 R18, R26.reuse, 0x29, RZ ;  /* 0x000000291a127810 */ /* 0x040fe40007ffe0ff */
[----:B------:R-:W-:Y:S02]  /*16390*/  IADD3 R17, R26, 0x28, RZ ;  /* 0x000000281a117810 */ /* 0x000fe40007ffe0ff */
[----:B------:R-:W-:Y:S02]  /*163a0*/  ISETP.GE.AND P3, PT, R18, c[0x0][0x17c], PT ;  /* 0x00005f0012007a0c */ /* 0x000fe40003f66270 */
[----:B------:R-:W-:Y:S01]  /*163b0*/  ISETP.GE.AND P2, PT, R17, c[0x0][0x17c], PT ;  /* 0x00005f0011007a0c */ /* 0x000fe20003f46270 */
[----:B--2---:R0:W-:Y:S04]  /*163c0*/  @P6 STG.E.U16 [R8.64], R23 ;  /* 0x0000001708006986 */ /* 0x0041e8000c101504 */
[----:B------:R1:W-:Y:S01]  /*163d0*/  @P1 STG.E.U16 [R12.64], R6 ;  /* 0x000000060c001986 */ /* 0x0003e2000c101504 */
[----:B------:R-:W-:-:S02]  /*163e0*/  ISETP.LT.AND P1, PT, R7, c[0x0][0x178], !P0 ;  /* 0x00005e0007007a0c */ /* 0x000fc40004721270 */
[----:B0-----:R-:W-:Y:S02]  /*163f0*/  IADD3 R8, R0, c[0x0][0x198], RZ ;  /* 0x0000660000087a10 */ /* 0x001fe40007ffe0ff */
[----:B-1----:R-:W-:-:S03]  /*16400*/  PRMT R6, R23, 0x7632, R6 ;  /* 0x0000763217067816 */ /* 0x002fc60000000006 */
[----:B------:R-:W-:Y:S01]  /*16410*/  IMAD.WIDE R4, R8, 0x2, R2 ;  /* 0x0000000208047825 */ /* 0x000fe200078e0202 */
[----:B------:R-:W-:Y:S02]  /*16420*/  ISETP.LT.AND P6, PT, R7, c[0x0][0x178], !P5 ;  /* 0x00005e0007007a0c */ /* 0x000fe40006fc1270 */
[----:B------:R-:W2:Y:S04]  /*16430*/  LDL.LU R7, [R1+0x8cc] ;  /* 0x0008cc0001077983 */ /* 0x000ea80000300800 */
[----:B------:R-:W-:Y:S01]  /*16440*/  @P1 STG.E.U16 [R4.64], R6 ;  /* 0x0000000604001986 */ /* 0x000fe2000c101504 */
[----:B------:R-:W-:-:S03]  /*16450*/  ISETP.GE.AND P1, PT, R19, c[0x0][0x17c], PT ;  /* 0x00005f0013007a0c */ /* 0x000fc60003f26270 */
[----:B------:R-:W4:Y:S01]  /*16460*/  LDL.LU R23, [R1+0x28] ;  /* 0x0000280001177983 */ /* 0x000f220000300800 */
[----:B------:R-:W-:-:S03]  /*16470*/  ISETP.LT.AND P0, PT, R27, c[0x0][0x178], !P0 ;  /* 0x00005e001b007a0c */ /* 0x000fc60004701270 */
[----:B------:R-:W2:Y:S01]  /*16480*/  LDL R19, [R1+0x47c] ;  /* 0x00047c0001137983 */ /* 0x000ea20000100800 */
[----:B------:R-:W-:Y:S02]  /*16490*/  ISETP.LT.AND P5, PT, R27, c[0x0][0x178], !P5 ;  /* 0x00005e001b007a0c */ /* 0x000fe40006fa1270 */
[C---:B------:R-:W-:Y:S01]  /*164a0*/  IADD3 R0, R8.reuse, c[0x0][0x198], RZ ;  /* 0x0000660008007a10 */ /* 0x040fe20007ffe0ff */
[----:B------:R-:W-:Y:S01]  /*164b0*/  IMAD.WIDE R8, R8, 0x2, R24 ;  /* 0x0000000208087825 */ /* 0x000fe200078e0218 */
[----:B------:R-:W-:-:S03]  /*164c0*/  PRMT R18, R6, 0x7632, R18 ;  /* 0x0000763206127816 */ /* 0x000fc60000000012 */
[----:B------:R-:W-:-:S04]  /*164d0*/  IMAD.WIDE R12, R0, 0x2, R2 ;  /* 0x00000002000c7825 */ /* 0x000fc800078e0202 */
[----:B------:R-:W-:Y:S01]  /*164e0*/  IMAD.WIDE R16, R0, 0x2, R24 ;  /* 0x0000000200107825 */ /* 0x000fe200078e0218 */
[----:B------:R-:W-:Y:S04]  /*164f0*/  @P0 STG.E.U16 [R8.64], R18 ;  /* 0x0000001208000986 */ /* 0x000fe8000c101504 */
[----:B---3--:R-:W-:Y:S04]  /*16500*/  @P6 STG.E.U16 [R12.64], R22 ;  /* 0x000000160c006986 */ /* 0x008fe8000c101504 */
[----:B------:R0:W-:Y:S04]  /*16510*/  @P5 STG.E.U16 [R16.64], R14 ;  /* 0x0000000e10005986 */ /* 0x0001e8000c101504 */
[----:B0-----:R-:W3:Y:S01]  /*16520*/  LDL.LU R17, [R1+0x128] ;  /* 0x0001280001117983 */ /* 0x001ee20000300800 */
[----:B------:R-:W-:-:S03]  /*16530*/  PRMT R6, R22, 0x7632, R6 ;  /* 0x0000763216067816 */ /* 0x000fc60000000006 */
[----:B------:R-:W4:Y:S04]  /*16540*/  LDL.LU R20, [R1+0x118] ;  /* 0x0001180001147983 */ /* 0x000f280000300800 */
[----:B------:R-:W4:Y:S01]  /*16550*/  LDL.LU R22, [R1+0x8] ;  /* 0x0000080001167983 */ /* 0x000f220000300800 */
[----:B------:R-:W-:Y:S02]  /*16560*/  IADD3 R8, R0, c[0x0][0x198], RZ ;  /* 0x0000660000087a10 */ /* 0x000fe40007ffe0ff */
[----:B------:R-:W-:Y:S02]  /*16570*/  IADD3 R12, R26, 0x2b, RZ ;  /* 0x0000002b1a0c7810 */ /* 0x000fe40007ffe0ff */
[C---:B------:R-:W-:Y:S01]  /*16580*/  IADD3 R0, R8.reuse, c[0x0][0x198], RZ ;  /* 0x0000660008007a10 */ /* 0x040fe20007ffe0ff */
[----:B------:R-:W-:Y:S01]  /*16590*/  IMAD.WIDE R4, R8, 0x2, R2 ;  /* 0x0000000208047825 */ /* 0x000fe200078e0202 */
[----:B------:R-:W-:-:S02]  /*165a0*/  PRMT R14, R14, 0x7632, R14 ;  /* 0x000076320e0e7816 */ /* 0x000fc4000000000e */
[----:B------:R-:W-:Y:S01]  /*165b0*/  ISETP.GE.AND P0, PT, R12, c[0x0][0x17c], PT ;  /* 0x00005f000c007a0c */ /* 0x000fe20003f06270 */
[----:B------:R-:W-:-:S04]  /*165c0*/  IMAD.WIDE R8, R8, 0x2, R24 ;  /* 0x0000000208087825 */ /* 0x000fc800078e0218 */
[----:B------:R-:W-:Y:S01]  /*165d0*/  IMAD.WIDE R12, R0, 0x2, R2 ;  /* 0x00000002000c7825 */ /* 0x000fe200078e0202 */
[----:B--2---:R-:W-:Y:S02]  /*165e0*/  ISETP.LT.AND P6, PT, R19, c[0x0][0x178], !P4 ;  /* 0x00005e0013007a0c */ /* 0x004fe400067c1270 */
[----:B------:R-:W-:Y:S02]  /*165f0*/  ISETP.LT.AND P4, PT, R27, c[0x0][0x178], !P4 ;  /* 0x00005e001b007a0c */ /* 0x000fe40006781270 */
[----:B------:R-:W-:Y:S02]  /*16600*/  ISETP.LT.AND P5, PT, R19, c[0x0][0x178], !P2 ;  /* 0x00005e0013007a0c */ /* 0x000fe400057a1270 */
[----:B------:R-:W-:-:S07]  /*16610*/  ISETP.LT.AND P2, PT, R27, c[0x0][0x178], !P2 ;  /* 0x00005e001b007a0c */ /* 0x000fce0005741270 */
[----:B------:R0:W-:Y:S04]  /*16620*/  @P6 STG.E.U16 [R4.64], R6 ;  /* 0x0000000604006986 */ /* 0x0001e8000c101504 */
[----:B------:R1:W-:Y:S01]  /*16630*/  @P4 STG.E.U16 [R8.64], R14 ;  /* 0x0000000e08004986 */ /* 0x0003e2000c101504 */
[----:B------:R-:W-:Y:S01]  /*16640*/  ISETP.LT.AND P4, PT, R19, c[0x0][0x178], !P3 ;  /* 0x00005e0013007a0c */ /* 0x000fe20005f81270 */
[----:B0-----:R-:W-:Y:S01]  /*16650*/  IMAD.WIDE R4, R0, 0x2, R24 ;  /* 0x0000000200047825 */ /* 0x001fe200078e0218 */
[----:B------:R-:W-:Y:S02]  /*16660*/  IADD3 R6, R26, 0x2d, RZ ;  /* 0x0000002d1a067810 */ /* 0x000fe40007ffe0ff */
[----:B------:R-:W-:Y:S02]  /*16670*/  ISETP.LT.AND P3, PT, R27, c[0x0][0x178], !P3 ;  /* 0x00005e001b007a0c */ /* 0x000fe40005f61270 */
[----:B------:R-:W-:-:S05]  /*16680*/  IADD3 R0, R0, c[0x0][0x198], RZ ;  /* 0x0000660000007a10 */ /* 0x000fca0007ffe0ff */
[----:B-1----:R-:W-:Y:S01]  /*16690*/  IMAD.WIDE R8, R0, 0x2, R24 ;  /* 0x0000000200087825 */ /* 0x002fe200078e0218 */
[----:B---3--:R0:W-:Y:S04]  /*166a0*/  @P5 STG.E.U16 [R12.64], R17 ;  /* 0x000000110c005986 */ /* 0x0081e8000c101504 */
[----:B----4-:R1:W-:Y:S01]  /*166b0*/  @P2 STG.E.U16 [R4.64], R23 ;  /* 0x0000001704002986 */ /* 0x0103e2000c101504 */
[----:B------:R-:W-:Y:S02]  /*166c0*/  ISETP.LT.AND P2, PT, R19, c[0x0][0x178], !P1 ;  /* 0x00005e0013007a0c */ /* 0x000fe40004f41270 */
[----:B0-----:R-:W-:Y:S02]  /*166d0*/  PRMT R12, R23, 0x7632, R12 ;  /* 0x00007632170c7816 */ /* 0x001fe4000000000c */
[----:B-1----:R-:W2:Y:S01]  /*166e0*/  LDL.LU R23, [R1+0x108] ;  /* 0x0001080001177983 */ /* 0x002ea20000300800 */
[----:B------:R-:W-:Y:S01]  /*166f0*/  ISETP.GE.AND P5, PT, R6, c[0x0][0x17c], PT ;  /* 0x00005f0006007a0c */ /* 0x000fe20003fa6270 */
[----:B------:R-:W-:Y:S01]  /*16700*/  IMAD.WIDE R4, R0, 0x2, R2 ;  /* 0x0000000200047825 */ /* 0x000fe200078e0202 */
[----:B------:R-:W-:-:S02]  /*16710*/  PRMT R6, R17, 0x7632, R6 ;  /* 0x0000763211067816 */ /* 0x000fc40000000006 */
[----:B------:R-:W-:Y:S02]  /*16720*/  ISETP.LT.AND P1, PT, R27, c[0x0][0x178], !P1 ;  /* 0x00005e001b007a0c */ /* 0x000fe40004f21270 */
[----:B------:R-:W-:Y:S01]  /*16730*/  IADD3 R0, R0, c[0x0][0x198], RZ ;  /* 0x0000660000007a10 */ /* 0x000fe20007ffe0ff */
[----:B------:R0:W-:Y:S04]  /*16740*/  @P4 STG.E.U16 [R4.64], R6 ;  /* 0x0000000604004986 */ /* 0x0001e8000c101504 */
[----:B------:R1:W-:Y:S01]  /*16750*/  @P3 STG.E.U16 [R8.64], R12 ;  /* 0x0000000c08003986 */ /* 0x0003e2000c101504 */
[----:B0-----:R-:W-:Y:S01]  /*16760*/  IMAD.WIDE R4, R0, 0x2, R2 ;  /* 0x0000000200047825 */ /* 0x001fe200078e0202 */
[----:B------:R-:W-:-:S03]  /*16770*/  IADD3 R6, R26, 0x2f, RZ ;  /* 0x0000002f1a067810 */ /* 0x000fc60007ffe0ff */
[----:B-1----:R-:W-:Y:S01]  /*16780*/  IMAD.WIDE R8, R0, 0x2, R24 ;  /* 0x0000000200087825 */ /* 0x002fe200078e0218 */
[----:B------:R0:W-:Y:S01]  /*16790*/  @P2 STG.E.U16 [R4.64], R20 ;  /* 0x0000001404002986 */ /* 0x0001e2000c101504 */
[----:B------:R-:W-:Y:S02]  /*167a0*/  ISETP.GE.AND P2, PT, R6, c[0x0][0x17c], PT ;  /* 0x00005f0006007a0c */ /* 0x000fe40003f46270 */
[----:B------:R-:W-:Y:S01]  /*167b0*/  PRMT R6, R20, 0x7632, R6 ;  /* 0x0000763214067816 */ /* 0x000fe20000000006 */
[----:B------:R1:W-:Y:S01]  /*167c0*/  @P1 STG.E.U16 [R8.64], R22 ;  /* 0x0000001608001986 */ /* 0x0003e2000c101504 */
[----:B------:R-:W-:-:S03]  /*167d0*/  PRMT R12, R22, 0x7632, R12 ;  /* 0x00007632160c7816 */ /* 0x000fc6000000000c */
[----:B0-----:R-:W3:Y:S04]  /*167e0*/  LDL.LU R20, [R1+0x138] ;  /* 0x0001380001147983 */ /* 0x001ee80000300800 */
[----:B-1----:R-:W4:Y:S01]  /*167f0*/  LDL.LU R22, [R1+0x48] ;  /* 0x0000480001167983 */ /* 0x002f220000300800 */
[----:B------:R-:W-:Y:S02]  /*16800*/  IADD3 R16, R26, 0x2c, RZ ;  /* 0x0000002c1a107810 */ /* 0x000fe40007ffe0ff */
[----:B------:R-:W-:Y:S01]  /*16810*/  ISETP.LT.AND P3, PT, R19, c[0x0][0x178], !P0 ;  /* 0x00005e0013007a0c */ /* 0x000fe20004761270 */
[----:B------:R-:W3:Y:S01]  /*16820*/  LDL.LU R17, [R1+0x9c] ;  /* 0x00009c0001117983 */ /* 0x000ee20000300800 */
[----:B------:R-:W-:Y:S02]  /*16830*/  ISETP.GE.AND P6, PT, R16, c[0x0][0x17c], PT ;  /* 0x00005f0010007a0c */ /* 0x000fe40003fc6270 */
[----:B------:R-:W-:-:S02]  /*16840*/  ISETP.LT.AND P0, PT, R27, c[0x0][0x178], !P0 ;  /* 0x00005e001b007a0c */ /* 0x000fc40004701270 */
[----:B------:R-:W-:Y:S02]  /*16850*/  IADD3 R0, R0, c[0x0][0x198], RZ ;  /* 0x0000660000007a10 */ /* 0x000fe40007ffe0ff */
[----:B------:R-:W-:-:S03]  /*16860*/  ISETP.LT.AND P1, PT, R19, c[0x0][0x178], !P6 ;  /* 0x00005e0013007a0c */ /* 0x000fc60007721270 */
[----:B------:R-:W-:-:S04]  /*16870*/  IMAD.WIDE R4, R0, 0x2, R2 ;  /* 0x0000000200047825 */ /* 0x000fc800078e0202 */
        /* <DEDUP_REMOVED lines=10> */
[----:B-1----:R-:W-:Y:S02]  /*16920*/  IADD3 R8, R26, 0x31, RZ ;  /* 0x000000311a087810 */ /* 0x002fe40007ffe0ff */
[----:B------:R-:W-:Y:S02]  /*16930*/  IADD3 R6, R0, c[0x0][0x198], RZ ;  /* 0x0000660000067a10 */ /* 0x000fe40007ffe0ff */
[----:B------:R-:W-:Y:S02]  /*16940*/  ISETP.GE.AND P4, PT, R13, c[0x0][0x17c], PT ;  /* 0x00005f000d007a0c */ /* 0x000fe40003f86270 */
[----:B------:R-:W-:Y:S02]  /*16950*/  ISETP.LT.AND P5, PT, R27, c[0x0][0x178], !P5 ;  /* 0x00005e001b007a0c */ /* 0x000fe40006fa1270 */
[----:B------:R-:W-:Y:S01]  /*16960*/  PRMT R14, R10, 0x7632, R14 ;  /* 0x000076320a0e7816 */ /* 0x000fe2000000000e */
[----:B--2---:R0:W-:Y:S01]  /*16970*/  @P1 STG.E.U16 [R4.64], R23 ;  /* 0x0000001704001986 */ /* 0x0041e2000c101504 */
[----:B------:R-:W-:Y:S01]  /*16980*/  ISETP.GE.AND P1, PT, R8, c[0x0][0x17c], PT ;  /* 0x00005f0008007a0c */ /* 0x000fe20003f26270 */
[----:B------:R-:W-:-:S04]  /*16990*/  IMAD.WIDE R8, R6, 0x2, R2 ;  /* 0x0000000206087825 */ /* 0x000fc800078e0202 */
[----:B0-----:R-:W-:Y:S01]  /*169a0*/  IMAD.WIDE R4, R0, 0x2, R24 ;  /* 0x0000000200047825 */ /* 0x001fe200078e0218 */
[----:B------:R-:W-:Y:S02]  /*169b0*/  PRMT R0, R23, 0x7632, R0 ;  /* 0x0000763217007816 */ /* 0x000fe40000000000 */
[----:B------:R-:W2:Y:S04]  /*169c0*/  LDL.LU R23, [R1+0x3c] ;  /* 0x00003c0001177983 */ /* 0x000ea80000300800 */
[----:B------:R0:W-:Y:S01]  /*169d0*/  @P6 STG.E.U16 [R4.64], R10 ;  /* 0x0000000a04006986 */ /* 0x0001e2000c101504 */
[----:B------:R-:W-:Y:S02]  /*169e0*/  ISETP.LT.AND P6, PT, R19, c[0x0][0x178], !P4 ;  /* 0x00005e0013007a0c */ /* 0x000fe400067c1270 */
[----:B------:R-:W-:Y:S01]  /*169f0*/  ISETP.LT.AND P4, PT, R27, c[0x0][0x178], !P4 ;  /* 0x00005e001b007a0c */ /* 0x000fe20006781270 */
[----:B------:R1:W-:Y:S01]  /*16a00*/  @P0 STG.E.U16 [R8.64], R0 ;  /* 0x0000000008000986 */ /* 0x0003e2000c101504 */
[C---:B0-----:R-:W-:Y:S01]  /*16a10*/  IMAD.WIDE R4, R6.reuse, 0x2, R24 ;  /* 0x0000000206047825 */ /* 0x041fe200078e0218 */
[----:B-1----:R-:W-:-:S02]  /*16a20*/  IADD3 R0, R6, c[0x0][0x198], RZ ;  /* 0x0000660006007a10 */ /* 0x002fc40007ffe0ff */
[C---:B------:R-:W-:Y:S02]  /*16a30*/  IADD3 R6, R26.reuse, 0x33, RZ ;  /* 0x000000331a067810 */ /* 0x040fe40007ffe0ff */
[----:B------:R-:W-:Y:S01]  /*16a40*/  IADD3 R10, R26, 0x32, RZ ;  /* 0x000000321a0a7810 */ /* 0x000fe20007ffe0ff */
[C---:B------:R-:W-:Y:S01]  /*16a50*/  IMAD.WIDE R8, R0.reuse, 0x2, R2 ;  /* 0x0000000200087825 */ /* 0x040fe200078e0202 */
[----:B------:R-:W-:Y:S03]  /*16a60*/  @P5 STG.E.U16 [R4.64], R14 ;  /* 0x0000000e04005986 */ /* 0x000fe6000c101504 */
[----:B------:R-:W-:Y:S01]  /*16a70*/  IMAD.WIDE R12, R0, 0x2, R24 ;  /* 0x00000002000c7825 */ /* 0x000fe200078e0218 */
[----:B------:R-:W-:Y:S01]  /*16a80*/  ISETP.GE.AND P5, PT, R6, c[0x0][0x17c], PT ;  /* 0x00005f0006007a0c */ /* 0x000fe20003fa6270 */
[----:B---3--:R0:W-:Y:S01]  /*16a90*/  @P6 STG.E.U16 [R8.64], R20 ;  /* 0x0000001408006986 */ /* 0x0081e2000c101504 */
[----:B------:R-:W-:-:S02]  /*16aa0*/  ISETP.GE.AND P0, PT, R10, c[0x0][0x17c], PT ;  /* 0x00005f000a007a0c */ /* 0x000fc40003f06270 */
[----:B------:R-:W-:Y:S01]  /*16ab0*/  PRMT R6, R20, 0x7632, R6 ;  /* 0x0000763214067816 */ /* 0x000fe20000000006 */
[----:B----4-:R1:W-:Y:S01]  /*16ac0*/  @P4 STG.E.U16 [R12.64], R22 ;  /* 0x000000160c004986 */ /* 0x0103e2000c101504 */
[----:B------:R-:W-:-:S03]  /*16ad0*/  PRMT R10, R22, 0x7632, R10 ;  /* 0x00007632160a7816 */ /* 0x000fc6000000000a */
[----:B0-----:R-:W3:Y:S04]  /*16ae0*/  LDL.LU R20, [R1+0xac] ;  /* 0x0000ac0001147983 */ /* 0x001ee80000300800 */
[----:B-1----:R-:W4:Y:S01]  /*16af0*/  LDL.LU R22, [R1+0x1c] ;  /* 0x00001c0001167983 */ /* 0x002f220000300800 */
[----:B------:R-:W-:Y:S02]  /*16b00*/  ISETP.LT.AND P4, PT, R19, c[0x0][0x178], !P2 ;  /* 0x00005e0013007a0c */ /* 0x000fe40005781270 */
[----:B------:R-:W-:Y:S02]  /*16b10*/  ISETP.LT.AND P2, PT, R27, c[0x0][0x178], !P2 ;  /* 0x00005e001b007a0c */ /* 0x000fe40005741270 */
[----:B------:R-:W-:Y:S02]  /*16b20*/  IADD3 R8, R0, c[0x0][0x198], RZ ;  /* 0x0000660000087a10 */ /* 0x000fe40007ffe0ff */
[----:B------:R-:W-:-:S02]  /*16b30*/  ISETP.LT.AND P6, PT, R19, c[0x0][0x178], !P3 ;  /* 0x00005e0013007a0c */ /* 0x000fc40005fc1270 */
[----:B------:R-:W-:Y:S01]  /*16b40*/  ISETP.LT.AND P3, PT, R27, c[0x0][0x178], !P3 ;  /* 0x00005e001b007a0c */ /* 0x000fe20005f61270 */
[C---:B------:R-:W-:Y:S01]  /*16b50*/  IMAD.WIDE R4, R8.reuse, 0x2, R2 ;  /* 0x0000000208047825 */ /* 0x040fe200078e0202 */
[----:B------:R-:W-:-:S03]  /*16b60*/  IADD3 R0, R8, c[0x0][0x198], RZ ;  /* 0x0000660008007a10 */ /* 0x000fc60007ffe0ff */
[----:B------:R-:W-:Y:S01]  /*16b70*/  IMAD.WIDE R8, R8, 0x2, R24 ;  /* 0x0000000208087825 */ /* 0x000fe200078e0218 */
[----:B------:R0:W-:Y:S03]  /*16b80*/  @P4 STG.E.U16 [R4.64], R6 ;  /* 0x0000000604004986 */ /* 0x0001e6000c101504 */
[C---:B------:R-:W-:Y:S01]  /*16b90*/  IMAD.WIDE R12, R0.reuse, 0x2, R2 ;  /* 0x00000002000c7825 */ /* 0x040fe200078e0202 */
[----:B------:R-:W-:Y:S04]  /*16ba0*/  @P2 STG.E.U16 [R8.64], R10 ;  /* 0x0000000a08002986 */ /* 0x000fe8000c101504 */
[----:B------:R1:W-:Y:S01]  /*16bb0*/  @P6 STG.E.U16 [R12.64], R17 ;  /* 0x000000110c006986 */ /* 0x0003e2000c101504 */
[----:B0-----:R-:W-:Y:S01]  /*16bc0*/  IMAD.WIDE R4, R0, 0x2, R24 ;  /* 0x0000000200047825 */ /* 0x001fe200078e0218 */
[----:B------:R-:W-:-:S02]  /*16bd0*/  ISETP.LT.AND P6, PT, R19, c[0x0][0x178], !P1 ;  /* 0x00005e0013007a0c */ /* 0x000fc40004fc1270 */
[----:B------:R-:W-:Y:S02]  /*16be0*/  ISETP.LT.AND P1, PT, R27, c[0x0][0x178], !P1 ;  /* 0x00005e001b007a0c */ /* 0x000fe40004f21270 */
[----:B-1----:R-:W-:Y:S02]  /*16bf0*/  IADD3 R12, R0, c[0x0][0x198], RZ ;  /* 0x00006600000c7a10 */ /* 0x002fe40007ffe0ff */
[----:B------:R-:W-:Y:S02]  /*16c00*/  PRMT R10, R17, 0x7632, R10 ;  /* 0x00007632110a7816 */ /* 0x000fe4000000000a */
[C---:B------:R-:W-:Y:S01]  /*16c10*/  IADD3 R6, R12.reuse, c[0x0][0x198], RZ ;  /* 0x000066000c067a10 */ /* 0x040fe20007ffe0ff */
[----:B------:R-:W-:Y:S01]  /*16c20*/  IMAD.WIDE R8, R12, 0x2, R2 ;  /* 0x000000020c087825 */ /* 0x000fe200078e0202 */
[----:B--2---:R-:W-:Y:S01]  /*16c30*/  PRMT R0, R23, 0x7632, R0 ;  /* 0x0000763217007816 */ /* 0x004fe20000000000 */
[----:B------:R0:W-:Y:S01]  /*16c40*/  @P3 STG.E.U16 [R4.64], R23 ;  /* 0x0000001704003986 */ /* 0x0001e2000c101504 */
[----:B------:R-:W-:-:S02]  /*16c50*/  ISETP.LT.AND P3, PT, R19, c[0x0][0x178], !P0 ;  /* 0x00005e0013007a0c */ /* 0x000fc40004761270 */
[----:B------:R-:W-:Y:S01]  /*16c60*/  ISETP.LT.AND P0, PT, R27, c[0x0][0x178], !P0 ;  /* 0x00005e001b007a0c */ /* 0x000fe20004701270 */
[----:B0-----:R-:W2:Y:S01]  /*16c70*/  LDL.LU R23, [R1+0xdc] ;  /* 0x0000dc0001177983 */ /* 0x001ea20000300800 */
[----:B------:R-:W-:-:S03]  /*16c80*/  IMAD.WIDE R4, R12, 0x2, R24 ;  /* 0x000000020c047825 */ /* 0x000fc600078e0218 */
[----:B------:R0:W-:Y:S04]  /*16c90*/  @P6 STG.E.U16 [R8.64], R10 ;  /* 0x0000000a08006986 */ /* 0x0001e8000c101504 */
[----:B------:R1:W-:Y:S01]  /*16ca0*/  @P1 STG.E.U16 [R4.64], R0 ;  /* 0x0000000004001986 */ /* 0x0003e2000c101504 */
[----:B0-----:R-:W-:Y:S01]  /*16cb0*/  IMAD.WIDE R8, R6, 0x2, R2 ;  /* 0x0000000206087825 */ /* 0x001fe200078e0202 */
[----:B------:R-:W-:-:S03]  /*16cc0*/  IADD3 R10, R26, 0x37, RZ ;  /* 0x000000371a0a7810 */ /* 0x000fc60007ffe0ff */
[----:B-1----:R-:W-:Y:S01]  /*16cd0*/  IMAD.WIDE R4, R6, 0x2, R24 ;  /* 0x0000000206047825 */ /* 0x002fe200078e0218 */
[----:B------:R-:W-:Y:S01]  /*16ce0*/  ISETP.GE.AND P1, PT, R10, c[0x0][0x17c], PT ;  /* 0x00005f000a007a0c */ /* 0x000fe20003f26270 */
[----:B---3--:R-:W-:Y:S04]  /*16cf0*/  @P3 STG.E.U16 [R8.64], R20 ;  /* 0x0000001408003986 */ /* 0x008fe8000c101504 */
[----:B----4-:R0:W-:Y:S01]  /*16d00*/  @P0 STG.E.U16 [R4.64], R22 ;  /* 0x0000001604000986 */ /* 0x0101e2000c101504 */
[----:B------:R-:W-:-:S03]  /*16d10*/  PRMT R10, R22, 0x7632, R10 ;  /* 0x00007632160a7816 */ /* 0x000fc6000000000a */
[----:B0-----:R-:W3:Y:S01]  /*16d20*/  LDL.LU R22, [R1+0xcc] ;  /* 0x0000cc0001167983 */ /* 0x001ee20000300800 */
[----:B------:R-:W-:Y:S02]  /*16d30*/  IADD3 R14, R26, 0x34, RZ ;  /* 0x000000341a0e7810 */ /* 0x000fe40007ffe0ff */
[----:B------:R-:W-:Y:S01]  /*16d40*/  ISETP.LT.AND P3, PT, R19, c[0x0][0x178], !P5 ;  /* 0x00005e0013007a0c */ /* 0x000fe20006f61270 */
[----:B------:R-:W4:Y:S01]  /*16d50*/  LDL.LU R17, [R1+0x12c] ;  /* 0x00012c0001117983 */ /* 0x000f220000300800 */
[----:B------:R-:W-:Y:S02]  /*16d60*/  ISETP.GE.AND P4, PT, R14, c[0x0][0x17c], PT ;  /* 0x00005f000e007a0c */ /* 0x000fe40003f86270 */
[----:B------:R-:W-:Y:S02]  /*16d70*/  ISETP.LT.AND P5, PT, R27, c[0x0][0x178], !P5 ;  /* 0x00005e001b007a0c */ /* 0x000fe40006fa1270 */
[----:B------:R-:W-:Y:S02]  /*16d80*/  IADD3 R8, R6, c[0x0][0x198], RZ ;  /* 0x0000660006087a10 */ /* 0x000fe40007ffe0ff */
[----:B------:R-:W-:-:S02]  /*16d90*/  ISETP.LT.AND P0, PT, R19, c[0x0][0x178], !P4 ;  /* 0x00005e0013007a0c */ /* 0x000fc40006701270 */
[----:B------:R-:W-:Y:S02]  /*16da0*/  IADD3 R13, R26, 0x36, RZ ;  /* 0x000000361a0d7810 */ /* 0x000fe40007ffe0ff */
[C---:B------:R-:W-:Y:S01]  /*16db0*/  IADD3 R6, R8.reuse, c[0x0][0x198], RZ ;  /* 0x0000660008067a10 */ /* 0x040fe20007ffe0ff */
[----:B------:R-:W-:Y:S01]  /*16dc0*/  IMAD.WIDE R4, R8, 0x2, R2 ;  /* 0x0000000208047825 */ /* 0x000fe200078e0202 */
[----:B------:R-:W-:Y:S02]  /*16dd0*/  IADD3 R16, R26, 0x35, RZ ;  /* 0x000000351a107810 */ /* 0x000fe40007ffe0ff */
[----:B------:R-:W-:Y:S01]  /*16de0*/  PRMT R0, R20, 0x7632, R0 ;  /* 0x0000763214007816 */ /* 0x000fe20000000000 */
[----:B------:R-:W-:Y:S01]  /*16df0*/  IMAD.WIDE R8, R8, 0x2, R24 ;  /* 0x0000000208087825 */ /* 0x000fe200078e0218 */
[----:B------:R-:W-:Y:S02]  /*16e00*/  ISETP.LT.AND P4, PT, R27, c[0x0][0x178], !P4 ;  /* 0x00005e001b007a0c */ /* 0x000fe40006781270 */
[----:B------:R-:W-:Y:S01]  /*16e10*/  ISETP.GE.AND P6, PT, R13, c[0x0][0x17c], PT ;  /* 0x00005f000d007a0c */ /* 0x000fe20003fc6270 */
[----:B------:R-:W-:Y:S01]  /*16e20*/  IMAD.WIDE R12, R6, 0x2, R2 ;  /* 0x00000002060c7825 */ /* 0x000fe200078e0202 */
[----:B------:R-:W-:Y:S01]  /*16e30*/  ISETP.GE.AND P2, PT, R16, c[0x0][0x17c], PT ;  /* 0x00005f0010007a0c */ /* 0x000fe20003f46270 */
[----:B------:R0:W-:Y:S04]  /*16e40*/  @P3 STG.E.U16 [R4.64], R0 ;  /* 0x0000000004003986 */ /* 0x0001e8000c101504 */
[----:B------:R1:W-:Y:S01]  /*16e50*/  @P5 STG.E.U16 [R8.64], R10 ;  /* 0x0000000a08005986 */ /* 0x0003e2000c101504 */
[C---:B0-----:R-:W-:Y:S01]  /*16e60*/  IMAD.WIDE R4, R6.reuse, 0x2, R24 ;  /* 0x0000000206047825 */ /* 0x041fe200078e0218 */
[----:B-1----:R-:W-:-:S02]  /*16e70*/  IADD3 R10, R6, c[0x0][0x198], RZ ;  /* 0x00006600060a7a10 */ /* 0x002fc40007ffe0ff */
[----:B------:R-:W-:Y:S02]  /*16e80*/  PRMT R0, R7, 0x7632, R0 ;  /* 0x0000763207007816 */ /* 0x000fe40000000000 */
[C---:B------:R-:W-:Y:S01]  /*16e90*/  IADD3 R8, R10.reuse, c[0x0][0x198], RZ ;  /* 0x000066000a087a10 */ /* 0x040fe20007ffe0ff */
[----:B--2---:R0:W-:Y:S01]  /*16ea0*/  @P0 STG.E.U16 [R12.64], R23 ;  /* 0x000000170c000986 */ /* 0x0041e2000c101504 */
[----:B------:R-:W-:Y:S02]  /*16eb0*/  ISETP.LT.AND P0, PT, R19, c[0x0][0x178], !P2 ;  /* 0x00005e0013007a0c */ /* 0x000fe40005701270 */
[----:B------:R-:W-:Y:S01]  /*16ec0*/  PRMT R9, R23, 0x7632, R9 ;  /* 0x0000763217097816 */ /* 0x000fe20000000009 */
[----:B------:R1:W-:Y:S01]  /*16ed0*/  @P4 STG.E.U16 [R4.64], R7 ;  /* 0x0000000704004986 */ /* 0x0003e2000c101504 */
[----:B------:R-:W-:Y:S02]  /*16ee0*/  ISETP.LT.AND P2, PT, R27, c[0x0][0x178], !P2 ;  /* 0x00005e001b007a0c */ /* 0x000fe40005741270 */
[----:B------:R-:W-:Y:S01]  /*16ef0*/  ISETP.LT.AND P4, PT, R19, c[0x0][0x178], !P6 ;  /* 0x00005e0013007a0c */ /* 0x000fe20007781270 */
[----:B0-----:R-:W2:Y:S01]  /*16f00*/  LDL.LU R23, [R1+0x2c] ;  /* 0x00002c0001177983 */ /* 0x001ea20000300800 */
[----:B-1----:R-:W-:-:S03]  /*16f10*/  IMAD.WIDE R6, R10, 0x2, R2 ;  /* 0x000000020a067825 */ /* 0x002fc600078e0202 */
[----:B------:R-:W2:Y:S01]  /*16f20*/  LDL.LU R20, [R1+0x11c] ;  /* 0x00011c0001147983 */ /* 0x000ea20000300800 */
[----:B------:R-:W-:-:S03]  /*16f30*/  IMAD.WIDE R4, R10, 0x2, R24 ;  /* 0x000000020a047825 */ /* 0x000fc600078e0218 */
[----:B------:R0:W-:Y:S04]  /*16f40*/  @P0 STG.E.U16 [R6.64], R9 ;  /* 0x0000000906000986 */ /* 0x0001e8000c101504 */
[----:B------:R3:W-:Y:S01]  /*16f50*/  @P2 STG.E.U16 [R4.64], R0 ;  /* 0x0000000004002986 */ /* 0x0007e2000c101504 */
[----:B0-----:R-:W-:Y:S01]  /*16f60*/  IMAD.WIDE R6, R8, 0x2, R2 ;  /* 0x0000000208067825 */ /* 0x001fe200078e0202 */
[----:B---3--:R-:W-:-:S04]  /*16f70*/  PRMT R0, R22, 0x7632, R0 ;  /* 0x0000763216007816 */ /* 0x008fc80000000000 */
[----:B------:R0:W-:Y:S04]  /*16f80*/  @P4 STG.E.U16 [R6.64], R22 ;  /* 0x0000001606004986 */ /* 0x0001e8000c101504 */
[----:B0-----:R-:W3:Y:S01]  /*16f90*/  LDL.LU R22, [R1+0xc] ;  /* 0x00000c0001167983 */ /* 0x001ee20000300800 */
[----:B------:R-:W-:Y:S02]  /*16fa0*/  ISETP.LT.AND P6, PT, R27, c[0x0][0x178], !P6 ;  /* 0x00005e001b007a0c */ /* 0x000fe400077c1270 */
[----:B------:R-:W-:Y:S01]  /*16fb0*/  IADD3 R14, R26, 0x38, RZ ;  /* 0x000000381a0e7810 */ /* 0x000fe20007ffe0ff */
[----:B------:R-:W-:Y:S01]  /*16fc0*/  IMAD.WIDE R4, R8, 0x2, R24 ;  /* 0x0000000208047825 */ /* 0x000fe200078e0218 */
[----:B------:R-:W-:Y:S02]  /*16fd0*/  ISETP.LT.AND P4, PT, R19, c[0x0][0x178], !P1 ;  /* 0x00005e0013007a0c */ /* 0x000fe40004f81270 */
[----:B------:R-:W-:-:S02]  /*16fe0*/  ISETP.GE.AND P3, PT, R14, c[0x0][0x17c], PT ;  /* 0x00005f000e007a0c */ /* 0x000fc40003f66270 */
[----:B------:R-:W-:Y:S02]  /*16ff0*/  ISETP.LT.AND P1, PT, R27, c[0x0][0x178], !P1 ;  /* 0x00005e001b007a0c */ /* 0x000fe40004f21270 */
[----:B------:R-:W-:-:S03]  /*17000*/  IADD3 R6, R8, c[0x0][0x198], RZ ;  /* 0x0000660008067a10 */ /* 0x000fc60007ffe0ff */
[----:B------:R0:W-:Y:S01]  /*17010*/  @P6 STG.E.U16 [R4.64], R15 ;  /* 0x0000000f04006986 */ /* 0x0001e2000c101504 */
[----:B------:R-:W-:Y:S02]  /*17020*/  ISETP.LT.AND P6, PT, R19, c[0x0][0x178], !P3 ;  /* 0x00005e0013007a0c */ /* 0x000fe40005fc1270 */
[----:B------:R-:W-:Y:S02]  /*17030*/  IADD3 R9, R26, 0x3b, RZ ;  /* 0x0000003b1a097810 */ /* 0x000fe40007ffe0ff */
[----:B------:R-:W-:Y:S02]  /*17040*/  IADD3 R10, R6, c[0x0][0x198], RZ ;  /* 0x00006600060a7a10 */ /* 0x000fe40007ffe0ff */
[----:B------:R-:W-:Y:S02]  /*17050*/  IADD3 R16, R26, 0x39, RZ ;  /* 0x000000391a107810 */ /* 0x000fe40007ffe0ff */
[----:B------:R-:W-:Y:S02]  /*17060*/  ISETP.LT.AND P3, PT, R27, c[0x0][0x178], !P3 ;  /* 0x00005e001b007a0c */ /* 0x000fe40005f61270 */
[----:B------:R-:W-:Y:S01]  /*17070*/  ISETP.GE.AND P2, PT, R9, c[0x0][0x17c], PT ;  /* 0x00005f0009007a0c */ /* 0x000fe20003f46270 */
[----:B0-----:R-:W-:Y:S01]  /*17080*/  IMAD.WIDE R4, R6, 0x2, R2 ;  /* 0x0000000206047825 */ /* 0x001fe200078e0202 */
[----:B------:R-:W-:-:S03]  /*17090*/  PRMT R15, R15, 0x7632, R15 ;  /* 0x000076320f0f7816 */ /* 0x000fc6000000000f */
[----:B------:R-:W-:Y:S01]  /*170a0*/  IMAD.WIDE R6, R6, 0x2, R24 ;  /* 0x0000000206067825 */ /* 0x000fe200078e0218 */
[----:B------:R-:W-:-:S03]  /*170b0*/  ISETP.GE.AND P5, PT, R16, c[0x0][0x17c], PT ;  /* 0x00005f0010007a0c */ /* 0x000fc60003fa6270 */
[----:B------:R-:W-:Y:S01]  /*170c0*/  IMAD.WIDE R8, R10, 0x2, R2 ;  /* 0x000000020a087825 */ /* 0x000fe200078e0202 */
[----:B------:R0:W-:Y:S01]  /*170d0*/  @P4 STG.E.U16 [R4.64], R0 ;  /* 0x0000000004004986 */ /* 0x0001e2000c101504 */
[----:B------:R-:W-:-:S03]  /*170e0*/  IADD3 R12, R26, 0x3a, RZ ;  /* 0x0000003a1a0c7810 */ /* 0x000fc60007ffe0ff */
[----:B------:R1:W-:Y:S01]  /*170f0*/  @P1 STG.E.U16 [R6.64], R15 ;  /* 0x0000000f06001986 */ /* 0x0003e2000c101504 */
[----:B------:R-:W-:-:S03]  /*17100*/  ISETP.GE.AND P0, PT, R12, c[0x0][0x17c], PT ;  /* 0x00005f000c007a0c */ /* 0x000fc60003f06270 */
[----:B----4-:R4:W-:Y:S01]  /*17110*/  @P6 STG.E.U16 [R8.64], R17 ;  /* 0x0000001108006986 */ /* 0x0109e2000c101504 */
[----:B------:R-:W-:Y:S02]  /*17120*/  ISETP.LT.AND P6, PT, R19, c[0x0][0x178], !P5 ;  /* 0x00005e0013007a0c */ /* 0x000fe40006fc1270 */
[----:B------:R-:W-:Y:S01]  /*17130*/  ISETP.LT.AND P5, PT, R27, c[0x0][0x178], !P5 ;  /* 0x00005e001b007a0c */ /* 0x000fe20006fa1270 */
[C---:B0-----:R-:W-:Y:S01]  /*17140*/  IMAD.WIDE R4, R10.reuse, 0x2, R24 ;  /* 0x000000020a047825 */ /* 0x041fe200078e0218 */
[----:B------:R-:W-:Y:S02]  /*17150*/  IADD3 R10, R10, c[0x0][0x198], RZ ;  /* 0x000066000a0a7a10 */ /* 0x000fe40007ffe0ff */
[----:B------:R-:W-:-:S03]  /*17160*/  IADD3 R12, R26, 0x3c, RZ ;  /* 0x0000003c1a0c7810 */ /* 0x000fc60007ffe0ff */
[C---:B-1----:R-:W-:Y:S01]  /*17170*/  IMAD.WIDE R6, R10.reuse, 0x2, R2 ;  /* 0x000000020a067825 */ /* 0x042fe200078e0202 */
[----:B----4-:R-:W-:Y:S02]  /*17180*/  PRMT R9, R17, 0x7632, R9 ;  /* 0x0000763211097816 */ /* 0x010fe40000000009 */
[----:B------:R-:W-:Y:S02]  /*17190*/  IADD3 R8, R10, c[0x0][0x198], RZ ;  /* 0x000066000a087a10 */ /* 0x000fe40007ffe0ff */
[----:B------:R-:W-:Y:S02]  /*171a0*/  ISETP.GE.AND P4, PT, R12, c[0x0][0x17c], PT ;  /* 0x00005f000c007a0c */ /* 0x000fe40003f86270 */
[----:B------:R-:W-:Y:S01]  /*171b0*/  IADD3 R12, R26, 0x3e, RZ ;  /* 0x0000003e1a0c7810 */ /* 0x000fe20007ffe0ff */
[----:B--2---:R0:W-:Y:S01]  /*171c0*/  @P3 STG.E.U16 [R4.64], R23 ;  /* 0x0000001704003986 */ /* 0x0041e2000c101504 */
[----:B------:R-:W-:Y:S02]  /*171d0*/  ISETP.LT.AND P3, PT, R19, c[0x0][0x178], !P0 ;  /* 0x00005e0013007a0c */ /* 0x000fe40004761270 */
[----:B------:R-:W-:-:S02]  /*171e0*/  ISETP.LT.AND P0, PT, R27, c[0x0][0x178], !P0 ;  /* 0x00005e001b007a0c */ /* 0x000fc40004701270 */
[----:B------:R-:W-:Y:S01]  /*171f0*/  PRMT R0, R23, 0x7632, R0 ;  /* 0x0000763217007816 */ /* 0x000fe20000000000 */
[----:B------:R1:W-:Y:S01]  /*17200*/  @P6 STG.E.U16 [R6.64], R9 ;  /* 0x0000000906006986 */ /* 0x0003e2000c101504 */
[----:B0-----:R-:W-:-:S03]  /*17210*/  IMAD.WIDE R4, R10, 0x2, R24 ;  /* 0x000000020a047825 */ /* 0x001fc600078e0218 */
[----:B------:R-:W2:Y:S04]  /*17220*/  LDL.LU R23, [R1+0x10c] ;  /* 0x00010c0001177983 */ /* 0x000ea80000300800 */
[----:B------:R0:W-:Y:S01]  /*17230*/  @P5 STG.E.U16 [R4.64], R0 ;  /* 0x0000000004005986 */ /* 0x0001e2000c101504 */
[----:B-1----:R-:W-:Y:S01]  /*17240*/  IMAD.WIDE R6, R8, 0x2, R2 ;  /* 0x0000000208067825 */ /* 0x002fe200078e0202 */
[----:B------:R-:W-:-:S04]  /*17250*/  ISETP.GE.AND P6, PT, R12, c[0x0][0x17c], PT ;  /* 0x00005f000c007a0c */ /* 0x000fc80003fc6270 */
[----:B------:R1:W-:Y:S01]  /*17260*/  @P3 STG.E.U16 [R6.64], R20 ;  /* 0x0000001406003986 */ /* 0x0003e2000c101504 */
[----:B0-----:R-:W-:Y:S01]  /*17270*/  IMAD.WIDE R4, R8, 0x2, R24 ;  /* 0x0000000208047825 */ /* 0x001fe200078e0218 */
[----:B------:R-:W-:Y:S02]  /*17280*/  PRMT R0, R20, 0x7632, R0 ;  /* 0x0000763214007816 */ /* 0x000fe40000000000 */
[----:B-1----:R-:W4:Y:S04]  /*17290*/  LDL.LU R20, [R1+0x13c] ;  /* 0x00013c0001147983 */ /* 0x002f280000300800 */
[----:B---3--:R0:W-:Y:S01]  /*172a0*/  @P0 STG.E.U16 [R4.64], R22 ;  /* 0x0000001604000986 */ /* 0x0081e2000c101504 */
[----:B------:R-:W-:-:S03]  /*172b0*/  PRMT R12, R22, 0x7632, R12 ;  /* 0x00007632160c7816 */ /* 0x000fc6000000000c */
[----:B0-----:R-:W3:Y:S01]  /*172c0*/  LDL.LU R22, [R1+0x4c] ;  /* 0x00004c0001167983 */ /* 0x001ee20000300800 */
[----:B------:R-:W-:Y:S02]  /*172d0*/  ISETP.LT.AND P3, PT, R19, c[0x0][0x178], !P2 ;  /* 0x00005e0013007a0c */ /* 0x000fe40005761270 */
[----:B------:R-:W-:Y:S02]  /*172e0*/  ISETP.LT.AND P2, PT, R27, c[0x0][0x178], !P2 ;  /* 0x00005e001b007a0c */ /* 0x000fe40005741270 */
[----:B------:R-:W-:Y:S02]  /*172f0*/  IADD3 R6, R8, c[0x0][0x198], RZ ;  /* 0x0000660008067a10 */ /* 0x000fe40007ffe0ff */
[----:B------:R-:W-:Y:S02]  /*17300*/  ISETP.LT.AND P0, PT, R19, c[0x0][0x178], !P4 ;  /* 0x00005e0013007a0c */ /* 0x000fe40006701270 */
[----:B------:R-:W-:Y:S02]  /*17310*/  IADD3 R9, R26, 0x3f, RZ ;  /* 0x0000003f1a097810 */ /* 0x000fe40007ffe0ff */
[C---:B------:R-:W-:Y:S01]  /*17320*/  IADD3 R10, R6.reuse, c[0x0][0x198], RZ ;  /* 0x00006600060a7a10 */ /* 0x040fe20007ffe0ff */
[----:B------:R-:W-:Y:S01]  /*17330*/  IMAD.WIDE R4, R6, 0x2, R2 ;  /* 0x0000000206047825 */ /* 0x000fe200078e0202 */
[----:B------:R-:W-:-:S03]  /*17340*/  ISETP.GE.AND P5, PT, R9, c[0x0][0x17c], PT ;  /* 0x00005f0009007a0c */ /* 0x000fc60003fa6270 */
[----:B------:R-:W-:Y:S01]  /*17350*/  IMAD.WIDE R6, R6, 0x2, R24 ;  /* 0x0000000206067825 */ /* 0x000fe200078e0218 */
[----:B------:R-:W-:Y:S03]  /*17360*/  @P3 STG.E.U16 [R4.64], R0 ;  /* 0x0000000004003986 */ /* 0x000fe6000c101504 */
[----:B------:R-:W-:Y:S01]  /*17370*/  IMAD.WIDE R8, R10, 0x2, R2 ;  /* 0x000000020a087825 */ /* 0x000fe200078e0202 */
[----:B------:R-:W-:Y:S01]  /*17380*/  @P2 STG.E.U16 [R6.64], R12 ;  /* 0x0000000c06002986 */ /* 0x000fe2000c101504 */
[----:B------:R-:W-:-:S04]  /*17390*/  IADD3 R13, R26, 0x3d, RZ ;  /* 0x0000003d1a0d7810 */ /* 0x000fc80007ffe0ff */
[----:B------:R-:W-:Y:S02]  /*173a0*/  ISETP.GE.AND P1, PT, R13, c[0x0][0x17c], PT ;  /* 0x00005f000d007a0c */ /* 0x000fe40003f26270 */
[----:B------:R-:W-:-:S04]  /*173b0*/  IADD3 R13, R26, 0x40, RZ ;  /* 0x000000401a0d7810 */ /* 0x000fc80007ffe0ff */
[----:B------:R-:W-:Y:S02]  /*173c0*/  ISETP.GE.AND P3, PT, R13, c[0x0][0x17c], PT ;  /* 0x00005f000d007a0c */ /* 0x000fe40003f66270 */
[----:B------:R-:W-:-:S04]  /*173d0*/  IADD3 R14, R26, 0x41, RZ ;  /* 0x000000411a0e7810 */ /* 0x000fc80007ffe0ff */
[----:B------:R-:W-:Y:S01]  /*173e0*/  ISETP.GE.AND P2, PT, R14, c[0x0][0x17c], PT ;  /* 0x00005f000e007a0c */ /* 0x000fe20003f46270 */
[----:B--2---:R0:W-:Y:S02]  /*173f0*/  @P0 STG.E.U16 [R8.64], R23 ;  /* 0x0000001708000986 */ /* 0x0041e4000c101504 */
[----:B0-----:R-:W-:Y:S02]  /*17400*/  PRMT R9, R23, 0x7632, R9 ;  /* 0x0000763217097816 */ /* 0x001fe40000000009 */
[----:B---3--:R-:W-:Y:S04]  /*17410*/  STL [R1+0x8c8], R22 ;  /* 0x0008c81601007387 */ /* 0x008fe80000100800 */
[----:B----4-:R-:W-:Y:S04]  /*17420*/  STL.64 [R1+0x8c0], R20 ;  /* 0x0008c01401007387 */ /* 0x010fe80000100a00 */
[----:B------:R-:W0:Y:S04]  /*17430*/  LDS.128 R20, [R28] ;  /* 0x000000001c147984 */ /* 0x000e280000000c00 */
[----:B0-----:R-:W-:Y:S01]  /*17440*/  STL [R1+0x24], R21 ;  /* 0x0000241501007387 */ /* 0x001fe20000100800 */
[----:B------:R-:W-:-:S03]  /*17450*/  IMAD.MOV.U32 R13, RZ, RZ, R20 ;  /* 0x000000ffff0d7224 */ /* 0x000fc600078e0014 */
[----:B------:R0:W-:Y:S04]  /*17460*/  STL.64 [R1+0x28], R22 ;  /* 0x0000281601007387 */ /* 0x0001e80000100a00 */
[----:B0-----:R-:W2:Y:S04]  /*17470*/  LDL.LU R22, [R1+0x8c8] ;  /* 0x0008c80001167983 */ /* 0x001ea80000300800 */
[----:B------:R-:W3:Y:S04]  /*17480*/  LDL.LU.64 R20, [R1+0x8c0] ;  /* 0x0008c00001147983 */ /* 0x000ee80000300a00 */
[----:B------:R-:W-:Y:S04]  /*17490*/  STL [R1+0x8b8], R14 ;  /* 0x0008b80e01007387 */ /* 0x000fe80000100800 */
[----:B------:R-:W-:Y:S04]  /*174a0*/  STL [R1+0x8b4], R13 ;  /* 0x0008b40d01007387 */ /* 0x000fe80000100800 */
[----:B------:R-:W0:Y:S04]  /*174b0*/  LDS.128 R12, [R29] ;  /* 0x000000001d0c7984 */ /* 0x000e280000000c00 */
[----:B------:R-:W4:Y:S04]  /*174c0*/  LDL.LU R23, [R1+0x50] ;  /* 0x0000500001177983 */ /* 0x000f280000300800 */
[----:B0-----:R-:W-:Y:S04]  /*174d0*/  STL [R1+0x34], R13 ;  /* 0x0000340d01007387 */ /* 0x001fe80000100800 */
[----:B------:R0:W-:Y:S04]  /*174e0*/  STL.64 [R1+0x38], R14 ;  /* 0x0000380e01007387 */ /* 0x0001e80000100a00 */
[----:B0-----:R-:W4:Y:S01]  /*174f0*/  LDL.LU R14, [R1+0x8b8] ;  /* 0x0008b800010e7983 */ /* 0x001f220000300800 */
[----:B------:R-:W-:Y:S01]  /*17500*/  ISETP.LT.AND P4, PT, R27, c[0x0][0x178], !P4 ;  /* 0x00005e001b007a0c */ /* 0x000fe20006781270 */
[----:B------:R-:W-:Y:S01]  /*17510*/  IMAD.WIDE R4, R10, 0x2, R24 ;  /* 0x000000020a047825 */ /* 0x000fe200078e0218 */
[----:B------:R-:W-:Y:S01]  /*17520*/  ISETP.LT.AND P0, PT, R19, c[0x0][0x178], !P1 ;  /* 0x00005e0013007a0c */ /* 0x000fe20004f01270 */
[----:B------:R-:W4:Y:S01]  /*17530*/  LDL.LU R13, [R1+0x8b4] ;  /* 0x0008b400010d7983 */ /* 0x000f220000300800 */
[----:B------:R-:W-:-:S02]  /*17540*/  ISETP.LT.AND P1, PT, R27, c[0x0][0x178], !P1 ;  /* 0x00005e001b007a0c */ /* 0x000fc40004f21270 */
[----:B------:R-:W-:-:S07]  /*17550*/  IADD3 R6, R10, c[0x0][0x198], RZ ;  /* 0x000066000a067a10 */ /* 0x000fce0007ffe0ff */
[----:B------:R0:W-:Y:S01]  /*17560*/  @P4 STG.E.U16 [R4.64], R11 ;  /* 0x0000000b04004986 */ /* 0x0001e2000c101504 */
[----:B------:R-:W-:Y:S02]  /*17570*/  ISETP.LT.AND P4, PT, R19, c[0x0][0x178], !P6 ;  /* 0x00005e0013007a0c */ /* 0x000fe40007781270 */
[----:B------:R-:W-:Y:S02]  /*17580*/  ISETP.LT.AND P6, PT, R27, c[0x0][0x178], !P6 ;  /* 0x00005e001b007a0c */ /* 0x000fe400077c1270 */
[C---:B------:R-:W-:Y:S02]  /*17590*/  IADD3 R0, R6.reuse, c[0x0][0x198], RZ ;  /* 0x0000660006007a10 */ /* 0x040fe40007ffe0ff */
[----:B------:R-:W-:Y:S01]  /*175a0*/  PRMT R8, R11, 0x7632, R8 ;  /* 0x000076320b087816 */ /* 0x000fe20000000008 */
[----:B0-----:R-:W-:-:S04]  /*175b0*/  IMAD.WIDE R4, R6, 0x2, R2 ;  /* 0x0000000206047825 */ /* 0x001fc800078e0202 */
[----:B------:R-:W-:Y:S01]  /*175c0*/  IMAD.WIDE R6, R6, 0x2, R24 ;  /* 0x0000000206067825 */ /* 0x000fe200078e0218 */
[----:B------:R0:W-:Y:S04]  /*175d0*/  @P0 STG.E.U16 [R4.64], R9 ;  /* 0x0000000904000986 */ /* 0x0001e8000c101504 */
[----:B------:R1:W-:Y:S01]  /*175e0*/  @P1 STG.E.U16 [R6.64], R8 ;  /* 0x0000000806001986 */ /* 0x0003e2000c101504 */
[----:B0-----:R-:W-:-:S04]  /*175f0*/  IMAD.WIDE R4, R0, 0x2, R2 ;  /* 0x0000000200047825 */ /* 0x001fc800078e0202 */
[----:B-1----:R-:W-:Y:S01]  /*17600*/  IMAD.WIDE R6, R0, 0x2, R24 ;  /* 0x0000000200067825 */ /* 0x002fe200078e0218 */
[----:B------:R-:W-:-:S04]  /*17610*/  IADD3 R10, R26, 0x42, RZ ;  /* 0x000000421a0a7810 */ /* 0x000fc80007ffe0ff */
[----:B------:R-:W-:Y:S02]  /*17620*/  ISETP.GE.AND P0, PT, R10, c[0x0][0x17c], PT ;  /* 0x00005f000a007a0c */ /* 0x000fe40003f06270 */
[----:B------:R-:W-:-:S04]  /*17630*/  IADD3 R9, R26, 0x43, RZ ;  /* 0x000000431a097810 */ /* 0x000fc80007ffe0ff */
[----:B------:R-:W-:Y:S01]  /*17640*/  ISETP.GE.AND P1, PT, R9, c[0x0][0x17c], PT ;  /* 0x00005f0009007a0c */ /* 0x000fe20003f26270 */
[----:B---3--:R-:W-:Y:S01]  /*17650*/  @P4 STG.E.U16 [R4.64], R20 ;  /* 0x0000001404004986 */ /* 0x008fe2000c101504 */
[----:B------:R-:W-:-:S03]  /*17660*/  ISETP.LT.AND P4, PT, R19, c[0x0][0x178], !P5 ;  /* 0x00005e0013007a0c */ /* 0x000fc60006f81270 */
[----:B--2---:R0:W-:Y:S01]  /*17670*/  @P6 STG.E.U16 [R6.64], R22 ;  /* 0x0000001606006986 */ /* 0x0041e2000c101504 */
[----:B------:R-:W-:Y:S02]  /*17680*/  ISETP.LT.AND P5, PT, R27, c[0x0][0x178], !P5 ;  /* 0x00005e001b007a0c */ /* 0x000fe40006fa1270 */
[----:B------:R-:W-:Y:S02]  /*17690*/  PRMT R10, R20, 0x7632, R10 ;  /* 0x00007632140a7816 */ /* 0x000fe4000000000a */
[----:B0-----:R-:W-:-:S05]  /*176a0*/  IADD3 R6, R0, c[0x0][0x198], RZ ;  /* 0x0000660000067a10 */ /* 0x001fca0007ffe0ff */
[C---:B------:R-:W-:Y:S01]  /*176b0*/  IMAD.WIDE R4, R6.reuse, 0x2, R2 ;  /* 0x0000000206047825 */ /* 0x040fe200078e0202 */
[----:B------:R-:W-:Y:S02]  /*176c0*/  IADD3 R0, R6, c[0x0][0x198], RZ ;  /* 0x0000660006007a10 */ /* 0x000fe40007ffe0ff */
[----:B------:R-:W-:Y:S01]  /*176d0*/  PRMT R11, R22, 0x7632, R11 ;  /* 0x00007632160b7816 */ /* 0x000fe2000000000b */
[----:B------:R-:W-:Y:S01]  /*176e0*/  IMAD.WIDE R6, R6, 0x2, R24 ;  /* 0x0000000206067825 */ /* 0x000fe200078e0218 */
[----:B------:R0:W-:Y:S01]  /*176f0*/  @P4 STG.E.U16 [R4.64], R10 ;  /* 0x0000000a04004986 */ /* 0x0001e2000c101504 */
[----:B------:R-:W-:-:S03]  /*17700*/  LOP3.LUT R20, R28, 0x40, RZ, 0x3c, !PT ;  /* 0x000000401c147812 */ /* 0x000fc600078e3cff */
[----:B------:R-:W-:Y:S04]  /*17710*/  @P5 STG.E.U16 [R6.64], R11 ;  /* 0x0000000b06005986 */ /* 0x000fe8000c101504 */
[----:B------:R-:W2:Y:S01]  /*17720*/  LDL.LU R22, [R1+0x70] ;  /* 0x0000700001167983 */ /* 0x000ea20000300800 */
[----:B0-----:R-:W-:-:S04]  /*17730*/  IADD3 R4, R26, 0x45, RZ ;  /* 0x000000451a047810 */ /* 0x001fc80007ffe0ff */
[----:B------:R-:W-:Y:S02]  /*17740*/  ISETP.GE.AND P5, PT, R4, c[0x0][0x17c], PT ;  /* 0x00005f0004007a0c */ /* 0x000fe40003fa6270 */
[----:B------:R-:W0:Y:S04]  /*17750*/  LDS.128 R4, [R20] ;  /* 0x0000000014047984 */ /* 0x000e280000000c00 */
[----:B0-----:R0:W-:Y:S04]  /*17760*/  STL [R1+0x890], R7 ;  /* 0x0008900701007387 */ /* 0x0011e80000100800 */
[----:B0-----:R-:W3:Y:S01]  /*17770*/  LDL R7, [R1+0x47c] ;  /* 0x00047c0001077983 */ /* 0x001ee20000100800 */
[----:B------:R-:W-:Y:S01]  /*17780*/  ISETP.LT.AND P6, PT, R19, c[0x0][0x178], !P3 ;  /* 0x00005e0013007a0c */ /* 0x000fe20005fc1270 */
[----:B------:R-:W-:Y:S01]  /*17790*/  IMAD.WIDE R8, R0, 0x2, R2 ;  /* 0x0000000200087825 */ /* 0x000fe200078e0202 */
[----:B----4-:R-:W-:-:S11]  /*177a0*/  PRMT R14, R23, 0x7632, R14 ;  /* 0x00007632170e7816 */ /* 0x010fd6000000000e */
[----:B------:R0:W-:Y:S04]  /*177b0*/  @P6 STG.E.U16 [R8.64], R23 ;  /* 0x0000001708006986 */ /* 0x0001e8000c101504 */
[----:B0-----:R-:W4:Y:S01]  /*177c0*/  LDL.LU R23, [R1+0x80] ;  /* 0x0000800001177983 */ /* 0x001f220000300800 */
[----:B------:R-:W-:Y:S01]  /*177d0*/  ISETP.LT.AND P3, PT, R27, c[0x0][0x178], !P3 ;  /* 0x00005e001b007a0c */ /* 0x000fe20005f61270 */
[C---:B------:R-:W-:Y:S01]  /*177e0*/  IMAD.WIDE R10, R0.reuse, 0x2, R24 ;  /* 0x00000002000a7825 */ /* 0x040fe200078e0218 */
[----:B------:R-:W-:Y:S02]  /*177f0*/  ISETP.LT.AND P6, PT, R19, c[0x0][0x178], !P2 ;  /* 0x00005e0013007a0c */ /* 0x000fe400057c1270 */
[----:B------:R-:W-:Y:S02]  /*17800*/  IADD3 R8, R0, c[0x0][0x198], RZ ;  /* 0x0000660000087a10 */ /* 0x000fe40007ffe0ff */
[----:B------:R-:W-:Y:S01]  /*17810*/  ISETP.LT.AND P2, PT, R27, c[0x0][0x178], !P2 ;  /* 0x00005e001b007a0c */ /* 0x000fe20005741270 */
[----:B------:R-:W-:Y:S01]  /*17820*/  IMAD.MOV.U32 R17, RZ, RZ, R12 ;  /* 0x000000ffff117224 */ /* 0x000fe200078e000c */
[----:B------:R-:W-:-:S05]  /*17830*/  IADD3 R12, R26, 0x44, RZ ;  /* 0x000000441a0c7810 */ /* 0x000fca0007ffe0ff */
[----:B------:R0:W-:Y:S01]  /*17840*/  @P3 STG.E.U16 [R10.64], R13 ;  /* 0x0000000d0a003986 */ /* 0x0001e2000c101504 */
[----:B------:R-:W-:Y:S02]  /*17850*/  IADD3 R0, R8, c[0x0][0x198], RZ ;  /* 0x0000660008007a10 */ /* 0x000fe40007ffe0ff */
[----:B------:R-:W-:Y:S02]  /*17860*/  ISETP.GE.AND P4, PT, R12, c[0x0][0x17c], PT ;  /* 0x00005f000c007a0c */ /* 0x000fe40003f86270 */
[----:B------:R-:W-:Y:S01]  /*17870*/  PRMT R12, R13, 0x7632, R12 ;  /* 0x000076320d0c7816 */ /* 0x000fe2000000000c */
[----:B0-----:R-:W-:Y:S01]  /*17880*/  IMAD.WIDE R10, R8, 0x2, R2 ;  /* 0x00000002080a7825 */ /* 0x001fe200078e0202 */
[----:B------:R-:W-:-:S03]  /*17890*/  LOP3.LUT R20, R28, 0x60, RZ, 0x3c, !PT ;  /* 0x000000601c147812 */ /* 0x000fc600078e3cff */
[----:B------:R-:W-:Y:S01]  /*178a0*/  IMAD.WIDE R8, R8, 0x2, R24 ;  /* 0x0000000208087825 */ /* 0x000fe200078e0218 */
[----:B------:R0:W-:Y:S04]  /*178b0*/  @P6 STG.E.U16 [R10.64], R14 ;  /* 0x0000000e0a006986 */ /* 0x0001e8000c101504 */
[----:B------:R1:W-:Y:S01]  /*178c0*/  @P2 STG.E.U16 [R8.64], R12 ;  /* 0x0000000c08002986 */ /* 0x0003e2000c101504 */
[----:B0-----:R-:W-:Y:S01]  /*178d0*/  IMAD.WIDE R10, R0, 0x2, R2 ;  /* 0x00000002000a7825 */ /* 0x001fe200078e0202 */
[----:B------:R-:W-:Y:S02]  /*178e0*/  ISETP.LT.AND P6, PT, R27, c[0x0][0x178], !P0 ;  /* 0x00005e001b007a0c */ /* 0x000fe400047c1270 */
[C---:B------:R-:W-:Y:S02]  /*178f0*/  IADD3 R13, R26.reuse, 0x46, RZ ;  /* 0x000000461a0d7810 */ /* 0x040fe40007ffe0ff */
[----:B------:R-:W-:-:S02]  /*17900*/  IADD3 R14, R26, 0x47, RZ ;  /* 0x000000471a0e7810 */ /* 0x000fc40007ffe0ff */
[----:B------:R-:W-:Y:S02]  /*17910*/  IADD3 R16, R0, c[0x0][0x198], RZ ;  /* 0x0000660000107a10 */ /* 0x000fe40007ffe0ff */
[----:B------:R-:W-:Y:S02]  /*17920*/  PRMT R18, R17, 0x7632, R18 ;  /* 0x0000763211127816 */ /* 0x000fe40000000012 */
[----:B------:R-:W-:Y:S02]  /*17930*/  IADD3 R19, R26, 0x48, RZ ;  /* 0x000000481a137810 */ /* 0x000fe40007ffe0ff */
[----:B---3--:R-:W-:-:S13]  /*17940*/  ISETP.LT.AND P3, PT, R7, c[0x0][0x178], !P0 ;  /* 0x00005e0007007a0c */ /* 0x008fda0004761270 */
[----:B--2---:R-:W-:Y:S04]  /*17950*/  @P3 STG.E.U16 [R10.64], R22 ;  /* 0x000000160a003986 */ /* 0x004fe8000c101504 */
[----:B------:R-:W0:Y:S01]  /*17960*/  LDS.128 R8, [R20] ;  /* 0x0000000014087984 */ /* 0x000e220000000c00 */
[----:B------:R-:W-:Y:S02]  /*17970*/  ISETP.LT.AND P2, PT, R7, c[0x0][0x178], !P1 ;  /* 0x00005e0007007a0c */ /* 0x000fe40004f41270 */
[----:B------:R-:W-:Y:S01]  /*17980*/  ISETP.GE.AND P0, PT, R13, c[0x0][0x17c], PT ;  /* 0x00005f000d007a0c */ /* 0x000fe20003f06270 */
[----:B-1----:R-:W-:Y:S01]  /*17990*/  IMAD.WIDE R12, R0, 0x2, R24 ;  /* 0x00000002000c7825 */ /* 0x002fe200078e0218 */
[----:B------:R-:W-:Y:S02]  /*179a0*/  ISETP.GE.AND P3, PT, R14, c[0x0][0x17c], PT ;  /* 0x00005f000e007a0c */ /* 0x000fe40003f66270 */
[----:B------:R-:W-:Y:S01]  /*179b0*/  PRMT R0, R22, 0x7632, R0 ;  /* 0x0000763216007816 */ /* 0x000fe20000000000 */
[----:B------:R-:W-:Y:S01]  /*179c0*/  IMAD.WIDE R14, R16, 0x2, R2 ;  /* 0x00000002100e7825 */ /* 0x000fe200078e0202 */
[----:B------:R-:W-:Y:S01]  /*179d0*/  ISETP.LT.AND P1, PT, R27, c[0x0][0x178], !P1 ;  /* 0x00005e001b007a0c */ /* 0x000fe20004f21270 */
[----:B------:R1:W-:Y:S01]  /*179e0*/  @P6 STG.E.U16 [R12.64], R17 ;  /* 0x000000110c006986 */ /* 0x0003e2000c101504 */
[----:B------:R-:W-:-:S02]  /*179f0*/  ISETP.LT.AND P6, PT, R7, c[0x0][0x178], !P4 ;  /* 0x00005e0007007a0c */ /* 0x000fc400067c1270 */
[----:B------:R-:W-:Y:S01]  /*17a00*/  ISETP.LT.AND P4, PT, R27, c[0x0][0x178], !P4 ;  /* 0x00005e001b007a0c */ /* 0x000fe20006781270 */
[----:B------:R2:W-:Y:S01]  /*17a10*/  @P2 STG.E.U16 [R14.64], R0 ;  /* 0x000000000e002986 */ /* 0x0005e2000c101504 */
[----:B------:R-:W-:Y:S01]  /*17a20*/  ISETP.GE.AND P2, PT, R19, c[0x0][0x17c], PT ;  /* 0x00005f0013007a0c */ /* 0x000fe20003f46270 */
[C---:B-1----:R-:W-:Y:S01]  /*17a30*/  IMAD.WIDE R12, R16.reuse, 0x2, R24 ;  /* 0x00000002100c7825 */ /* 0x042fe200078e0218 */
[----:B--2---:R-:W-:-:S05]  /*17a40*/  IADD3 R0, R16, c[0x0][0x198], RZ ;  /* 0x0000660010007a10 */ /* 0x004fca0007ffe0ff */
[----:B------:R-:W-:Y:S01]  /*17a50*/  @P1 STG.E.U16 [R12.64], R18 ;  /* 0x000000120c001986 */ /* 0x000fe2000c101504 */
[----:B------:R-:W-:-:S04]  /*17a60*/  IMAD.WIDE R14, R0, 0x2, R2 ;  /* 0x00000002000e7825 */ /* 0x000fc800078e0202 */
[----:B------:R-:W-:Y:S01]  /*17a70*/  IMAD.WIDE R16, R0, 0x2, R24 ;  /* 0x0000000200107825 */ /* 0x000fe200078e0218 */
[----:B----4-:R-:W-:Y:S04]  /*17a80*/  @P6 STG.E.U16 [R14.64], R23 ;  /* 0x000000170e006986 */ /* 0x010fe8000c101504 */
[----:B0-----:R0:W-:Y:S04]  /*17a90*/  STL.64 [R1+0x898], R10 ;  /* 0x0008980a01007387 */ /* 0x0011e80000100a00 */
[----:B------:R-:W-:Y:S04]  /*17aa0*/  @P4 STG.E.U16 [R16.64], R4 ;  /* 0x0000000410004986 */ /* 0x000fe8000c101504 */
[----:B------:R-:W1:Y:S04]  /*17ab0*/  LDS.128 R16, [R28+0x800] ;  /* 0x000800001c107984 */ /* 0x000e680000000c00 */
[----:B0-----:R-:W2:Y:S01]  /*17ac0*/  LDL.LU R11, [R1+0xb0] ;  /* 0x0000b000010b7983 */ /* 0x001ea20000300800 */
[----:B------:R-:W-:-:S03]  /*17ad0*/  PRMT R21, R23, 0x7632, R21 ;  /* 0x0000763217157816 */ /* 0x000fc60000000015 */
[----:B-1----:R0:W-:Y:S04]  /*17ae0*/  STL [R1+0x14], R17 ;  /* 0x0000141101007387 */ /* 0x0021e80000100800 */
[----:B------:R1:W-:Y:S04]  /*17af0*/  STL.64 [R1+0x18], R18 ;  /* 0x0000181201007387 */ /* 0x0003e80000100a00 */
[----:B------:R-:W3:Y:S01]  /*17b00*/  LDL.LU R23, [R1+0x140] ;  /* 0x0001400001177983 */ /* 0x000ee20000300800 */
[----:B------:R-:W-:Y:S02]  /*17b10*/  ISETP.LT.AND P4, PT, R7, c[0x0][0x178], !P5 ;  /* 0x00005e0007007a0c */ /* 0x000fe40006f81270 */
[----:B------:R-:W-:-:S02]  /*17b20*/  ISETP.LT.AND P5, PT, R27, c[0x0][0x178], !P5 ;  /* 0x00005e001b007a0c */ /* 0x000fc40006fa1270 */
[----:B------:R-:W-:Y:S02]  /*17b30*/  IADD3 R14, R0, c[0x0][0x198], RZ ;  /* 0x00006600000e7a10 */ /* 0x000fe40007ffe0ff */
[----:B------:R-:W-:Y:S02]  /*17b40*/  ISETP.LT.AND P6, PT, R7, c[0x0][0x178], !P0 ;  /* 0x00005e0007007a0c */ /* 0x000fe400047c1270 */
[C---:B------:R-:W-:Y:S01]  /*17b50*/  IADD3 R0, R14.reuse, c[0x0][0x198], RZ ;  /* 0x000066000e007a10 */ /* 0x040fe20007ffe0ff */
[----:B------:R-:W-:Y:S01]  /*17b60*/  IMAD.WIDE R12, R14, 0x2, R2 ;  /* 0x000000020e0c7825 */ /* 0x000fe200078e0202 */
[----:B------:R-:W-:-:S03]  /*17b70*/  PRMT R4, R4, 0x7632, R4 ;  /* 0x0000763204047816 */ /* 0x000fc60000000004 */
[----:B------:R-:W-:Y:S01]  /*17b80*/  IMAD.WIDE R14, R14, 0x2, R24 ;  /* 0x000000020e0e7825 */ /* 0x000fe200078e0218 */
[----:B------:R4:W-:Y:S03]  /*17b90*/  @P4 STG.E.U16 [R12.64], R21 ;  /* 0x000000150c004986 */ /* 0x0009e6000c101504 */
[----:B------:R-:W-:Y:S02]  /*17ba0*/  IMAD.MOV.U32 R22, RZ, RZ, R16 ;  /* 0x000000ffff167224 */ /* 0x000fe400078e0010 */
[C---:B0-----:R-:W-:Y:S01]  /*17bb0*/  IMAD.WIDE R16, R0.reuse, 0x2, R2 ;  /* 0x0000000200107825 */ /* 0x041fe200078e0202 */
[----:B------:R-:W-:Y:S04]  /*17bc0*/  @P5 STG.E.U16 [R14.64], R4 ;  /* 0x000000040e005986 */ /* 0x000fe8000c101504 */
[----:B------:R-:W0:Y:S01]  /*17bd0*/  LDS.128 R12, [R29+0x800] ;  /* 0x000800001d0c7984 */ /* 0x000e220000000c00 */
[----:B------:R-:W-:Y:S01]  /*17be0*/  ISETP.LT.AND P0, PT, R27, c[0x0][0x178], !P0 ;  /* 0x00005e001b007a0c */ /* 0x000fe20004701270 */
[----:B-1----:R-:W-:Y:S01]  /*17bf0*/  IMAD.WIDE R18, R0, 0x2, R24 ;  /* 0x0000000200127825 */ /* 0x002fe200078e0218 */
[----:B------:R-:W-:-:S02]  /*17c00*/  IADD3 R20, R26, 0x49, RZ ;  /* 0x000000491a147810 */ /* 0x000fc40007ffe0ff */
[----:B------:R-:W-:Y:S02]  /*17c10*/  ISETP.LT.AND P5, PT, R7, c[0x0][0x178], !P2 ;  /* 0x00005e0007007a0c */ /* 0x000fe400057a1270 */
[----:B------:R-:W-:Y:S02]  /*17c20*/  ISETP.GE.AND P1, PT, R20, c[0x0][0x17c], PT ;  /* 0x00005f0014007a0c */ /* 0x000fe40003f26270 */
[----:B------:R-:W-:Y:S02]  /*17c30*/  ISETP.LT.AND P2, PT, R27, c[0x0][0x178], !P2 ;  /* 0x00005e001b007a0c */ /* 0x000fe40005741270 */
[----:B------:R-:W-:Y:S02]  /*17c40*/  IADD3 R20, R26, 0x4a, RZ ;  /* 0x0000004a1a147810 */ /* 0x000fe40007ffe0ff */
[----:B----4-:R-:W-:Y:S02]  /*17c50*/  PRMT R21, R8, 0x7632, R21 ;  /* 0x0000763208157816 */ /* 0x010fe40000000015 */
[----:B------:R-:W-:-:S02]  /*17c60*/  ISETP.GE.AND P4, PT, R20, c[0x0][0x17c], PT ;  /* 0x00005f0014007a0c */ /* 0x000fc40003f86270 */
[----:B------:R-:W-:Y:S01]  /*17c70*/  IADD3 R20, R26, 0x4c, RZ ;  /* 0x0000004c1a147810 */ /* 0x000fe20007ffe0ff */
[----:B0-----:R-:W-:Y:S04]  /*17c80*/  STL.64 [R1+0x8a0], R14 ;  /* 0x0008a00e01007387 */ /* 0x001fe80000100a00 */
[----:B--2---:R0:W-:Y:S01]  /*17c90*/  @P6 STG.E.U16 [R16.64], R11 ;  /* 0x0000000b10006986 */ /* 0x0041e2000c101504 */
[----:B------:R-:W-:-:S03]  /*17ca0*/  PRMT R4, R11, 0x7632, R4 ;  /* 0x000076320b047816 */ /* 0x000fc60000000004 */
[----:B0-----:R-:W0:Y:S04]  /*17cb0*/  S2R R11, SR_TID.X ;  /* 0x00000000000b7919 */ /* 0x001e280000002100 */
[----:B------:R1:W-:Y:S01]  /*17cc0*/  @P0 STG.E.U16 [R18.64], R8 ;  /* 0x0000000812000986 */ /* 0x0003e2000c101504 */
[----:B------:R-:W-:Y:S02]  /*17cd0*/  ISETP.LT.AND P0, PT, R7, c[0x0][0x178], !P3 ;  /* 0x00005e0007007a0c */ /* 0x000fe40005f01270 */
[----:B------:R-:W-:Y:S02]  /*17ce0*/  ISETP.LT.AND P3, PT, R27, c[0x0][0x178], !P3 ;  /* 0x00005e001b007a0c */ /* 0x000fe40005f61270 */
[----:B------:R-:W-:-:S04]  /*17cf0*/  IADD3 R16, R0, c[0x0][0x198], RZ ;  /* 0x0000660000107a10 */ /* 0x000fc80007ffe0ff */
[C---:B------:R-:W-:Y:S01]  /*17d00*/  IADD3 R0, R16.reuse, c[0x0][0x198], RZ ;  /* 0x0000660010007a10 */ /* 0x040fe20007ffe0ff */
[----:B-1----:R-:W-:Y:S01]  /*17d10*/  IMAD.WIDE R18, R16, 0x2, R2 ;  /* 0x0000000210127825 */ /* 0x002fe200078e0202 */
[----:B0-----:R-:W-:-:S03]  /*17d20*/  LOP3.LUT R28, R11, 0x7f, RZ, 0xc0, !PT ;  /* 0x0000007f0b1c7812 */ /* 0x001fc600078ec0ff */
[----:B------:R-:W-:Y:S02]  /*17d30*/  IMAD.SHL.U32 R11, R11, 0x800, RZ ;  /* 0x000008000b0b7824 */ /* 0x000fe400078e00ff */
[----:B------:R-:W-:-:S03]  /*17d40*/  IMAD.WIDE R16, R16, 0x2, R24 ;  /* 0x0000000210107825 */ /* 0x000fc600078e0218 */
[----:B------:R-:W-:Y:S01]  /*17d50*/  LOP3.LUT R11, R11, 0x3000, RZ, 0xc0, !PT ;  /* 0x000030000b0b7812 */ /* 0x000fe200078ec0ff */
[----:B------:R0:W-:Y:S01]  /*17d60*/  @P0 STG.E.U16 [R18.64], R4 ;  /* 0x0000000412000986 */ /* 0x0001e2000c101504 */
[----:B------:R-:W-:-:S03]  /*17d70*/  IADD3 R8, R26, 0x4b, RZ ;  /* 0x0000004b1a087810 */ /* 0x000fc60007ffe0ff */
[----:B------:R-:W-:Y:S01]  /*17d80*/  IMAD R11, R28, 0x10, R11 ;  /* 0x000000101c0b7824 */ /* 0x000fe200078e020b */
[----:B------:R1:W-:Y:S04]  /*17d90*/  @P3 STG.E.U16 [R16.64], R21 ;  /* 0x0000001510003986 */ /* 0x0003e8000c101504 */
[----:B------:R-:W-:Y:S02]  /*17da0*/  LOP3.LUT R11, R11, 0x40, RZ, 0x3c, !PT ;  /* 0x000000400b0b7812 */ /* 0x000fe400078e3cff */
[----:B0-----:R-:W-:Y:S01]  /*17db0*/  IADD3 R4, R26, 0x4d, RZ ;  /* 0x0000004d1a047810 */ /* 0x001fe20007ffe0ff */
[C---:B------:R-:W-:Y:S01]  /*17dc0*/  IMAD.WIDE R18, R0.reuse, 0x2, R2 ;  /* 0x0000000200127825 */ /* 0x040fe200078e0202 */
[----:B------:R-:W2:Y:S03]  /*17dd0*/  LDL.LU R26, [R1+0x8b0] ;  /* 0x0008b000011a7983 */ /* 0x000ea60000300800 */
[----:B-1----:R-:W-:Y:S01]  /*17de0*/  IMAD.WIDE R16, R0, 0x2, R24 ;  /* 0x0000000200107825 */ /* 0x002fe200078e0218 */
[----:B---3--:R-:W-:Y:S04]  /*17df0*/  @P5 STG.E.U16 [R18.64], R23 ;  /* 0x0000001712005986 */ /* 0x008fe8000c101504 */
[----:B------:R-:W-:Y:S04]  /*17e00*/  @P2 STG.E.U16 [R16.64], R22 ;  /* 0x0000001610002986 */ /* 0x000fe8000c101504 */
[----:B------:R0:W1:Y:S04]  /*17e10*/  LDS.128 R16, [R11+0x800] ;  /* 0x000800000b107984 */ /* 0x0000680000000c00 */
[----:B------:R-:W3:Y:S04]  /*17e20*/  LDL.LU R10, [R1+0xf0] ;  /* 0x0000f000010a7983 */ /* 0x000ee80000300800 */
[----:B0-----:R-:W4:Y:S04]  /*17e30*/  LDL.LU R11, [R1+0xe0] ;  /* 0x0000e000010b7983 */ /* 0x001f280000300800 */
[----:B-1----:R0:W-:Y:S04]  /*17e40*/  STL [R1+0x88c], R19 ;  /* 0x00088c1301007387 */ /* 0x0021e80000100800 */
[----:B0-----:R-:W4:Y:S04]  /*17e50*/  LDL.LU R19, [R1+0x478] ;  /* 0x0004780001137983 */ /* 0x001f280000300800 */
[----:B------:R-:W0:Y:S01]  /*17e60*/  S2R R28, SR_TID.X ;  /* 0x00000000001c7919 */ /* 0x000e220000002100 */
[----:B------:R-:W-:-:S02]  /*17e70*/  ISETP.LT.AND P3, PT, R7, c[0x0][0x178], !P1 ;  /* 0x00005e0007007a0c */ /* 0x000fc40004f61270 */
[----:B------:R-:W-:Y:S02]  /*17e80*/  ISETP.LT.AND P1, PT, R27, c[0x0][0x178], !P1 ;  /* 0x00005e001b007a0c */ /* 0x000fe40004f21270 */
[----:B------:R-:W-:Y:S02]  /*17e90*/  IADD3 R0, R0, c[0x0][0x198], RZ ;  /* 0x0000660000007a10 */ /* 0x000fe40007ffe0ff */
[----:B------:R-:W-:Y:S02]  /*17ea0*/  ISETP.GE.AND P6, PT, R8, c[0x0][0x17c], PT ;  /* 0x00005f0008007a0c */ /* 0x000fe40003fc6270 */
[----:B------:R-:W-:Y:S02]  /*17eb0*/  PRMT R8, R23, 0x7632, R8 ;  /* 0x0000763217087816 */ /* 0x000fe40000000008 */
[----:B------:R-:W-:Y:S01]  /*17ec0*/  ISETP.GE.AND P0, PT, R20, c[0x0][0x17c], PT ;  /* 0x00005f0014007a0c */ /* 0x000fe20003f06270 */
[C---:B0-----:R-:W-:Y:S01]  /*17ed0*/  IMAD.SHL.U32 R15, R28.reuse, 0x800, RZ ;  /* 0x000008001c0f7824 */ /* 0x041fe200078e00ff */
[----:B------:R-:W-:-:S04]  /*17ee0*/  LOP3.LUT R14, R28, 0x7f, RZ, 0xc0, !PT ;  /* 0x0000007f1c0e7812 */ /* 0x000fc800078ec0ff */
[----:B------:R-:W-:Y:S01]  /*17ef0*/  LOP3.LUT R15, R15, 0x3000, RZ, 0xc0, !PT ;  /* 0x000030000f0f7812 */ /* 0x000fe200078ec0ff */
[----:B------:R-:W-:-:S04]  /*17f00*/  IMAD.WIDE R20, R0, 0x2, R24 ;  /* 0x0000000200147825 */ /* 0x000fc800078e0218 */
[----:B------:R-:W-:-:S05]  /*17f10*/  IMAD R15, R14, 0x10, R15 ;  /* 0x000000100e0f7824 */ /* 0x000fca00078e020f */
[----:B------:R-:W-:Y:S02]  /*17f20*/  LOP3.LUT R15, R15, 0x60, RZ, 0x3c, !PT ;  /* 0x000000600f0f7812 */ /* 0x000fe400078e3cff */
[----:B------:R-:W-:Y:S02]  /*17f30*/  ISETP.LT.AND P2, PT, R7, c[0x0][0x178], !P4 ;  /* 0x00005e0007007a0c */ /* 0x000fe40006741270 */
[----:B------:R-:W-:Y:S02]  /*17f40*/  ISETP.LT.AND P4, PT, R27, c[0x0][0x178], !P4 ;  /* 0x00005e001b007a0c */ /* 0x000fe40006781270 */
[----:B------:R-:W-:Y:S02]  /*17f50*/  ISETP.GE.AND P5, PT, R4, c[0x0][0x17c], PT ;  /* 0x00005f0004007a0c */ /* 0x000fe40003fa6270 */
[----:B--2---:R-:W-:Y:S01]  /*17f60*/  PRMT R26, R22, 0x7632, R26 ;  /* 0x00007632161a7816 */ /* 0x004fe2000000001a */
[----:B------:R-:W-:-:S05]  /*17f70*/  IMAD.WIDE R22, R0, 0x2, R2 ;  /* 0x0000000200167825 */ /* 0x000fca00078e0202 */
[----:B------:R-:W-:Y:S04]  /*17f80*/  @P3 STG.E.U16 [R22.64], R8 ;  /* 0x0000000816003986 */ /* 0x000fe8000c101504 */
[----:B------:R0:W-:Y:S04]  /*17f90*/  @P1 STG.E.U16 [R20.64], R26 ;  /* 0x0000001a14001986 */ /* 0x0001e8000c101504 */
[----:B------:R-:W1:Y:S01]  /*17fa0*/  LDS.128 R20, [R15+0x800] ;  /* 0x000800000f147984 */ /* 0x000e620000000c00 */
[----:B------:R-:W-:Y:S02]  /*17fb0*/  IADD3 R0, R0, c[0x0][0x198], RZ ;  /* 0x0000660000007a10 */ /* 0x000fe40007ffe0ff */
[----:B------:R-:W-:-:S02]  /*17fc0*/  ISETP.LT.AND P1, PT, R7, c[0x0][0x178], !P6 ;  /* 0x00005e0007007a0c */ /* 0x000fc40007721270 */
[----:B------:R-:W-:Y:S01]  /*17fd0*/  ISETP.LT.AND P6, PT, R27, c[0x0][0x178], !P6 ;  /* 0x00005e001b007a0c */ /* 0x000fe200077c1270 */
[----:B------:R-:W-:-:S04]  /*17fe0*/  IMAD.WIDE R28, R0, 0x2, R2 ;  /* 0x00000002001c7825 */ /* 0x000fc800078e0202 */
[C---:B0-----:R-:W-:Y:S01]  /*17ff0*/  IMAD.WIDE R26, R0.reuse, 0x2, R24 ;  /* 0x00000002001a7825 */ /* 0x041fe200078e0218 */
[----:B------:R-:W-:Y:S01]  /*18000*/  IADD3 R0, R0, c[0x0][0x198], RZ ;  /* 0x0000660000007a10 */ /* 0x000fe20007ffe0ff */
[----:B---3--:R0:W-:Y:S01]  /*18010*/  @P2 STG.E.U16 [R28.64], R10 ;  /* 0x0000000a1c002986 */ /* 0x0081e2000c101504 */
[----:B------:R-:W-:-:S03]  /*18020*/  PRMT R8, R10, 0x7632, R8 ;  /* 0x000076320a087816 */ /* 0x000fc60000000008 */
[----:B------:R2:W-:Y:S01]  /*18030*/  @P4 STG.E.U16 [R26.64], R12 ;  /* 0x0000000c1a004986 */ /* 0x0005e2000c101504 */
[----:B------:R-:W-:Y:S01]  /*18040*/  ISETP.LT.AND P4, PT, R7, c[0x0][0x178], !P0 ;  /* 0x00005e0007007a0c */ /* 0x000fe20004781270 */
[----:B0-----:R-:W-:Y:S01]  /*18050*/  IMAD.WIDE R28, R0, 0x2, R2 ;  /* 0x00000002001c7825 */ /* 0x001fe200078e0202 */
[----:B--2---:R-:W-:-:S03]  /*18060*/  PRMT R12, R12, 0x7632, R12 ;  /* 0x000076320c0c7816 */ /* 0x004fc6000000000c */
[----:B------:R-:W-:Y:S01]  /*18070*/  IMAD.WIDE R26, R0, 0x2, R24 ;  /* 0x00000002001a7825 */ /* 0x000fe200078e0218 */
[----:B-1----:R0:W-:Y:S01]  /*18080*/  STL [R1+0x888], R23 ;  /* 0x0008881701007387 */ /* 0x0021e20000100800 */
[----:B----4-:R-:W-:-:S03]  /*18090*/  IADD3 R4, R19, 0x4e, RZ ;  /* 0x0000004e13047810 */ /* 0x010fc60007ffe0ff */
[----:B0-----:R-:W2:Y:S01]  /*180a0*/  LDL.LU R23, [R1+0x588] ;  /* 0x0005880001177983 */ /* 0x001ea20000300800 */
[----:B------:R-:W-:Y:S02]  /*180b0*/  ISETP.GE.AND P3, PT, R4, c[0x0][0x17c], PT ;  /* 0x00005f0004007a0c */ /* 0x000fe40003f66270 */
[C---:B------:R-:W-:Y:S01]  /*180c0*/  IADD3 R4, R19.reuse, 0x4f, RZ ;  /* 0x0000004f13047810 */ /* 0x040fe20007ffe0ff */
[----:B------:R0:W-:Y:S03]  /*180d0*/  @P1 STG.E.U16 [R28.64], R8 ;  /* 0x000000081c001986 */ /* 0x0001e6000c101504 */
[----:B------:R-:W-:Y:S01]  /*180e0*/  ISETP.GE.AND P2, PT, R4, c[0x0][0x17c], PT ;  /* 0x00005f0004007a0c */ /* 0x000fe20003f46270 */
[----:B------:R-:W3:Y:S01]  /*180f0*/  LDL.LU R15, [R1+0x60] ;  /* 0x00006000010f7983 */ /* 0x000ee20000300800 */
[----:B------:R-:W-:Y:S02]  /*18100*/  IADD3 R4, R0, c[0x0][0x198], RZ ;  /* 0x0000660000047a10 */ /* 0x000fe40007ffe0ff */
[----:B------:R-:W-:Y:S01]  /*18110*/  IADD3 R0, R19, 0x50, RZ ;  /* 0x0000005013007810 */ /* 0x000fe20007ffe0ff */
[----:B------:R1:W-:Y:S03]  /*18120*/  @P6 STG.E.U16 [R26.64], R12 ;  /* 0x0000000c1a006986 */ /* 0x0003e6000c101504 */
[----:B------:R-:W-:Y:S01]  /*18130*/  ISETP.GE.AND P1, PT, R0, c[0x0][0x17c], PT ;  /* 0x00005f0000007a0c */ /* 0x000fe20003f26270 */
[C---:B0-----:R-:W-:Y:S01]  /*18140*/  IMAD.WIDE R28, R4.reuse, 0x2, R24 ;  /* 0x00000002041c7825 */ /* 0x041fe200078e0218 */
[C---:B------:R-:W-:Y:S01]  /*18150*/  IADD3 R0, R4.reuse, c[0x0][0x198], RZ ;  /* 0x0000660004007a10 */ /* 0x040fe20007ffe0ff */
[----:B------:R-:W4:Y:S02]  /*18160*/  LDL.LU R10, [R1+0x54] ;  /* 0x00005400010a7983 */ /* 0x000f240000300800 */
[----:B-1----:R-:W-:Y:S01]  /*18170*/  IMAD.WIDE R26, R4, 0x2, R2 ;  /* 0x00000002041a7825 */ /* 0x002fe200078e0202 */
[----:B------:R-:W-:-:S04]  /*18180*/  PRMT R4, R11, 0x7632, R4 ;  /* 0x000076320b047816 */ /* 0x000fc80000000004 */
[----:B------:R0:W-:Y:S04]  /*18190*/  @P4 STG.E.U16 [R26.64], R11 ;  /* 0x0000000b1a004986 */ /* 0x0001e8000c101504 */
[----:B0-----:R-:W4:Y:S01]  /*181a0*/  LDL.LU R11, [R1+0x24] ;  /* 0x00002400010b7983 */ /* 0x001f220000300800 */
[----:B------:R-:W-:Y:S01]  /*181b0*/  ISETP.LT.AND P6, PT, R7, c[0x0][0x178], !P5 ;  /* 0x00005e0007007a0c */ /* 0x000fe20006fc1270 */
[----:B------:R-:W-:Y:S01]  /*181c0*/  IMAD.WIDE R26, R0, 0x2, R2 ;  /* 0x00000002001a7825 */ /* 0x000fe200078e0202 */
[----:B------:R-:W-:Y:S02]  /*181d0*/  PRMT R12, R16, 0x7632, R12 ;  /* 0x00007632100c7816 */ /* 0x000fe4000000000c */
[C---:B--2---:R-:W-:Y:S02]  /*181e0*/  ISETP.LT.AND P0, PT, R23.reuse, c[0x0][0x178], !P0 ;  /* 0x00005e0017007a0c */ /* 0x044fe40004701270 */
[----:B------:R-:W-:-:S11]  /*181f0*/  ISETP.LT.AND P5, PT, R23, c[0x0][0x178], !P5 ;  /* 0x00005e0017007a0c */ /* 0x000fd60006fa1270 */
[----:B------:R-:W-:Y:S01]  /*18200*/  @P0 STG.E.U16 [R28.64], R16 ;  /* 0x000000101c000986 */ /* 0x000fe2000c101504 */
[----:B------:R-:W-:-:S03]  /*18210*/  ISETP.LT.AND P0, PT, R7, c[0x0][0x178], !P3 ;  /* 0x00005e0007007a0c */ /* 0x000fc60005f01270 */
[----:B------:R0:W-:Y:S01]  /*18220*/  @P6 STG.E.U16 [R26.64], R4 ;  /* 0x000000041a006986 */ /* 0x0001e2000c101504 */
[----:B------:R-:W-:Y:S02]  /*18230*/  ISETP.LT.AND P3, PT, R23, c[0x0][0x178], !P3 ;  /* 0x00005e0017007a0c */ /* 0x000fe40005f61270 */
[----:B0-----:R-:W-:-:S05]  /*18240*/  IADD3 R4, R0, c[0x0][0x198], RZ ;  /* 0x0000660000047a10 */ /* 0x001fca0007ffe0ff */
[C---:B------:R-:W-:Y:S01]  /*18250*/  IMAD.WIDE R28, R4.reuse, 0x2, R2 ;  /* 0x00000002041c7825 */ /* 0x040fe200078e0202 */
[----:B----4-:R0:W-:Y:S03]  /*18260*/  STL.64 [R1+0x8a8], R10 ;  /* 0x0008a80a01007387 */ /* 0x0101e60000100a00 */
[C---:B------:R-:W-:Y:S01]  /*18270*/  IMAD.WIDE R26, R4.reuse, 0x2, R24 ;  /* 0x00000002041a7825 */ /* 0x040fe200078e0218 */
[----:B------:R-:W-:-:S03]  /*18280*/  IADD3 R4, R4, c[0x0][0x198], RZ ;  /* 0x0000660004047a10 */ /* 0x000fc60007ffe0ff */
[----:B0-----:R-:W-:-:S05]  /*18290*/  IMAD.WIDE R10, R0, 0x2, R24 ;  /* 0x00000002000a7825 */ /* 0x001fca00078e0218 */
[----:B------:R0:W-:Y:S04]  /*182a0*/  @P5 STG.E.U16 [R10.64], R12 ;  /* 0x0000000c0a005986 */ /* 0x0001e8000c101504 */
[----:B---3--:R-:W-:Y:S01]  /*182b0*/  @P0 STG.E.U16 [R28.64], R15 ;  /* 0x0000000f1c000986 */ /* 0x008fe2000c101504 */
[----:B------:R-:W-:-:S03]  /*182c0*/  ISETP.LT.AND P0, PT, R7, c[0x0][0x178], !P2 ;  /* 0x00005e0007007a0c */ /* 0x000fc60005701270 */
[----:B------:R-:W-:Y:S01]  /*182d0*/  @P3 STG.E.U16 [R26.64], R20 ;  /* 0x000000141a003986 */ /* 0x000fe2000c101504 */
[----:B0-----:R-:W-:Y:S01]  /*182e0*/  PRMT R12, R15, 0x7632, R12 ;  /* 0x000076320f0c7816 */ /* 0x001fe2000000000c */
[----:B------:R-:W-:-:S08]  /*182f0*/  IMAD.WIDE R10, R4, 0x2, R2 ;  /* 0x00000002040a7825 */ /* 0x000fd000078e0202 */
[----:B------:R0:W-:Y:S04]  /*18300*/  @P0 STG.E.U16 [R10.64], R12 ;  /* 0x0000000c0a000986 */ /* 0x0001e8000c101504 */
[----:B0-----:R-:W2:Y:S01]  /*18310*/  LDL.LU.64 R10, [R1+0x8a8] ;  /* 0x0008a800010a7983 */ /* 0x001ea20000300a00 */
[----:B------:R-:W-:Y:S02]  /*18320*/  IADD3 R0, R19, 0x53, RZ ;  /* 0x0000005313007810 */ /* 0x000fe40007ffe0ff */
[----:B------:R-:W-:Y:S02]  /*18330*/  ISETP.LT.AND P2, PT, R23, c[0x0][0x178], !P2 ;  /* 0x00005e0017007a0c */ /* 0x000fe40005741270 */
[----:B------:R-:W-:Y:S02]  /*18340*/  ISETP.LT.AND P3, PT, R7, c[0x0][0x178], !P1 ;  /* 0x00005e0007007a0c */ /* 0x000fe40004f61270 */
[----:B------:R-:W-:-:S02]  /*18350*/  ISETP.LT.AND P1, PT, R23, c[0x0][0x178], !P1 ;  /* 0x00005e0017007a0c */ /* 0x000fc40004f21270 */
[----:B------:R-:W-:Y:S02]  /*18360*/  ISETP.GE.AND P5, PT, R0, c[0x0][0x17c], PT ;  /* 0x00005f0000007a0c */ /* 0x000fe40003fa6270 */
[C---:B------:R-:W-:Y:S01]  /*18370*/  IADD3 R0, R4.reuse, c[0x0][0x198], RZ ;  /* 0x0000660004007a10 */ /* 0x040fe20007ffe0ff */
[----:B------:R-:W-:Y:S01]  /*18380*/  IMAD.WIDE R14, R4, 0x2, R24 ;  /* 0x00000002040e7825 */ /* 0x000fe200078e0218 */
[----:B------:R-:W-:Y:S02]  /*18390*/  IADD3 R8, R19, 0x51, RZ ;  /* 0x0000005113087810 */ /* 0x000fe40007ffe0ff */
[----:B------:R-:W-:Y:S01]  /*183a0*/  PRMT R20, R20, 0x7632, R20 ;  /* 0x0000763214147816 */ /* 0x000fe20000000014 */
[----:B------:R-:W-:Y:S01]  /*183b0*/  IMAD.WIDE R28, R0, 0x2, R2 ;  /* 0x00000002001c7825 */ /* 0x000fe200078e0202 */
[----:B------:R-:W-:-:S03]  /*183c0*/  ISETP.GE.AND P4, PT, R8, c[0x0][0x17c], PT ;  /* 0x00005f0008007a0c */ /* 0x000fc60003f86270 */
[----:B------:R-:W-:Y:S01]  /*183d0*/  IMAD.WIDE R26, R0, 0x2, R24 ;  /* 0x00000002001a7825 */ /* 0x000fe200078e0218 */
[----:B------:R0:W-:Y:S04]  /*183e0*/  @P2 STG.E.U16 [R14.64], R20 ;  /* 0x000000140e002986 */ /* 0x0001e8000c101504 */
[----:B0-----:R-:W3:Y:S04]  /*183f0*/  LDL.LU.64 R14, [R1+0x8a0] ;  /* 0x0008a000010e7983 */ /* 0x001ee80000300a00 */
[----:B--2---:R0:W-:Y:S04]  /*18400*/  @P3 STG.E.U16 [R28.64], R10 ;  /* 0x0000000a1c003986 */ /* 0x0041e8000c101504 */
[----:B------:R1:W-:Y:S01]  /*18410*/  @P1 STG.E.U16 [R26.64], R11 ;  /* 0x0000000b1a001986 */ /* 0x0003e2000c101504 */
[----:B------:R-:W-:-:S02]  /*18420*/  ISETP.LT.AND P1, PT, R7, c[0x0][0x178], !P4 ;  /* 0x00005e0007007a0c */ /* 0x000fc40006721270 */
[----:B------:R-:W-:Y:S02]  /*18430*/  ISETP.LT.AND P4, PT, R23, c[0x0][0x178], !P4 ;  /* 0x00005e0017007a0c */ /* 0x000fe40006781270 */
[----:B0-----:R-:W-:Y:S02]  /*18440*/  IADD3 R28, R0, c[0x0][0x198], RZ ;  /* 0x00006600001c7a10 */ /* 0x001fe40007ffe0ff */
[----:B------:R-:W-:Y:S02]  /*18450*/  PRMT R16, R10, 0x7632, R16 ;  /* 0x000076320a107816 */ /* 0x000fe40000000010 */
[----:B------:R-:W-:Y:S01]  /*18460*/  PRMT R12, R11, 0x7632, R12 ;  /* 0x000076320b0c7816 */ /* 0x000fe2000000000c */
[C---:B-1----:R-:W-:Y:S01]  /*18470*/  IMAD.WIDE R10, R28.reuse, 0x2, R2 ;  /* 0x000000021c0a7825 */ /* 0x042fe200078e0202 */
[----:B------:R-:W-:-:S03]  /*18480*/  IADD3 R0, R28, c[0x0][0x198], RZ ;  /* 0x000066001c007a10 */ /* 0x000fc60007ffe0ff */
[----:B------:R-:W-:Y:S01]  /*18490*/  IMAD.WIDE R28, R28, 0x2, R24 ;  /* 0x000000021c1c7825 */ /* 0x000fe200078e0218 */
[----:B------:R0:W-:Y:S04]  /*184a0*/  @P1 STG.E.U16 [R10.64], R16 ;  /* 0x000000100a001986 */ /* 0x0001e8000c101504 */
[----:B------:R1:W-:Y:S04]  /*184b0*/  @P4 STG.E.U16 [R28.64], R12 ;  /* 0x0000000c1c004986 */ /* 0x0003e8000c101504 */
[----:B0-----:R-:W2:Y:S04]  /*184c0*/  LDL.LU.64 R10, [R1+0x898] ;  /* 0x00089800010a7983 */ /* 0x001ea80000300a00 */
[----:B-1----:R-:W4:Y:S04]  /*184d0*/  LDL.LU R28, [R1+0x74] ;  /* 0x00007400011c7983 */ /* 0x002f280000300800 */
[----:B------:R-:W2:Y:S01]  /*184e0*/  LDL.LU R29, [R1+0x34] ;  /* 0x00003400011d7983 */ /* 0x000ea20000300800 */
[----:B------:R-:W-:-:S04]  /*184f0*/  IADD3 R8, R19, 0x52, RZ ;  /* 0x0000005213087810 */ /* 0x000fc80007ffe0ff */
[----:B------:R-:W-:-:S04]  /*18500*/  ISETP.GE.AND P6, PT, R8, c[0x0][0x17c], PT ;  /* 0x00005f0008007a0c */ /* 0x000fc80003fc6270 */
[----:B------:R-:W-:Y:S02]  /*18510*/  ISETP.LT.AND P2, PT, R7, c[0x0][0x178], !P6 ;  /* 0x00005e0007007a0c */ /* 0x000fe40007741270 */
[----:B------:R-:W-:Y:S01]  /*18520*/  ISETP.LT.AND P6, PT, R23, c[0x0][0x178], !P6 ;  /* 0x00005e0017007a0c */ /* 0x000fe200077c1270 */
[----:B------:R-:W-:Y:S01]  /*18530*/  IMAD.WIDE R26, R0, 0x2, R2 ;  /* 0x00000002001a7825 */ /* 0x000fe200078e0202 */
[----:B------:R-:W-:Y:S02]  /*18540*/  IADD3 R8, R19, 0x54, RZ ;  /* 0x0000005413087810 */ /* 0x000fe40007ffe0ff */
[----:B------:R-:W-:Y:S02]  /*18550*/  ISETP.LT.AND P4, PT, R7, c[0x0][0x178], !P5 ;  /* 0x00005e0007007a0c */ /* 0x000fe40006f81270 */
[----:B------:R-:W-:Y:S02]  /*18560*/  ISETP.GE.AND P0, PT, R8, c[0x0][0x17c], PT ;  /* 0x00005f0008007a0c */ /* 0x000fe40003f06270 */
[----:B------:R-:W-:-:S02]  /*18570*/  ISETP.LT.AND P5, PT, R23, c[0x0][0x178], !P5 ;  /* 0x00005e0017007a0c */ /* 0x000fc40006fa1270 */
[----:B------:R-:W-:-:S04]  /*18580*/  IADD3 R8, R19, 0x56, RZ ;  /* 0x0000005613087810 */ /* 0x000fc80007ffe0ff */
[----:B------:R-:W-:Y:S01]  /*18590*/  ISETP.GE.AND P1, PT, R8, c[0x0][0x17c], PT ;  /* 0x00005f0008007a0c */ /* 0x000fe20003f26270 */
[----:B----4-:R0:W-:Y:S01]  /*185a0*/  @P2 STG.E.U16 [R26.64], R28 ;  /* 0x0000001c1a002986 */ /* 0x0101e2000c101504 */
[----:B------:R-:W-:Y:S02]  /*185b0*/  PRMT R12, R28, 0x7632, R12 ;  /* 0x000076321c0c7816 */ /* 0x000fe4000000000c */
[----:B--2---:R-:W-:Y:S01]  /*185c0*/  PRMT R8, R29, 0x7632, R8 ;  /* 0x000076321d087816 */ /* 0x004fe20000000008 */
[C---:B0-----:R-:W-:Y:S01]  /*185d0*/  IMAD.WIDE R26, R0.reuse, 0x2, R24 ;  /* 0x00000002001a7825 */ /* 0x041fe200078e0218 */
[----:B------:R-:W-:-:S04]  /*185e0*/  IADD3 R0, R0, c[0x0][0x198], RZ ;  /* 0x0000660000007a10 */ /* 0x000fc80007ffe0ff */
[----:B------:R0:W-:Y:S02]  /*185f0*/  @P6 STG.E.U16 [R26.64], R29 ;  /* 0x0000001d1a006986 */ /* 0x0001e4000c101504 */
[----:B0-----:R-:W-:-:S04]  /*18600*/  IMAD.WIDE R28, R0, 0x2, R2 ;  /* 0x00000002001c7825 */ /* 0x001fc800078e0202 */
[----:B------:R-:W-:Y:S01]  /*18610*/  IMAD.WIDE R26, R0, 0x2, R24 ;  /* 0x00000002001a7825 */ /* 0x000fe200078e0218 */
[----:B------:R-:W-:Y:S04]  /*18620*/  @P4 STG.E.U16 [R28.64], R12 ;  /* 0x0000000c1c004986 */ /* 0x000fe8000c101504 */
[----:B------:R0:W-:Y:S04]  /*18630*/  @P5 STG.E.U16 [R26.64], R8 ;  /* 0x000000081a005986 */ /* 0x0001e8000c101504 */
[----:B0-----:R-:W2:Y:S01]  /*18640*/  LDL.LU R8, [R1+0x84] ;  /* 0x0000840001087983 */ /* 0x001ea20000300800 */
[----:B------:R-:W-:-:S02]  /*18650*/  IADD3 R4, R19, 0x55, RZ ;  /* 0x0000005513047810 */ /* 0x000fc40007ffe0ff */
[----:B------:R-:W-:Y:S02]  /*18660*/  ISETP.LT.AND P6, PT, R7, c[0x0][0x178], !P0 ;  /* 0x00005e0007007a0c */ /* 0x000fe400047c1270 */
[----:B------:R-:W-:Y:S02]  /*18670*/  ISETP.LT.AND P0, PT, R23, c[0x0][0x178], !P0 ;  /* 0x00005e0017007a0c */ /* 0x000fe40004701270 */
[----:B------:R-:W-:Y:S02]  /*18680*/  ISETP.GE.AND P3, PT, R4, c[0x0][0x17c], PT ;  /* 0x00005f0004007a0c */ /* 0x000fe40003f66270 */
[----:B------:R-:W-:Y:S02]  /*18690*/  IADD3 R0, R0, c[0x0][0x198], RZ ;  /* 0x0000660000007a10 */ /* 0x000fe40007ffe0ff */
[----:B------:R-:W-:-:S03]  /*186a0*/  ISETP.LT.AND P5, PT, R7, c[0x0][0x178], !P3 ;  /* 0x00005e0007007a0c */ /* 0x000fc60005fa1270 */
[----:B------:R-:W-:-:S04]  /*186b0*/  IMAD.WIDE R28, R0, 0x2, R2 ;  /* 0x00000002001c7825 */ /* 0x000fc800078e0202 */
[C---:B------:R-:W-:Y:S01]  /*186c0*/  IMAD.WIDE R26, R0.reuse, 0x2, R24 ;  /* 0x00000002001a7825 */ /* 0x040fe200078e0218 */
[----:B------:R-:W-:Y:S01]  /*186d0*/  IADD3 R0, R0, c[0x0][0x198], RZ ;  /* 0x0000660000007a10 */ /* 0x000fe20007ffe0ff */
[----:B--2---:R0:W-:Y:S01]  /*186e0*/  @P6 STG.E.U16 [R28.64], R8 ;  /* 0x000000081c006986 */ /* 0x0041e2000c101504 */
[----:B------:R-:W-:-:S03]  /*186f0*/  PRMT R12, R8, 0x7632, R12 ;  /* 0x00007632080c7816 */ /* 0x000fc6000000000c */
[----:B------:R1:W-:Y:S04]  /*18700*/  @P0 STG.E.U16 [R26.64], R5 ;  /* 0x000000051a000986 */ /* 0x0003e8000c101504 */
[----:B0-----:R-:W2:Y:S01]  /*18710*/  LDL.LU R28, [R1+0x144] ;  /* 0x00014400011c7983 */ /* 0x001ea20000300800 */
[----:B-1----:R-:W-:-:S03]  /*18720*/  IMAD.WIDE R26, R0, 0x2, R2 ;  /* 0x00000002001a7825 */ /* 0x002fc600078e0202 */
[----:B------:R-:W4:Y:S04]  /*18730*/  LDL.LU R29, [R1+0x14] ;  /* 0x00001400011d7983 */ /* 0x000f280000300800 */
[----:B------:R0:W-:Y:S04]  /*18740*/  @P5 STG.E.U16 [R26.64], R12 ;  /* 0x0000000c1a005986 */ /* 0x0001e8000c101504 */
[----:B0-----:R-:W2:Y:S01]  /*18750*/  LDL.LU R27, [R1+0xb4] ;  /* 0x0000b400011b7983 */ /* 0x001ea20000300800 */
[----:B------:R-:W-:-:S04]  /*18760*/  IADD3 R4, R19, 0x57, RZ ;  /* 0x0000005713047810 */ /* 0x000fc80007ffe0ff */
[----:B------:R-:W-:Y:S02]  /*18770*/  ISETP.GE.AND P2, PT, R4, c[0x0][0x17c], PT ;  /* 0x00005f0004007a0c */ /* 0x000fe40003f46270 */
[----:B------:R-:W-:Y:S02]  /*18780*/  IADD3 R4, R19, 0x58, RZ ;  /* 0x0000005813047810 */ /* 0x000fe40007ffe0ff */
[----:B------:R-:W-:Y:S02]  /*18790*/  ISETP.LT.AND P3, PT, R23, c[0x0][0x178], !P3 ;  /* 0x00005e0017007a0c */ /* 0x000fe40005f61270 */
[----:B------:R-:W-:Y:S02]  /*187a0*/  ISETP.GE.AND P4, PT, R4, c[0x0][0x17c], PT ;  /* 0x00005f0004007a0c */ /* 0x000fe40003f86270 */
[----:B------:R-:W-:Y:S02]  /*187b0*/  IADD3 R4, R19, 0x59, RZ ;  /* 0x0000005913047810 */ /* 0x000fe40007ffe0ff */
[----:B------:R-:W-:-:S02]  /*187c0*/  ISETP.LT.AND P0, PT, R7, c[0x0][0x178], !P1 ;  /* 0x00005e0007007a0c */ /* 0x000fc40004f01270 */
[----:B------:R-:W-:Y:S02]  /*187d0*/  ISETP.GE.AND P6, PT, R4, c[0x0][0x17c], PT ;  /* 0x00005f0004007a0c */ /* 0x000fe40003fc6270 */
[----:B------:R-:W-:Y:S01]  /*187e0*/  PRMT R16, R5, 0x7632, R16 ;  /* 0x0000763205107816 */ /* 0x000fe20000000010 */
[C---:B------:R-:W-:Y:S01]  /*187f0*/  IMAD.WIDE R4, R0.reuse, 0x2, R24 ;  /* 0x0000000200047825 */ /* 0x040fe200078e0218 */
[----:B------:R-:W-:Y:S02]  /*18800*/  IADD3 R8, R0, c[0x0][0x198], RZ ;  /* 0x0000660000087a10 */ /* 0x000fe40007ffe0ff */
[----:B------:R-:W-:Y:S02]  /*18810*/  ISETP.LT.AND P1, PT, R23, c[0x0][0x178], !P1 ;  /* 0x00005e0017007a0c */ /* 0x000fe40004f21270 */
[----:B------:R0:W-:Y:S01]  /*18820*/  @P3 STG.E.U16 [R4.64], R16 ;  /* 0x0000001004003986 */ /* 0x0001e2000c101504 */
[----:B------:R-:W-:Y:S02]  /*18830*/  IADD3 R0, R19, 0x5a, RZ ;  /* 0x0000005a13007810 */ /* 0x000fe40007ffe0ff */
[----:B------:R-:W-:Y:S01]  /*18840*/  ISETP.LT.AND P5, PT, R7, c[0x0][0x178], !P2 ;  /* 0x00005e0007007a0c */ /* 0x000fe200057a1270 */
[----:B0-----:R-:W-:Y:S01]  /*18850*/  IMAD.WIDE R4, R8, 0x2, R2 ;  /* 0x0000000208047825 */ /* 0x001fe200078e0202 */
[----:B------:R-:W-:-:S02]  /*18860*/  ISETP.GE.AND P3, PT, R0, c[0x0][0x17c], PT ;  /* 0x00005f0000007a0c */ /* 0x000fc40003f66270 */
[----:B------:R-:W-:Y:S02]  /*18870*/  IADD3 R0, R8, c[0x0][0x198], RZ ;  /* 0x0000660008007a10 */ /* 0x000fe40007ffe0ff */
[----:B------:R-:W-:Y:S02]  /*18880*/  IADD3 R12, R19, 0x5b, RZ ;  /* 0x0000005b130c7810 */ /* 0x000fe40007ffe0ff */
[----:B------:R-:W-:Y:S02]  /*18890*/  ISETP.LT.AND P2, PT, R23, c[0x0][0x178], !P2 ;  /* 0x00005e0017007a0c */ /* 0x000fe40005741270 */
[----:B------:R-:W-:Y:S02]  /*188a0*/  PRMT R20, R9, 0x7632, R20 ;  /* 0x0000763209147816 */ /* 0x000fe40000000014 */
[----:B------:R-:W-:Y:S01]  /*188b0*/  IADD3 R16, R19, 0x5c, RZ ;  /* 0x0000005c13107810 */ /* 0x000fe20007ffe0ff */
[----:B--2---:R0:W-:Y:S01]  /*188c0*/  @P0 STG.E.U16 [R4.64], R27 ;  /* 0x0000001b04000986 */ /* 0x0041e2000c101504 */
[----:B------:R-:W-:-:S02]  /*188d0*/  ISETP.GE.AND P0, PT, R12, c[0x0][0x17c], PT ;  /* 0x00005f000c007a0c */ /* 0x000fc40003f06270 */
[----:B------:R-:W-:Y:S01]  /*188e0*/  IADD3 R12, R0, c[0x0][0x198], RZ ;  /* 0x00006600000c7a10 */ /* 0x000fe20007ffe0ff */
[----:B0-----:R-:W-:Y:S01]  /*188f0*/  IMAD.WIDE R4, R8, 0x2, R24 ;  /* 0x0000000208047825 */ /* 0x001fe200078e0218 */
[----:B------:R-:W-:-:S04]  /*18900*/  PRMT R8, R27, 0x7632, R8 ;  /* 0x000076321b087816 */ /* 0x000fc80000000008 */
[----:B------:R0:W-:Y:S01]  /*18910*/  @P1 STG.E.U16 [R4.64], R9 ;  /* 0x0000000904001986 */ /* 0x0001e2000c101504 */
[----:B------:R-:W-:Y:S01]  /*18920*/  ISETP.LT.AND P1, PT, R7, c[0x0][0x178], !P4 ;  /* 0x00005e0007007a0c */ /* 0x000fe20006721270 */
[----:B------:R-:W-:Y:S01]  /*18930*/  IMAD.WIDE R26, R0, 0x2, R2 ;  /* 0x00000002001a7825 */ /* 0x000fe200078e0202 */
[----:B------:R-:W-:-:S04]  /*18940*/  ISETP.LT.AND P4, PT, R23, c[0x0][0x178], !P4 ;  /* 0x00005e0017007a0c */ /* 0x000fc80006781270 */
[----:B------:R1:W-:Y:S01]  /*18950*/  @P5 STG.E.U16 [R26.64], R8 ;  /* 0x000000081a005986 */ /* 0x0003e2000c101504 */
[----:B0-----:R-:W-:-:S04]  /*18960*/  IMAD.WIDE R4, R0, 0x2, R24 ;  /* 0x0000000200047825 */ /* 0x001fc800078e0218 */
[C---:B-1----:R-:W-:Y:S01]  /*18970*/  IMAD.WIDE R8, R12.reuse, 0x2, R2 ;  /* 0x000000020c087825 */ /* 0x042fe200078e0202 */
[----:B------:R0:W-:Y:S04]  /*18980*/  @P2 STG.E.U16 [R4.64], R20 ;  /* 0x0000001404002986 */ /* 0x0001e8000c101504 */
[----:B------:R-:W-:Y:S01]  /*18990*/  @P1 STG.E.U16 [R8.64], R28 ;  /* 0x0000001c08001986 */ /* 0x000fe2000c101504 */
[----:B------:R-:W-:Y:S01]  /*189a0*/  ISETP.LT.AND P1, PT, R7, c[0x0][0x178], !P6 ;  /* 0x00005e0007007a0c */ /* 0x000fe20007721270 */
[----:B------:R-:W-:Y:S01]  /*189b0*/  IMAD.WIDE R26, R12, 0x2, R24 ;  /* 0x000000020c1a7825 */ /* 0x000fe200078e0218 */
[----:B------:R-:W-:Y:S02]  /*189c0*/  ISETP.GE.AND P5, PT, R16, c[0x0][0x17c], PT ;  /* 0x00005f0010007a0c */ /* 0x000fe40003fa6270 */
[----:B0-----:R-:W-:-:S02]  /*189d0*/  IADD3 R4, R12, c[0x0][0x198], RZ ;  /* 0x000066000c047a10 */ /* 0x001fc40007ffe0ff */
[----:B----4-:R0:W-:Y:S01]  /*189e0*/  @P4 STG.E.U16 [R26.64], R29 ;  /* 0x0000001d1a004986 */ /* 0x0101e2000c101504 */
[----:B------:R-:W-:Y:S02]  /*189f0*/  PRMT R20, R28, 0x7632, R20 ;  /* 0x000076321c147816 */ /* 0x000fe40000000014 */
[----:B------:R-:W-:Y:S02]  /*18a00*/  PRMT R16, R29, 0x7632, R16 ;  /* 0x000076321d107816 */ /* 0x000fe40000000010 */
[----:B------:R-:W-:Y:S02]  /*18a10*/  ISETP.LT.AND P4, PT, R7, c[0x0][0x178], !P3 ;  /* 0x00005e0007007a0c */ /* 0x000fe40005f81270 */
[----:B------:R-:W2:Y:S01]  /*18a20*/  LDL.LU R7, [R1+0x890] ;  /* 0x0008900001077983 */ /* 0x000ea20000300800 */
[----:B0-----:R-:W-:-:S05]  /*18a30*/  IMAD.WIDE R28, R4, 0x2, R2 ;  /* 0x00000002041c7825 */ /* 0x001fca00078e0202 */
[----:B------:R0:W-:Y:S04]  /*18a40*/  @P1 STG.E.U16 [R28.64], R20 ;  /* 0x000000141c001986 */ /* 0x0001e8000c101504 */
[----:B0-----:R-:W4:Y:S01]  /*18a50*/  LDL.LU R29, [R1+0xf4] ;  /* 0x0000f400011d7983 */ /* 0x001f220000300800 */
[----:B------:R-:W-:Y:S02]  /*18a60*/  IADD3 R0, R19, 0x5d, RZ ;  /* 0x0000005d13007810 */ /* 0x000fe40007ffe0ff */
[C---:B------:R-:W-:Y:S01]  /*18a70*/  ISETP.LT.AND P6, PT, R23.reuse, c[0x0][0x178], !P6 ;  /* 0x00005e0017007a0c */ /* 0x040fe200077c1270 */
[----:B------:R-:W2:Y:S01]  /*18a80*/  LDL.LU R28, [R1+0xe4] ;  /* 0x0000e400011c7983 */ /* 0x000ea20000300800 */
[----:B------:R-:W-:Y:S02]  /*18a90*/  ISETP.LT.AND P3, PT, R23, c[0x0][0x178], !P3 ;  /* 0x00005e0017007a0c */ /* 0x000fe40005f61270 */
[----:B------:R-:W-:-:S02]  /*18aa0*/  ISETP.GE.AND P2, PT, R0, c[0x0][0x17c], PT ;  /* 0x00005f0000007a0c */ /* 0x000fc40003f46270 */
[C---:B------:R-:W-:Y:S01]  /*18ab0*/  IADD3 R0, R4.reuse, c[0x0][0x198], RZ ;  /* 0x0000660004007a10 */ /* 0x040fe20007ffe0ff */
[----:B------:R-:W-:-:S04]  /*18ac0*/  IMAD.WIDE R4, R4, 0x2, R24 ;  /* 0x0000000204047825 */ /* 0x000fc800078e0218 */
[----:B------:R-:W-:-:S04]  /*18ad0*/  IMAD.WIDE R8, R0, 0x2, R2 ;  /* 0x0000000200087825 */ /* 0x000fc800078e0202 */
[----:B------:R-:W-:Y:S01]  /*18ae0*/  IMAD.WIDE R26, R0, 0x2, R24 ;  /* 0x00000002001a7825 */ /* 0x000fe200078e0218 */
[----:B------:R-:W-:Y:S04]  /*18af0*/  @P6 STG.E.U16 [R4.64], R16 ;  /* 0x0000001004006986 */ /* 0x000fe8000c101504 */
[----:B----4-:R-:W-:Y:S04]  /*18b00*/  @P4 STG.E.U16 [R8.64], R29 ;  /* 0x0000001d08004986 */ /* 0x010fe8000c101504 */
[----:B------:R0:W-:Y:S04]  /*18b10*/  @P3 STG.E.U16 [R26.64], R13 ;  /* 0x0000000d1a003986 */ /* 0x0001e8000c101504 */
[----:B0-----:R-:W4:Y:S01]  /*18b20*/  LDL.LU R27, [R1+0x47c] ;  /* 0x00047c00011b7983 */ /* 0x001f220000300800 */
[----:B------:R-:W-:-:S02]  /*18b30*/  IADD3 R12, R19, 0x5e, RZ ;  /* 0x0000005e130c7810 */ /* 0x000fc40007ffe0ff */
[----:B------:R-:W-:Y:S02]  /*18b40*/  PRMT R26, R29, 0x7632, R26 ;  /* 0x000076321d1a7816 */ /* 0x000fe4000000001a */
[----:B------:R-:W2:Y:S01]  /*18b50*/  LDL.LU R29, [R1+0x64] ;  /* 0x00006400011d7983 */ /* 0x000ea20000300800 */
[----:B------:R-:W-:Y:S02]  /*18b60*/  IADD3 R8, R0, c[0x0][0x198], RZ ;  /* 0x0000660000087a10 */ /* 0x000fe40007ffe0ff */
[----:B------:R-:W-:Y:S02]  /*18b70*/  ISETP.GE.AND P1, PT, R12, c[0x0][0x17c], PT ;  /* 0x00005f000c007a0c */ /* 0x000fe40003f26270 */
[----:B------:R-:W-:Y:S02]  /*18b80*/  IADD3 R12, R19, 0x5f, RZ ;  /* 0x0000005f130c7810 */ /* 0x000fe40007ffe0ff */
[C---:B------:R-:W-:Y:S01]  /*18b90*/  IADD3 R0, R8.reuse, c[0x0][0x198], RZ ;  /* 0x0000660008007a10 */ /* 0x040fe20007ffe0ff */
[----:B------:R-:W-:Y:S01]  /*18ba0*/  IMAD.WIDE R4, R8, 0x2, R2 ;  /* 0x0000000208047825 */ /* 0x000fe200078e0202 */
[----:B------:R-:W-:-:S02]  /*18bb0*/  PRMT R20, R13, 0x7632, R20 ;  /* 0x000076320d147816 */ /* 0x000fc40000000014 */
[----:B------:R-:W-:Y:S01]  /*18bc0*/  ISETP.GE.AND P3, PT, R12, c[0x0][0x17c], PT ;  /* 0x00005f000c007a0c */ /* 0x000fe20003f66270 */
[----:B------:R-:W-:-:S04]  /*18bd0*/  IMAD.WIDE R8, R8, 0x2, R24 ;  /* 0x0000000208087825 */ /* 0x000fc800078e0218 */
[----:B------:R-:W-:Y:S01]  /*18be0*/  IMAD.WIDE R12, R0, 0x2, R2 ;  /* 0x00000002000c7825 */ /* 0x000fe200078e0202 */
[----:B----4-:R-:W-:Y:S02]  /*18bf0*/  ISETP.LT.AND P4, PT, R27, c[0x0][0x178], !P0 ;  /* 0x00005e001b007a0c */ /* 0x010fe40004781270 */
[----:B------:R-:W-:Y:S02]  /*18c00*/  ISETP.LT.AND P0, PT, R23, c[0x0][0x178], !P0 ;  /* 0x00005e0017007a0c */ /* 0x000fe40004701270 */
[----:B------:R-:W-:-:S09]  /*18c10*/  ISETP.LT.AND P6, PT, R27, c[0x0][0x178], !P5 ;  /* 0x00005e001b007a0c */ /* 0x000fd20006fc1270 */
[----:B------:R-:W-:Y:S04]  /*18c20*/  @P4 STG.E.U16 [R4.64], R26 ;  /* 0x0000001a04004986 */ /* 0x000fe8000c101504 */
[----:B------:R-:W-:Y:S04]  /*18c30*/  @P0 STG.E.U16 [R8.64], R20 ;  /* 0x0000001408000986 */ /* 0x000fe8000c101504 */
[----:B--2---:R0:W-:Y:S02]  /*18c40*/  @P6 STG.E.U16 [R12.64], R28 ;  /* 0x0000001c0c006986 */ /* 0x0041e4000c101504 */
[----:B0-----:R-:W-:-:S02]  /*18c50*/  PRMT R12, R28, 0x7632, R12 ;  /* 0x000076321c0c7816 */ /* 0x001fc4000000000c */
[----:B------:R-:W2:Y:S04]  /*18c60*/  LDL.LU R28, [R1+0x58] ;  /* 0x00005800011c7983 */ /* 0x000ea80000300800 */
[----:B------:R-:W4:Y:S01]  /*18c70*/  LDL.LU R20, [R1+0x28] ;  /* 0x0000280001147983 */ /* 0x000f220000300800 */
[----:B------:R-:W-:Y:S02]  /*18c80*/  ISETP.LT.AND P5, PT, R23, c[0x0][0x178], !P5 ;  /* 0x00005e0017007a0c */ /* 0x000fe40006fa1270 */
[----:B------:R-:W-:Y:S01]  /*18c90*/  ISETP.LT.AND P6, PT, R27, c[0x0][0x178], !P2 ;  /* 0x00005e001b007a0c */ /* 0x000fe200057c1270 */
[----:B------:R-:W-:Y:S01]  /*18ca0*/  IMAD.WIDE R4, R0, 0x2, R24 ;  /* 0x0000000200047825 */ /* 0x000fe200078e0218 */
[----:B------:R-:W-:Y:S02]  /*18cb0*/  ISETP.LT.AND P2, PT, R23, c[0x0][0x178], !P2 ;  /* 0x00005e0017007a0c */ /* 0x000fe40005741270 */
[----:B------:R-:W-:-:S02]  /*18cc0*/  IADD3 R8, R19, 0x61, RZ ;  /* 0x0000006113087810 */ /* 0x000fc40007ffe0ff */
[----:B------:R-:W-:Y:S02]  /*18cd0*/  IADD3 R0, R0, c[0x0][0x198], RZ ;  /* 0x0000660000007a10 */ /* 0x000fe40007ffe0ff */
[----:B------:R-:W-:-:S03]  /*18ce0*/  ISETP.GE.AND P0, PT, R8, c[0x0][0x17c], PT ;  /* 0x00005f0008007a0c */ /* 0x000fc60003f06270 */
[----:B------:R0:W-:Y:S01]  /*18cf0*/  @P5 STG.E.U16 [R4.64], R17 ;  /* 0x0000001104005986 */ /* 0x0001e2000c101504 */
[C---:B------:R-:W-:Y:S01]  /*18d00*/  IMAD.WIDE R8, R0.reuse, 0x2, R2 ;  /* 0x0000000200087825 */ /* 0x040fe200078e0202 */
[----:B------:R-:W-:Y:S02]  /*18d10*/  ISETP.LT.AND P5, PT, R27, c[0x0][0x178], !P1 ;  /* 0x00005e001b007a0c */ /* 0x000fe40004fa1270 */
[----:B------:R-:W-:Y:S02]  /*18d20*/  ISETP.LT.AND P1, PT, R23, c[0x0][0x178], !P1 ;  /* 0x00005e0017007a0c */ /* 0x000fe40004f21270 */
[----:B------:R1:W-:Y:S01]  /*18d30*/  @P6 STG.E.U16 [R8.64], R12 ;  /* 0x0000000c08006986 */ /* 0x0003e2000c101504 */
[----:B0-----:R-:W-:Y:S01]  /*18d40*/  PRMT R17, R17, 0x7632, R17 ;  /* 0x0000763211117816 */ /* 0x001fe20000000011 */
[C---:B------:R-:W-:Y:S01]  /*18d50*/  IMAD.WIDE R4, R0.reuse, 0x2, R24 ;  /* 0x0000000200047825 */ /* 0x040fe200078e0218 */
[----:B------:R-:W-:Y:S02]  /*18d60*/  IADD3 R0, R0, c[0x0][0x198], RZ ;  /* 0x0000660000007a10 */ /* 0x000fe40007ffe0ff */
[----:B------:R-:W-:-:S02]  /*18d70*/  IADD3 R16, R19, 0x60, RZ ;  /* 0x0000006013107810 */ /* 0x000fc40007ffe0ff */
[----:B------:R0:W-:Y:S01]  /*18d80*/  @P2 STG.E.U16 [R4.64], R17 ;  /* 0x0000001104002986 */ /* 0x0001e2000c101504 */
[----:B------:R-:W-:Y:S01]  /*18d90*/  ISETP.LT.AND P2, PT, R27, c[0x0][0x178], !P3 ;  /* 0x00005e001b007a0c */ /* 0x000fe20005f41270 */
[----:B-1----:R-:W-:Y:S01]  /*18da0*/  IMAD.WIDE R8, R0, 0x2, R24 ;  /* 0x0000000200087825 */ /* 0x002fe200078e0218 */
[----:B------:R-:W-:Y:S02]  /*18db0*/  ISETP.LT.AND P3, PT, R23, c[0x0][0x178], !P3 ;  /* 0x00005e0017007a0c */ /* 0x000fe40005f61270 */
[----:B------:R-:W-:Y:S02]  /*18dc0*/  IADD3 R12, R19, 0x63, RZ ;  /* 0x00000063130c7810 */ /* 0x000fe40007ffe0ff */
[----:B------:R-:W-:Y:S01]  /*18dd0*/  ISETP.GE.AND P4, PT, R16, c[0x0][0x17c], PT ;  /* 0x00005f0010007a0c */ /* 0x000fe20003f86270 */
[C---:B0-----:R-:W-:Y:S01]  /*18de0*/  IMAD.WIDE R4, R0.reuse, 0x2, R2 ;  /* 0x0000000200047825 */ /* 0x041fe200078e0202 */
[----:B------:R-:W-:-:S04]  /*18df0*/  IADD3 R0, R0, c[0x0][0x198], RZ ;  /* 0x0000660000007a10 */ /* 0x000fc80007ffe0ff */
[----:B------:R0:W-:Y:S01]  /*18e00*/  @P5 STG.E.U16 [R4.64], R29 ;  /* 0x0000001d04005986 */ /* 0x0001e2000c101504 */
[----:B------:R-:W-:Y:S02]  /*18e10*/  ISETP.GE.AND P5, PT, R12, c[0x0][0x17c], PT ;  /* 0x00005f000c007a0c */ /* 0x000fe40003fa6270 */
[----:B------:R-:W-:Y:S01]  /*18e20*/  PRMT R12, R29, 0x7632, R12 ;  /* 0x000076321d0c7816 */ /* 0x000fe2000000000c */
[----:B------:R1:W-:Y:S01]  /*18e30*/  @P1 STG.E.U16 [R8.64], R21 ;  /* 0x0000001508001986 */ /* 0x0003e2000c101504 */
[----:B------:R-:W-:Y:S01]  /*18e40*/  ISETP.LT.AND P1, PT, R27, c[0x0][0x178], !P4 ;  /* 0x00005e001b007a0c */ /* 0x000fe20006721270 */
[C---:B0-----:R-:W-:Y:S01]  /*18e50*/  IMAD.WIDE R4, R0.reuse, 0x2, R2 ;  /* 0x0000000200047825 */ /* 0x041fe200078e0202 */
[----:B------:R-:W-:Y:S01]  /*18e60*/  IADD3 R17, R19, 0x66, RZ ;  /* 0x0000006613117810 */ /* 0x000fe20007ffe0ff */
[----:B------:R-:W3:Y:S01]  /*18e70*/  LDL.LU R29, [R1+0x38] ;  /* 0x00003800011d7983 */ /* 0x000ee20000300800 */
[----:B-1----:R-:W-:Y:S01]  /*18e80*/  PRMT R21, R21, 0x7632, R21 ;  /* 0x0000763215157816 */ /* 0x002fe20000000015 */
[C---:B------:R-:W-:Y:S01]  /*18e90*/  IMAD.WIDE R8, R0.reuse, 0x2, R24 ;  /* 0x0000000200087825 */ /* 0x040fe200078e0218 */
[----:B------:R-:W-:Y:S01]  /*18ea0*/  IADD3 R0, R0, c[0x0][0x198], RZ ;  /* 0x0000660000007a10 */ /* 0x000fe20007ffe0ff */
[----:B------:R0:W-:Y:S01]  /*18eb0*/  @P2 STG.E.U16 [R4.64], R12 ;  /* 0x0000000c04002986 */ /* 0x0001e2000c101504 */
[----:B------:R-:W-:-:S03]  /*18ec0*/  ISETP.LT.AND P4, PT, R23, c[0x0][0x178], !P4 ;  /* 0x00005e0017007a0c */ /* 0x000fc60006781270 */
[----:B------:R1:W-:Y:S01]  /*18ed0*/  @P3 STG.E.U16 [R8.64], R21 ;  /* 0x0000001508003986 */ /* 0x0003e2000c101504 */
[----:B------:R-:W-:Y:S02]  /*18ee0*/  ISETP.LT.AND P3, PT, R27, c[0x0][0x178], !P0 ;  /* 0x00005e001b007a0c */ /* 0x000fe40004761270 */
[----:B0-----:R-:W-:Y:S01]  /*18ef0*/  IADD3 R12, R19, 0x64, RZ ;  /* 0x00000064130c7810 */ /* 0x001fe20007ffe0ff */
[----:B------:R-:W-:-:S03]  /*18f00*/  IMAD.WIDE R4, R0, 0x2, R2 ;  /* 0x0000000200047825 */ /* 0x000fc600078e0202 */
[----:B------:R-:W-:Y:S02]  /*18f10*/  ISETP.GE.AND P2, PT, R12, c[0x0][0x17c], PT ;  /* 0x00005f000c007a0c */ /* 0x000fe40003f46270 */
[----:B-1----:R-:W-:Y:S02]  /*18f20*/  IADD3 R8, R19, 0x65, RZ ;  /* 0x0000006513087810 */ /* 0x002fe40007ffe0ff */
[----:B------:R-:W-:Y:S01]  /*18f30*/  IADD3 R12, R0, c[0x0][0x198], RZ ;  /* 0x00006600000c7a10 */ /* 0x000fe20007ffe0ff */
[----:B--2---:R0:W-:Y:S01]  /*18f40*/  @P1 STG.E.U16 [R4.64], R28 ;  /* 0x0000001c04001986 */ /* 0x0041e2000c101504 */
[----:B------:R-:W-:-:S03]  /*18f50*/  ISETP.GE.AND P1, PT, R8, c[0x0][0x17c], PT ;  /* 0x00005f0008007a0c */ /* 0x000fc60003f26270 */
[----:B------:R-:W-:-:S04]  /*18f60*/  IMAD.WIDE R8, R12, 0x2, R2 ;  /* 0x000000020c087825 */ /* 0x000fc800078e0202 */
[----:B0-----:R-:W-:Y:S01]  /*18f70*/  IMAD.WIDE R4, R0, 0x2, R24 ;  /* 0x0000000200047825 */ /* 0x001fe200078e0218 */
[----:B------:R-:W-:Y:S02]  /*18f80*/  PRMT R0, R28, 0x7632, R0 ;  /* 0x000076321c007816 */ /* 0x000fe40000000000 */
[----:B------:R-:W2:Y:S04]  /*18f90*/  LDL.LU R28, [R1+0x88] ;  /* 0x00008800011c7983 */ /* 0x000ea80000300800 */
[----:B----4-:R-:W-:Y:S04]  /*18fa0*/  @P4 STG.E.U16 [R4.64], R20 ;  /* 0x0000001404004986 */ /* 0x010fe8000c101504 */
[----:B------:R0:W-:Y:S01]  /*18fb0*/  @P3 STG.E.U16 [R8.64], R0 ;  /* 0x0000000008003986 */ /* 0x0001e2000c101504 */
[----:B------:R-:W-:-:S03]  /*18fc0*/  ISETP.GE.AND P3, PT, R17, c[0x0][0x17c], PT ;  /* 0x00005f0011007a0c */ /* 0x000fc60003f66270 */
[----:B------:R-:W4:Y:S01]  /*18fd0*/  LDL.LU R17, [R1+0x78] ;  /* 0x0000780001117983 */ /* 0x000f220000300800 */
[----:B------:R-:W-:-:S04]  /*18fe0*/  IADD3 R13, R19, 0x62, RZ ;  /* 0x00000062130d7810 */ /* 0x000fc80007ffe0ff */
[----:B------:R-:W-:Y:S02]  /*18ff0*/  ISETP.GE.AND P6, PT, R13, c[0x0][0x17c], PT ;  /* 0x00005f000d007a0c */ /* 0x000fe40003fc6270 */
[----:B------:R-:W-:Y:S02]  /*19000*/  ISETP.LT.AND P0, PT, R23, c[0x0][0x178], !P0 ;  /* 0x00005e0017007a0c */ /* 0x000fe40004701270 */
[----:B------:R-:W-:Y:S02]  /*19010*/  ISETP.LT.AND P4, PT, R27, c[0x0][0x178], !P6 ;  /* 0x00005e001b007a0c */ /* 0x000fe40007781270 */
[----:B------:R-:W-:Y:S02]  /*19020*/  ISETP.LT.AND P6, PT, R23, c[0x0][0x178], !P6 ;  /* 0x00005e0017007a0c */ /* 0x000fe400077c1270 */
[C---:B0-----:R-:W-:Y:S01]  /*19030*/  IADD3 R0, R12.reuse, c[0x0][0x198], RZ ;  /* 0x000066000c007a10 */ /* 0x041fe20007ffe0ff */
[----:B------:R-:W-:Y:S01]  /*19040*/  IMAD.WIDE R4, R12, 0x2, R24 ;  /* 0x000000020c047825 */ /* 0x000fe200078e0218 */
[----:B------:R-:W-:-:S03]  /*19050*/  PRMT R16, R20, 0x7632, R16 ;  /* 0x0000763214107816 */ /* 0x000fc60000000010 */
[----:B------:R-:W-:-:S04]  /*19060*/  IMAD.WIDE R8, R0, 0x2, R2 ;  /* 0x0000000200087825 */ /* 0x000fc800078e0202 */
[----:B------:R-:W-:Y:S01]  /*19070*/  IMAD.WIDE R12, R0, 0x2, R24 ;  /* 0x00000002000c7825 */ /* 0x000fe200078e0218 */
[----:B------:R-:W-:Y:S01]  /*19080*/  @P0 STG.E.U16 [R4.64], R16 ;  /* 0x0000001004000986 */ /* 0x000fe2000c101504 */
[----:B---3--:R-:W-:-:S03]  /*19090*/  PRMT R21, R29, 0x7632, R21 ;  /* 0x000076321d157816 */ /* 0x008fc60000000015 */
[----:B----4-:R-:W-:Y:S04]  /*190a0*/  @P4 STG.E.U16 [R8.64], R17 ;  /* 0x0000001108004986 */ /* 0x010fe8000c101504 */
[----:B------:R0:W-:Y:S01]  /*190b0*/  @P6 STG.E.U16 [R12.64], R29 ;  /* 0x0000001d0c006986 */ /* 0x0001e2000c101504 */
[----:B------:R-:W-:Y:S02]  /*190c0*/  ISETP.LT.AND P4, PT, R27, c[0x0][0x178], !P5 ;  /* 0x00005e001b007a0c */ /* 0x000fe40006f81270 */
[----:B------:R-:W-:Y:S01]  /*190d0*/  ISETP.LT.AND P5, PT, R23, c[0x0][0x178], !P5 ;  /* 0x00005e0017007a0c */ /* 0x000fe20006fa1270 */
[----:B0-----:R-:W3:Y:S01]  /*190e0*/  LDL.LU R29, [R1+0xb8] ;  /* 0x0000b800011d7983 */ /* 0x001ee20000300800 */
[----:B------:R-:W-:Y:S02]  /*190f0*/  IADD3 R8, R0, c[0x0][0x198], RZ ;  /* 0x0000660000087a10 */ /* 0x000fe40007ffe0ff */
[----:B------:R-:W-:-:S02]  /*19100*/  ISETP.LT.AND P6, PT, R27, c[0x0][0x178], !P2 ;  /* 0x00005e001b007a0c */ /* 0x000fc400057c1270 */
[----:B------:R-:W-:Y:S02]  /*19110*/  ISETP.LT.AND P2, PT, R23, c[0x0][0x178], !P2 ;  /* 0x00005e0017007a0c */ /* 0x000fe40005741270 */
[C---:B------:R-:W-:Y:S01]  /*19120*/  IADD3 R0, R8.reuse, c[0x0][0x198], RZ ;  /* 0x0000660008007a10 */ /* 0x040fe20007ffe0ff */
[----:B------:R-:W-:Y:S01]  /*19130*/  IMAD.WIDE R4, R8, 0x2, R2 ;  /* 0x0000000208047825 */ /* 0x000fe200078e0202 */
[----:B------:R-:W-:-:S03]  /*19140*/  PRMT R26, R17, 0x7632, R26 ;  /* 0x00007632111a7816 */ /* 0x000fc6000000001a */
[----:B------:R-:W-:-:S04]  /*19150*/  IMAD.WIDE R8, R8, 0x2, R24 ;  /* 0x0000000208087825 */ /* 0x000fc800078e0218 */
[C---:B------:R-:W-:Y:S01]  /*19160*/  IMAD.WIDE R12, R0.reuse, 0x2, R2 ;  /* 0x00000002000c7825 */ /* 0x040fe200078e0202 */
[----:B------:R0:W-:Y:S03]  /*19170*/  @P4 STG.E.U16 [R4.64], R26 ;  /* 0x0000001a04004986 */ /* 0x0001e6000c101504 */
[----:B------:R-:W-:Y:S01]  /*19180*/  IMAD.WIDE R16, R0, 0x2, R24 ;  /* 0x0000000200107825 */ /* 0x000fe200078e0218 */
[----:B------:R-:W-:Y:S04]  /*19190*/  @P5 STG.E.U16 [R8.64], R21 ;  /* 0x0000001508005986 */ /* 0x000fe8000c101504 */
[----:B--2---:R-:W-:Y:S04]  /*191a0*/  @P6 STG.E.U16 [R12.64], R28 ;  /* 0x0000001c0c006986 */ /* 0x004fe8000c101504 */
[----:B------:R1:W-:Y:S04]  /*191b0*/  @P2 STG.E.U16 [R16.64], R6 ;  /* 0x0000000610002986 */ /* 0x0003e8000c101504 */
[----:B0-----:R-:W2:Y:S01]  /*191c0*/  LDL.LU R26, [R1+0x148] ;  /* 0x00014800011a7983 */ /* 0x001ea20000300800 */
[----:B-1----:R-:W-:-:S03]  /*191d0*/  PRMT R6, R28, 0x7632, R6 ;  /* 0x000076321c067816 */ /* 0x002fc60000000006 */
[----:B------:R-:W4:Y:S01]  /*191e0*/  LDL.LU R28, [R1+0x18] ;  /* 0x00001800011c7983 */ /* 0x000f220000300800 */
[----:B------:R-:W-:Y:S02]  /*191f0*/  ISETP.LT.AND P5, PT, R27, c[0x0][0x178], !P1 ;  /* 0x00005e001b007a0c */ /* 0x000fe40004fa1270 */
[----:B------:R-:W-:Y:S02]  /*19200*/  IADD3 R8, R0, c[0x0][0x198], RZ ;  /* 0x0000660000087a10 */ /* 0x000fe40007ffe0ff */
[----:B------:R-:W-:Y:S02]  /*19210*/  ISETP.LT.AND P1, PT, R23, c[0x0][0x178], !P1 ;  /* 0x00005e0017007a0c */ /* 0x000fe40004f21270 */
[----:B------:R-:W-:Y:S01]  /*19220*/  ISETP.LT.AND P6, PT, R27, c[0x0][0x178], !P3 ;  /* 0x00005e001b007a0c */ /* 0x000fe20005fc1270 */
[C---:B------:R-:W-:Y:S01]  /*19230*/  IMAD.WIDE R4, R8.reuse, 0x2, R2 ;  /* 0x0000000208047825 */ /* 0x040fe200078e0202 */
[C---:B------:R-:W-:Y:S02]  /*19240*/  IADD3 R12, R19.reuse, 0x69, RZ ;  /* 0x00000069130c7810 */ /* 0x040fe40007ffe0ff */
[C---:B------:R-:W-:Y:S01]  /*19250*/  IADD3 R0, R8.reuse, c[0x0][0x198], RZ ;  /* 0x0000660008007a10 */ /* 0x040fe20007ffe0ff */
[----:B------:R-:W-:Y:S01]  /*19260*/  IMAD.WIDE R8, R8, 0x2, R24 ;  /* 0x0000000208087825 */ /* 0x000fe200078e0218 */
[----:B------:R-:W-:Y:S01]  /*19270*/  PRMT R16, R6, 0x7632, R16 ;  /* 0x0000763206107816 */ /* 0x000fe20000000010 */
[----:B------:R0:W-:Y:S01]  /*19280*/  @P5 STG.E.U16 [R4.64], R6 ;  /* 0x0000000604005986 */ /* 0x0001e2000c101504 */
[----:B------:R-:W-:Y:S01]  /*19290*/  ISETP.GE.AND P2, PT, R12, c[0x0][0x17c], PT ;  /* 0x00005f000c007a0c */ /* 0x000fe20003f46270 */
[----:B------:R-:W-:Y:S01]  /*192a0*/  IMAD.WIDE R12, R0, 0x2, R2 ;  /* 0x00000002000c7825 */ /* 0x000fe200078e0202 */
[----:B------:R-:W-:-:S02]  /*192b0*/  IADD3 R20, R19, 0x67, RZ ;  /* 0x0000006713147810 */ /* 0x000fc40007ffe0ff */
[----:B------:R-:W-:Y:S01]  /*192c0*/  ISETP.LT.AND P3, PT, R23, c[0x0][0x178], !P3 ;  /* 0x00005e0017007a0c */ /* 0x000fe20005f61270 */
[----:B------:R1:W-:Y:S01]  /*192d0*/  @P1 STG.E.U16 [R8.64], R16 ;  /* 0x0000001008001986 */ /* 0x0003e2000c101504 */
[----:B------:R-:W-:Y:S02]  /*192e0*/  ISETP.GE.AND P0, PT, R20, c[0x0][0x17c], PT ;  /* 0x00005f0014007a0c */ /* 0x000fe40003f06270 */
[----:B0-----:R-:W-:-:S04]  /*192f0*/  IADD3 R6, R19, 0x6b, RZ ;  /* 0x0000006b13067810 */ /* 0x001fc80007ffe0ff */
[----:B------:R-:W-:Y:S02]  /*19300*/  ISETP.GE.AND P1, PT, R6, c[0x0][0x17c], PT ;  /* 0x00005f0006007a0c */ /* 0x000fe40003f26270 */
[----:B------:R-:W-:Y:S01]  /*19310*/  IADD3 R20, R19, 0x68, RZ ;  /* 0x0000006813147810 */ /* 0x000fe20007ffe0ff */
[C---:B------:R-:W-:Y:S01]  /*19320*/  IMAD.WIDE R4, R0.reuse, 0x2, R24 ;  /* 0x0000000200047825 */ /* 0x040fe200078e0218 */
[----:B------:R-:W-:Y:S02]  /*19330*/  IADD3 R0, R0, c[0x0][0x198], RZ ;  /* 0x0000660000007a10 */ /* 0x000fe40007ffe0ff */
[----:B------:R-:W-:-:S03]  /*19340*/  ISETP.GE.AND P4, PT, R20, c[0x0][0x17c], PT ;  /* 0x00005f0014007a0c */ /* 0x000fc60003f86270 */
[----:B-1----:R-:W-:Y:S01]  /*19350*/  IMAD.WIDE R8, R0, 0x2, R24 ;  /* 0x0000000200087825 */ /* 0x002fe200078e0218 */
[----:B---3--:R0:W-:Y:S01]  /*19360*/  @P6 STG.E.U16 [R12.64], R29 ;  /* 0x0000001d0c006986 */ /* 0x0081e2000c101504 */
[----:B------:R-:W-:Y:S02]  /*19370*/  PRMT R6, R29, 0x7632, R6 ;  /* 0x000076321d067816 */ /* 0x000fe40000000006 */
[----:B------:R-:W-:Y:S02]  /*19380*/  ISETP.LT.AND P6, PT, R27, c[0x0][0x178], !P0 ;  /* 0x00005e001b007a0c */ /* 0x000fe400047c1270 */
[----:B------:R-:W-:Y:S01]  /*19390*/  ISETP.LT.AND P0, PT, R23, c[0x0][0x178], !P0 ;  /* 0x00005e0017007a0c */ /* 0x000fe20004701270 */
[----:B0-----:R-:W3:Y:S04]  /*193a0*/  LDL.LU R29, [R1+0xf8] ;  /* 0x0000f800011d7983 */ /* 0x001ee80000300800 */
[----:B------:R0:W-:Y:S01]  /*193b0*/  @P3 STG.E.U16 [R4.64], R10 ;  /* 0x0000000a04003986 */ /* 0x0001e2000c101504 */
[----:B------:R-:W-:-:S02]  /*193c0*/  ISETP.LT.AND P3, PT, R27, c[0x0][0x178], !P4 ;  /* 0x00005e001b007a0c */ /* 0x000fc40006761270 */
[----:B------:R-:W-:Y:S01]  /*193d0*/  ISETP.LT.AND P4, PT, R23, c[0x0][0x178], !P4 ;  /* 0x00005e0017007a0c */ /* 0x000fe20006781270 */
[----:B0-----:R-:W-:Y:S01]  /*193e0*/  IMAD.WIDE R4, R0, 0x2, R2 ;  /* 0x0000000200047825 */ /* 0x001fe200078e0202 */
[----:B------:R-:W-:Y:S02]  /*193f0*/  PRMT R10, R10, 0x7632, R10 ;  /* 0x000076320a0a7816 */ /* 0x000fe4000000000a */
[----:B------:R-:W-:Y:S02]  /*19400*/  IADD3 R0, R0, c[0x0][0x198], RZ ;  /* 0x0000660000007a10 */ /* 0x000fe40007ffe0ff */
[----:B------:R0:W-:Y:S04]  /*19410*/  @P6 STG.E.U16 [R4.64], R6 ;  /* 0x0000000604006986 */ /* 0x0001e8000c101504 */
[----:B------:R1:W-:Y:S01]  /*19420*/  @P0 STG.E.U16 [R8.64], R10 ;  /* 0x0000000a08000986 */ /* 0x0003e2000c101504 */
[----:B0-----:R-:W-:-:S04]  /*19430*/  IMAD.WIDE R4, R0, 0x2, R2 ;  /* 0x0000000200047825 */ /* 0x001fc800078e0202 */
[----:B-1----:R-:W-:Y:S01]  /*19440*/  IMAD.WIDE R8, R0, 0x2, R24 ;  /* 0x0000000200087825 */ /* 0x002fe200078e0218 */
[----:B--2---:R-:W-:Y:S01]  /*19450*/  @P3 STG.E.U16 [R4.64], R26 ;  /* 0x0000001a04003986 */ /* 0x004fe2000c101504 */
[----:B----4-:R-:W-:-:S03]  /*19460*/  PRMT R10, R28, 0x7632, R10 ;  /* 0x000076321c0a7816 */ /* 0x010fc6000000000a */
[----:B------:R0:W-:Y:S04]  /*19470*/  @P4 STG.E.U16 [R8.64], R28 ;  /* 0x0000001c08004986 */ /* 0x0001e8000c101504 */
[----:B0-----:R-:W2:Y:S01]  /*19480*/  LDL.LU R28, [R1+0xe8] ;  /* 0x0000e800011c7983 */ /* 0x001ea20000300800 */
[----:B------:R-:W-:Y:S02]  /*19490*/  IADD3 R17, R19, 0x6a, RZ ;  /* 0x0000006a13117810 */ /* 0x000fe40007ffe0ff */
[----:B------:R-:W-:Y:S02]  /*194a0*/  ISETP.LT.AND P0, PT, R27, c[0x0][0x178], !P2 ;  /* 0x00005e001b007a0c */ /* 0x000fe40005701270 */
[----:B------:R-:W-:Y:S02]  /*194b0*/  ISETP.GE.AND P5, PT, R17, c[0x0][0x17c], PT ;  /* 0x00005f0011007a0c */ /* 0x000fe40003fa6270 */
[----:B------:R-:W-:-:S02]  /*194c0*/  IADD3 R6, R19, 0x6d, RZ ;  /* 0x0000006d13067810 */ /* 0x000fc40007ffe0ff */
[----:B------:R-:W-:Y:S02]  /*194d0*/  IADD3 R0, R0, c[0x0][0x198], RZ ;  /* 0x0000660000007a10 */ /* 0x000fe40007ffe0ff */
[----:B------:R-:W-:Y:S02]  /*194e0*/  ISETP.LT.AND P2, PT, R23, c[0x0][0x178], !P2 ;  /* 0x00005e0017007a0c */ /* 0x000fe40005741270 */
[----:B------:R-:W-:Y:S01]  /*194f0*/  ISETP.LT.AND P4, PT, R27, c[0x0][0x178], !P5 ;  /* 0x00005e001b007a0c */ /* 0x000fe20006f81270 */
[----:B------:R-:W-:Y:S01]  /*19500*/  IMAD.WIDE R4, R0, 0x2, R2 ;  /* 0x0000000200047825 */ /* 0x000fe200078e0202 */
[----:B------:R-:W-:Y:S02]  /*19510*/  ISETP.GE.AND P3, PT, R6, c[0x0][0x17c], PT ;  /* 0x00005f0006007a0c */ /* 0x000fe40003f66270 */
[----:B------:R-:W-:Y:S01]  /*19520*/  PRMT R6, R26, 0x7632, R6 ;  /* 0x000076321a067816 */ /* 0x000fe20000000006 */
[C---:B------:R-:W-:Y:S01]  /*19530*/  IMAD.WIDE R8, R0.reuse, 0x2, R24 ;  /* 0x0000000200087825 */ /* 0x040fe200078e0218 */
[----:B------:R-:W-:-:S03]  /*19540*/  IADD3 R0, R0, c[0x0][0x198], RZ ;  /* 0x0000660000007a10 */ /* 0x000fc60007ffe0ff */
[----:B------:R0:W-:Y:S01]  /*19550*/  @P0 STG.E.U16 [R4.64], R6 ;  /* 0x0000000604000986 */ /* 0x0001e2000c101504 */
[----:B------:R-:W-:-:S03]  /*19560*/  ISETP.LT.AND P5, PT, R23, c[0x0][0x178], !P5 ;  /* 0x00005e0017007a0c */ /* 0x000fc60006fa1270 */
[----:B------:R1:W-:Y:S01]  /*19570*/  @P2 STG.E.U16 [R8.64], R10 ;  /* 0x0000000a08002986 */ /* 0x0003e2000c101504 */
[----:B------:R-:W-:Y:S01]  /*19580*/  ISETP.LT.AND P2, PT, R27, c[0x0][0x178], !P1 ;  /* 0x00005e001b007a0c */ /* 0x000fe20004f41270 */
[----:B0-----:R-:W-:Y:S01]  /*19590*/  IMAD.WIDE R4, R0, 0x2, R2 ;  /* 0x0000000200047825 */ /* 0x001fe200078e0202 */
[----:B------:R-:W-:-:S04]  /*195a0*/  IADD3 R6, R19, 0x6e, RZ ;  /* 0x0000006e13067810 */ /* 0x000fc80007ffe0ff */
[----:B------:R-:W-:Y:S02]  /*195b0*/  ISETP.GE.AND P0, PT, R6, c[0x0][0x17c], PT ;  /* 0x00005f0006007a0c */ /* 0x000fe40003f06270 */
[----:B------:R-:W-:Y:S02]  /*195c0*/  IADD3 R6, R0, c[0x0][0x198], RZ ;  /* 0x0000660000067a10 */ /* 0x000fe40007ffe0ff */
[C---:B------:R-:W-:Y:S02]  /*195d0*/  IADD3 R12, R19.reuse, 0x6c, RZ ;  /* 0x0000006c130c7810 */ /* 0x040fe40007ffe0ff */
[----:B-1----:R-:W-:Y:S02]  /*195e0*/  IADD3 R8, R19, 0x6f, RZ ;  /* 0x0000006f13087810 */ /* 0x002fe40007ffe0ff */
[----:B------:R-:W-:Y:S02]  /*195f0*/  ISETP.GE.AND P6, PT, R12, c[0x0][0x17c], PT ;  /* 0x00005f000c007a0c */ /* 0x000fe40003fc6270 */
[----:B------:R-:W-:Y:S01]  /*19600*/  ISETP.LT.AND P1, PT, R23, c[0x0][0x178], !P1 ;  /* 0x00005e0017007a0c */ /* 0x000fe20004f21270 */
[----:B---3--:R0:W-:Y:S01]  /*19610*/  @P4 STG.E.U16 [R4.64], R29 ;  /* 0x0000001d04004986 */ /* 0x0081e2000c101504 */
[----:B------:R-:W-:Y:S01]  /*19620*/  ISETP.GE.AND P4, PT, R8, c[0x0][0x17c], PT ;  /* 0x00005f0008007a0c */ /* 0x000fe20003f86270 */
[----:B------:R-:W-:-:S04]  /*19630*/  IMAD.WIDE R8, R6, 0x2, R2 ;  /* 0x0000000206087825 */ /* 0x000fc800078e0202 */
[----:B0-----:R-:W-:Y:S01]  /*19640*/  IMAD.WIDE R4, R0, 0x2, R24 ;  /* 0x0000000200047825 */ /* 0x001fe200078e0218 */
[----:B------:R-:W-:Y:S02]  /*19650*/  PRMT R0, R29, 0x7632, R0 ;  /* 0x000076321d007816 */ /* 0x000fe40000000000 */
[----:B------:R-:W3:Y:S04]  /*19660*/  LDL.LU R29, [R1+0x68] ;  /* 0x00006800011d7983 */ /* 0x000ee80000300800 */
[----:B------:R0:W-:Y:S01]  /*19670*/  @P5 STG.E.U16 [R4.64], R14 ;  /* 0x0000000e04005986 */ /* 0x0001e2000c101504 */
[----:B------:R-:W-:-:S03]  /*19680*/  ISETP.LT.AND P5, PT, R27, c[0x0][0x178], !P6 ;  /* 0x00005e001b007a0c */ /* 0x000fc600077a1270 */
[----:B------:R1:W-:Y:S04]  /*19690*/  @P2 STG.E.U16 [R8.64], R0 ;  /* 0x0000000008002986 */ /* 0x0003e8000c101504 */
[----:B------:R-:W4:Y:S01]  /*196a0*/  LDL.LU R20, [R1+0x5c] ;  /* 0x00005c0001147983 */ /* 0x000f220000300800 */
[----:B0-----:R-:W-:Y:S01]  /*196b0*/  PRMT R14, R14, 0x7632, R14 ;  /* 0x000076320e0e7816 */ /* 0x001fe2000000000e */
[C---:B------:R-:W-:Y:S01]  /*196c0*/  IMAD.WIDE R4, R6.reuse, 0x2, R24 ;  /* 0x0000000206047825 */ /* 0x040fe200078e0218 */
[----:B-1----:R-:W-:Y:S02]  /*196d0*/  IADD3 R0, R6, c[0x0][0x198], RZ ;  /* 0x0000660006007a10 */ /* 0x002fe40007ffe0ff */
[----:B------:R-:W-:-:S03]  /*196e0*/  IADD3 R6, R19, 0x71, RZ ;  /* 0x0000007113067810 */ /* 0x000fc60007ffe0ff */
[----:B------:R-:W-:Y:S01]  /*196f0*/  IMAD.WIDE R8, R0, 0x2, R2 ;  /* 0x0000000200087825 */ /* 0x000fe200078e0202 */
[----:B------:R-:W-:Y:S01]  /*19700*/  @P1 STG.E.U16 [R4.64], R14 ;  /* 0x0000000e04001986 */ /* 0x000fe2000c101504 */
[----:B------:R-:W-:-:S03]  /*19710*/  ISETP.GE.AND P1, PT, R6, c[0x0][0x17c], PT ;  /* 0x00005f0006007a0c */ /* 0x000fc60003f26270 */
[----:B--2---:R0:W-:Y:S01]  /*19720*/  @P5 STG.E.U16 [R8.64], R28 ;  /* 0x0000001c08005986 */ /* 0x0041e2000c101504 */
[----:B------:R-:W-:-:S03]  /*19730*/  PRMT R6, R28, 0x7632, R6 ;  /* 0x000076321c067816 */ /* 0x000fc60000000006 */
[----:B0-----:R-:W2:Y:S01]  /*19740*/  LDL.LU R28, [R1+0x2c] ;  /* 0x00002c00011c7983 */ /* 0x001ea20000300800 */
[----:B------:R-:W-:Y:S01]  /*19750*/  ISETP.LT.AND P6, PT, R23, c[0x0][0x178], !P6 ;  /* 0x00005e0017007a0c */ /* 0x000fe200077c1270 */
[C---:B------:R-:W-:Y:S01]  /*19760*/  IMAD.WIDE R12, R0.reuse, 0x2, R24 ;  /* 0x00000002000c7825 */ /* 0x040fe200078e0218 */
[----:B------:R-:W-:Y:S01]  /*19770*/  ISETP.LT.AND P5, PT, R27, c[0x0][0x178], !P3 ;  /* 0x00005e001b007a0c */ /* 0x000fe20005fa1270 */
[----:B------:R-:W2:Y:S01]  /*19780*/  LDL.LU R26, [R1+0x7c] ;  /* 0x00007c00011a7983 */ /* 0x000ea20000300800 */
[----:B------:R-:W-:Y:S02]  /*19790*/  ISETP.LT.AND P3, PT, R23, c[0x0][0x178], !P3 ;  /* 0x00005e0017007a0c */ /* 0x000fe40005f61270 */
[----:B------:R-:W-:-:S07]  /*197a0*/  IADD3 R8, R0, c[0x0][0x198], RZ ;  /* 0x0000660000087a10 */ /* 0x000fce0007ffe0ff */
[----:B------:R0:W-:Y:S01]  /*197b0*/  @P6 STG.E.U16 [R12.64], R18 ;  /* 0x000000120c006986 */ /* 0x0001e2000c101504 */
[----:B------:R-:W-:Y:S02]  /*197c0*/  ISETP.LT.AND P6, PT, R27, c[0x0][0x178], !P0 ;  /* 0x00005e001b007a0c */ /* 0x000fe400047c1270 */
[----:B------:R-:W-:Y:S02]  /*197d0*/  ISETP.LT.AND P0, PT, R23, c[0x0][0x178], !P0 ;  /* 0x00005e0017007a0c */ /* 0x000fe40004701270 */
[C---:B------:R-:W-:Y:S01]  /*197e0*/  IADD3 R0, R8.reuse, c[0x0][0x198], RZ ;  /* 0x0000660008007a10 */ /* 0x040fe20007ffe0ff */
[----:B------:R-:W-:Y:S01]  /*197f0*/  IMAD.WIDE R4, R8, 0x2, R2 ;  /* 0x0000000208047825 */ /* 0x000fe200078e0202 */
[----:B------:R-:W-:-:S03]  /*19800*/  IADD3 R10, R19, 0x70, RZ ;  /* 0x00000070130a7810 */ /* 0x000fc60007ffe0ff */
[----:B------:R-:W-:Y:S01]  /*19810*/  IMAD.WIDE R8, R8, 0x2, R24 ;  /* 0x0000000208087825 */ /* 0x000fe200078e0218 */
[----:B0-----:R-:W-:-:S03]  /*19820*/  PRMT R18, R18, 0x7632, R18 ;  /* 0x0000763212127816 */ /* 0x001fc60000000012 */
[C---:B------:R-:W-:Y:S01]  /*19830*/  IMAD.WIDE R12, R0.reuse, 0x2, R2 ;  /* 0x00000002000c7825 */ /* 0x040fe200078e0202 */
[----:B------:R0:W-:Y:S03]  /*19840*/  @P5 STG.E.U16 [R4.64], R6 ;  /* 0x0000000604005986 */ /* 0x0001e6000c101504 */
[----:B------:R-:W-:Y:S01]  /*19850*/  IMAD.WIDE R16, R0, 0x2, R24 ;  /* 0x0000000200107825 */ /* 0x000fe200078e0218 */
[----:B------:R1:W-:Y:S01]  /*19860*/  @P3 STG.E.U16 [R8.64], R18 ;  /* 0x0000001208003986 */ /* 0x0003e2000c101504 */
[----:B------:R-:W-:Y:S02]  /*19870*/  ISETP.GE.AND P2, PT, R10, c[0x0][0x17c], PT ;  /* 0x00005f000a007a0c */ /* 0x000fe40003f46270 */
[----:B------:R-:W-:Y:S02]  /*19880*/  IADD3 R10, R19, 0x72, RZ ;  /* 0x00000072130a7810 */ /* 0x000fe40007ffe0ff */
[----:B------:R-:W-:-:S02]  /*19890*/  ISETP.LT.AND P3, PT, R27, c[0x0][0x178], !P2 ;  /* 0x00005e001b007a0c */ /* 0x000fc40005761270 */
[----:B------:R-:W-:Y:S02]  /*198a0*/  ISETP.GE.AND P5, PT, R10, c[0x0][0x17c], PT ;  /* 0x00005f000a007a0c */ /* 0x000fe40003fa6270 */
[----:B0-----:R-:W-:Y:S02]  /*198b0*/  IADD3 R4, R0, c[0x0][0x198], RZ ;  /* 0x0000660000047a10 */ /* 0x001fe40007ffe0ff */
[----:B------:R-:W-:Y:S02]  /*198c0*/  ISETP.LT.AND P2, PT, R23, c[0x0][0x178], !P2 ;  /* 0x00005e0017007a0c */ /* 0x000fe40005741270 */
[C---:B------:R-:W-:Y:S01]  /*198d0*/  IADD3 R6, R4.reuse, c[0x0][0x198], RZ ;  /* 0x0000660004067a10 */ /* 0x040fe20007ffe0ff */
[----:B-1----:R-:W-:-:S04]  /*198e0*/  IMAD.WIDE R8, R4, 0x2, R2 ;  /* 0x0000000204087825 */ /* 0x002fc800078e0202 */
[----:B------:R-:W-:Y:S01]  /*198f0*/  IMAD.WIDE R4, R4, 0x2, R24 ;  /* 0x0000000204047825 */ /* 0x000fe200078e0218 */
[----:B---3--:R0:W-:Y:S04]  /*19900*/  @P6 STG.E.U16 [R12.64], R29 ;  /* 0x0000001d0c006986 */ /* 0x0081e8000c101504 */
[----:B------:R1:W-:Y:S01]  /*19910*/  @P0 STG.E.U16 [R16.64], R22 ;  /* 0x0000001610000986 */ /* 0x0003e2000c101504 */
[----:B------:R-:W-:Y:S02]  /*19920*/  ISETP.LT.AND P0, PT, R27, c[0x0][0x178], !P4 ;  /* 0x00005e001b007a0c */ /* 0x000fe40006701270 */
[----:B------:R-:W-:Y:S02]  /*19930*/  ISETP.LT.AND P4, PT, R23, c[0x0][0x178], !P4 ;  /* 0x00005e0017007a0c */ /* 0x000fe40006781270 */
[----:B------:R-:W-:-:S02]  /*19940*/  PRMT R10, R29, 0x7632, R10 ;  /* 0x000076321d0a7816 */ /* 0x000fc4000000000a */
[----:B0-----:R-:W3:Y:S01]  /*19950*/  LDL.LU R29, [R1+0x3c] ;  /* 0x00003c00011d7983 */ /* 0x001ee20000300800 */
[----:B-1----:R-:W-:-:S06]  /*19960*/  PRMT R22, R22, 0x7632, R22 ;  /* 0x0000763216167816 */ /* 0x002fcc0000000016 */
[----:B------:R0:W-:Y:S04]  /*19970*/  @P0 STG.E.U16 [R8.64], R10 ;  /* 0x0000000a08000986 */ /* 0x0001e8000c101504 */
[----:B------:R1:W-:Y:S01]  /*19980*/  @P4 STG.E.U16 [R4.64], R22 ;  /* 0x0000001604004986 */ /* 0x0003e2000c101504 */
[----:B0-----:R-:W-:-:S04]  /*19990*/  IMAD.WIDE R8, R6, 0x2, R2 ;  /* 0x0000000206087825 */ /* 0x001fc800078e0202 */
[----:B-1----:R-:W-:Y:S01]  /*199a0*/  IMAD.WIDE R4, R6, 0x2, R24 ;  /* 0x0000000206047825 */ /* 0x002fe200078e0218 */
[----:B----4-:R-:W-:Y:S01]  /*199b0*/  @P3 STG.E.U16 [R8.64], R20 ;  /* 0x0000001408003986 */ /* 0x010fe2000c101504 */
[----:B--2---:R-:W-:-:S03]  /*199c0*/  PRMT R10, R28, 0x7632, R10 ;  /* 0x000076321c0a7816 */ /* 0x004fc6000000000a */
[----:B------:R0:W-:Y:S04]  /*199d0*/  @P2 STG.E.U16 [R4.64], R28 ;  /* 0x0000001c04002986 */ /* 0x0001e8000c101504 */
[----:B0-----:R-:W2:Y:S01]  /*199e0*/  LDL.LU R28, [R1+0x8c] ;  /* 0x00008c00011c7983 */ /* 0x001ea20000300800 */
[----:B------:R-:W-:Y:S02]  /*199f0*/  ISETP.LT.AND P3, PT, R27, c[0x0][0x178], !P1 ;  /* 0x00005e001b007a0c */ /* 0x000fe40004f61270 */
[----:B------:R-:W-:Y:S02]  /*19a00*/  ISETP.LT.AND P1, PT, R23, c[0x0][0x178], !P1 ;  /* 0x00005e0017007a0c */ /* 0x000fe40004f21270 */
[C---:B------:R-:W-:Y:S02]  /*19a10*/  IADD3 R12, R19.reuse, 0x73, RZ ;  /* 0x00000073130c7810 */ /* 0x040fe40007ffe0ff */
[----:B------:R-:W-:-:S02]  /*19a20*/  IADD3 R0, R19, 0x74, RZ ;  /* 0x0000007413007810 */ /* 0x000fc40007ffe0ff */
[----:B------:R-:W-:Y:S02]  /*19a30*/  IADD3 R13, R6, c[0x0][0x198], RZ ;  /* 0x00006600060d7a10 */ /* 0x000fe40007ffe0ff */
[----:B------:R-:W-:Y:S02]  /*19a40*/  ISETP.LT.AND P4, PT, R27, c[0x0][0x178], !P5 ;  /* 0x00005e001b007a0c */ /* 0x000fe40006f81270 */
[----:B------:R-:W-:Y:S01]  /*19a50*/  ISETP.LT.AND P5, PT, R23, c[0x0][0x178], !P5 ;  /* 0x00005e0017007a0c */ /* 0x000fe20006fa1270 */
[C---:B------:R-:W-:Y:S01]  /*19a60*/  IMAD.WIDE R4, R13.reuse, 0x2, R2 ;  /* 0x000000020d047825 */ /* 0x040fe200078e0202 */
[----:B------:R-:W-:Y:S02]  /*19a70*/  ISETP.GE.AND P6, PT, R12, c[0x0][0x17c], PT ;  /* 0x00005f000c007a0c */ /* 0x000fe40003fc6270 */
[----:B------:R-:W-:Y:S01]  /*19a80*/  ISETP.GE.AND P0, PT, R0, c[0x0][0x17c], PT ;  /* 0x00005f0000007a0c */ /* 0x000fe20003f06270 */
[----:B------:R-:W-:Y:S01]  /*19a90*/  IMAD.WIDE R8, R13, 0x2, R24 ;  /* 0x000000020d087825 */ /* 0x000fe200078e0218 */
[----:B------:R-:W-:-:S02]  /*19aa0*/  PRMT R0, R20, 0x7632, R0 ;  /* 0x0000763214007816 */ /* 0x000fc40000000000 */
[----:B------:R-:W-:Y:S02]  /*19ab0*/  IADD3 R12, R19, 0x75, RZ ;  /* 0x00000075130c7810 */ /* 0x000fe40007ffe0ff */
[----:B------:R-:W-:Y:S01]  /*19ac0*/  IADD3 R6, R13, c[0x0][0x198], RZ ;  /* 0x000066000d067a10 */ /* 0x000fe20007ffe0ff */
[----:B------:R0:W-:Y:S01]  /*19ad0*/  @P3 STG.E.U16 [R4.64], R0 ;  /* 0x0000000004003986 */ /* 0x0001e2000c101504 */
[----:B------:R-:W-:-:S03]  /*19ae0*/  ISETP.GE.AND P2, PT, R12, c[0x0][0x17c], PT ;  /* 0x00005f000c007a0c */ /* 0x000fc60003f46270 */
[C---:B------:R-:W-:Y:S01]  /*19af0*/  IMAD.WIDE R12, R6.reuse, 0x2, R2 ;  /* 0x00000002060c7825 */ /* 0x040fe200078e0202 */
[----:B------:R1:W-:Y:S01]  /*19b00*/  @P1 STG.E.U16 [R8.64], R10 ;  /* 0x0000000a08001986 */ /* 0x0003e2000c101504 */
[----:B------:R-:W-:Y:S02]  /*19b10*/  ISETP.LT.AND P1, PT, R27, c[0x0][0x178], !P6 ;  /* 0x00005e001b007a0c */ /* 0x000fe40007721270 */
[C---:B------:R-:W-:Y:S01]  /*19b20*/  IADD3 R17, R6.reuse, c[0x0][0x198], RZ ;  /* 0x0000660006117a10 */ /* 0x040fe20007ffe0ff */
[----:B0-----:R-:W-:Y:S01]  /*19b30*/  IMAD.WIDE R4, R6, 0x2, R24 ;  /* 0x0000000206047825 */ /* 0x001fe200078e0218 */
[----:B------:R-:W-:Y:S01]  /*19b40*/  @P4 STG.E.U16 [R12.64], R26 ;  /* 0x0000001a0c004986 */ /* 0x000fe2000c101504 */
[----:B------:R-:W-:Y:S02]  /*19b50*/  ISETP.LT.AND P6, PT, R23, c[0x0][0x178], !P6 ;  /* 0x00005e0017007a0c */ /* 0x000fe400077c1270 */
[----:B------:R-:W-:Y:S01]  /*19b60*/  ISETP.LT.AND P4, PT, R27, c[0x0][0x178], !P0 ;  /* 0x00005e001b007a0c */ /* 0x000fe20004781270 */
[----:B-1----:R-:W-:Y:S01]  /*19b70*/  IMAD.WIDE R8, R17, 0x2, R2 ;  /* 0x0000000211087825 */ /* 0x002fe200078e0202 */
[----:B------:R-:W-:-:S02]  /*19b80*/  PRMT R0, R26, 0x7632, R0 ;  /* 0x000076321a007816 */ /* 0x000fc40000000000 */
[----:B------:R-:W-:Y:S02]  /*19b90*/  IADD3 R6, R17, c[0x0][0x198], RZ ;  /* 0x0000660011067a10 */ /* 0x000fe40007ffe0ff */
[----:B---3--:R-:W-:Y:S01]  /*19ba0*/  PRMT R10, R29, 0x7632, R10 ;  /* 0x000076321d0a7816 */ /* 0x008fe2000000000a */
[----:B------:R0:W-:Y:S04]  /*19bb0*/  @P5 STG.E.U16 [R4.64], R29 ;  /* 0x0000001d04005986 */ /* 0x0001e8000c101504 */
[----:B------:R1:W-:Y:S04]  /*19bc0*/  @P1 STG.E.U16 [R8.64], R0 ;  /* 0x0000000008001986 */ /* 0x0003e8000c101504 */
[----:B0-----:R-:W3:Y:S01]  /*19bd0*/  LDL.LU R29, [R1+0xbc] ;  /* 0x0000bc00011d7983 */ /* 0x001ee20000300800 */
[----:B------:R-:W-:-:S04]  /*19be0*/  IMAD.WIDE R4, R17, 0x2, R24 ;  /* 0x0000000211047825 */ /* 0x000fc800078e0218 */
[----:B-1----:R-:W-:Y:S01]  /*19bf0*/  IMAD.WIDE R8, R6, 0x2, R2 ;  /* 0x0000000206087825 */ /* 0x002fe200078e0202 */
[----:B------:R-:W-:Y:S04]  /*19c00*/  @P6 STG.E.U16 [R4.64], R10 ;  /* 0x0000000a04006986 */ /* 0x000fe8000c101504 */
[----:B--2---:R0:W-:Y:S02]  /*19c10*/  @P4 STG.E.U16 [R8.64], R28 ;  /* 0x0000001c08004986 */ /* 0x0041e4000c101504 */
[----:B0-----:R-:W-:Y:S02]  /*19c20*/  PRMT R9, R28, 0x7632, R9 ;  /* 0x000076321c097816 */ /* 0x001fe40000000009 */
[----:B------:R-:W2:Y:S01]  /*19c30*/  LDL.LU R28, [R1+0x14c] ;  /* 0x00014c00011c7983 */ /* 0x000ea20000300800 */
[----:B------:R-:W-:-:S02]  /*19c40*/  ISETP.LT.AND P0, PT, R23, c[0x0][0x178], !P0 ;  /* 0x00005e0017007a0c */ /* 0x000fc40004701270 */
[----:B------:R-:W-:Y:S01]  /*19c50*/  IADD3 R14, R19, 0x76, RZ ;  /* 0x00000076130e7810 */ /* 0x000fe20007ffe0ff */
[----:B------:R-:W-:Y:S01]  /*19c60*/  IMAD.WIDE R4, R6, 0x2, R24 ;  /* 0x0000000206047825 */ /* 0x000fe200078e0218 */
[----:B------:R-:W-:Y:S01]  /*19c70*/  ISETP.LT.AND P6, PT, R27, c[0x0][0x178], !P2 ;  /* 0x00005e001b007a0c */ /* 0x000fe200057c1270 */
[----:B------:R-:W4:Y:S01]  /*19c80*/  LDL.LU R26, [R1+0x1c] ;  /* 0x00001c00011a7983 */ /* 0x000f220000300800 */
[----:B------:R-:W-:Y:S02]  /*19c90*/  ISETP.GE.AND P3, PT, R14, c[0x0][0x17c], PT ;  /* 0x00005f000e007a0c */ /* 0x000fe40003f66270 */
[----:B------:R-:W-:Y:S02]  /*19ca0*/  IADD3 R17, R6, c[0x0][0x198], RZ ;  /* 0x0000660006117a10 */ /* 0x000fe40007ffe0ff */
[----:B------:R-:W-:-:S03]  /*19cb0*/  ISETP.LT.AND P2, PT, R23, c[0x0][0x178], !P2 ;  /* 0x00005e0017007a0c */ /* 0x000fc60005741270 */
[----:B------:R0:W-:Y:S01]  /*19cc0*/  @P0 STG.E.U16 [R4.64], R7 ;  /* 0x0000000704000986 */ /* 0x0001e2000c101504 */
[----:B------:R-:W-:Y:S02]  /*19cd0*/  ISETP.LT.AND P0, PT, R27, c[0x0][0x178], !P3 ;  /* 0x00005e001b007a0c */ /* 0x000fe40005f01270 */
[----:B------:R-:W-:Y:S02]  /*19ce0*/  ISETP.LT.AND P3, PT, R23, c[0x0][0x178], !P3 ;  /* 0x00005e0017007a0c */ /* 0x000fe40005f61270 */
[----:B------:R-:W-:Y:S02]  /*19cf0*/  IADD3 R13, R17, c[0x0][0x198], RZ ;  /* 0x00006600110d7a10 */ /* 0x000fe40007ffe0ff */
[----:B------:R-:W-:Y:S01]  /*19d00*/  IADD3 R8, R19, 0x7a, RZ ;  /* 0x0000007a13087810 */ /* 0x000fe20007ffe0ff */
[----:B0-----:R-:W-:Y:S01]  /*19d10*/  IMAD.WIDE R4, R17, 0x2, R2 ;  /* 0x0000000211047825 */ /* 0x001fe200078e0202 */
[----:B------:R-:W-:Y:S02]  /*19d20*/  IADD3 R16, R19, 0x77, RZ ;  /* 0x0000007713107810 */ /* 0x000fe40007ffe0ff */
[----:B------:R-:W-:-:S02]  /*19d30*/  PRMT R0, R7, 0x7632, R0 ;  /* 0x0000763207007816 */ /* 0x000fc40000000000 */
[----:B------:R0:W-:Y:S01]  /*19d40*/  @P6 STG.E.U16 [R4.64], R9 ;  /* 0x0000000904006986 */ /* 0x0001e2000c101504 */
[----:B------:R-:W-:Y:S01]  /*19d50*/  IADD3 R14, R19, 0x78, RZ ;  /* 0x00000078130e7810 */ /* 0x000fe20007ffe0ff */
[----:B------:R-:W-:Y:S01]  /*19d60*/  IMAD.WIDE R6, R13, 0x2, R2 ;  /* 0x000000020d067825 */ /* 0x000fe200078e0202 */
[----:B------:R-:W-:Y:S02]  /*19d70*/  ISETP.GE.AND P6, PT, R8, c[0x0][0x17c], PT ;  /* 0x00005f0008007a0c */ /* 0x000fe40003fc6270 */
[----:B------:R-:W-:Y:S02]  /*19d80*/  ISETP.GE.AND P5, PT, R16, c[0x0][0x17c], PT ;  /* 0x00005f0010007a0c */ /* 0x000fe40003fa6270 */
[----:B------:R-:W-:Y:S01]  /*19d90*/  IADD3 R12, R19, 0x79, RZ ;  /* 0x00000079130c7810 */ /* 0x000fe20007ffe0ff */
[----:B0-----:R-:W-:Y:S01]  /*19da0*/  IMAD.WIDE R4, R17, 0x2, R24 ;  /* 0x0000000211047825 */ /* 0x001fe200078e0218 */
[----:B------:R-:W-:-:S03]  /*19db0*/  ISETP.GE.AND P1, PT, R14, c[0x0][0x17c], PT ;  /* 0x00005f000e007a0c */ /* 0x000fc60003f26270 */
[C---:B------:R-:W-:Y:S01]  /*19dc0*/  IMAD.WIDE R8, R13.reuse, 0x2, R24 ;  /* 0x000000020d087825 */ /* 0x040fe200078e0218 */
[----:B------:R0:W-:Y:S01]  /*19dd0*/  @P2 STG.E.U16 [R4.64], R0 ;  /* 0x0000000004002986 */ /* 0x0001e2000c101504 */
[----:B------:R-:W-:Y:S02]  /*19de0*/  ISETP.GE.AND P4, PT, R12, c[0x0][0x17c], PT ;  /* 0x00005f000c007a0c */ /* 0x000fe40003f86270 */
[----:B------:R-:W-:-:S04]  /*19df0*/  IADD3 R13, R13, c[0x0][0x198], RZ ;  /* 0x000066000d0d7a10 */ /* 0x000fc80007ffe0ff */
[----:B------:R-:W-:Y:S02]  /*19e00*/  IADD3 R17, R13, c[0x0][0x198], RZ ;  /* 0x000066000d117a10 */ /* 0x000fe40007ffe0ff */
[----:B------:R-:W-:Y:S01]  /*19e10*/  PRMT R14, R11, 0x7632, R14 ;  /* 0x000076320b0e7816 */ /* 0x000fe2000000000e */
[----:B0-----:R-:W-:Y:S01]  /*19e20*/  IMAD.WIDE R4, R13, 0x2, R2 ;  /* 0x000000020d047825 */ /* 0x001fe200078e0202 */
[----:B------:R-:W-:Y:S01]  /*19e30*/  IADD3 R0, R19, 0x7c, RZ ;  /* 0x0000007c13007810 */ /* 0x000fe20007ffe0ff */
[----:B---3--:R0:W-:Y:S01]  /*19e40*/  @P0 STG.E.U16 [R6.64], R29 ;  /* 0x0000001d06000986 */ /* 0x0081e2000c101504 */
[----:B------:R-:W-:Y:S02]  /*19e50*/  ISETP.LT.AND P0, PT, R27, c[0x0][0x178], !P5 ;  /* 0x00005e001b007a0c */ /* 0x000fe40006f01270 */
[----:B------:R-:W-:Y:S01]  /*19e60*/  ISETP.LT.AND P5, PT, R23, c[0x0][0x178], !P5 ;  /* 0x00005e0017007a0c */ /* 0x000fe20006fa1270 */
[----:B------:R1:W-:Y:S01]  /*19e70*/  @P3 STG.E.U16 [R8.64], R11 ;  /* 0x0000000b08003986 */ /* 0x0003e2000c101504 */
[----:B------:R-:W-:-:S02]  /*19e80*/  PRMT R12, R29, 0x7632, R12 ;  /* 0x000076321d0c7816 */ /* 0x000fc4000000000c */
[----:B------:R-:W-:Y:S01]  /*19e90*/  ISETP.LT.AND P3, PT, R27, c[0x0][0x178], !P1 ;  /* 0x00005e001b007a0c */ /* 0x000fe20004f61270 */
[----:B0-----:R-:W3:Y:S01]  /*19ea0*/  LDL.LU R29, [R1+0xfc] ;  /* 0x0000fc00011d7983 */ /* 0x001ee20000300800 */
[----:B------:R-:W-:-:S04]  /*19eb0*/  IMAD.WIDE R6, R13, 0x2, R24 ;  /* 0x000000020d067825 */ /* 0x000fc800078e0218 */
[----:B-1----:R-:W-:Y:S01]  /*19ec0*/  IMAD.WIDE R8, R17, 0x2, R2 ;  /* 0x0000000211087825 */ /* 0x002fe200078e0202 */
[----:B------:R-:W-:Y:S01]  /*19ed0*/  @P0 STG.E.U16 [R4.64], R12 ;  /* 0x0000000c04000986 */ /* 0x000fe2000c101504 */
[----:B------:R-:W-:-:S03]  /*19ee0*/  ISETP.GE.AND P0, PT, R0, c[0x0][0x17c], PT ;  /* 0x00005f0000007a0c */ /* 0x000fc60003f06270 */
[----:B------:R-:W-:Y:S01]  /*19ef0*/  @P5 STG.E.U16 [R6.64], R14 ;  /* 0x0000000e06005986 */ /* 0x000fe2000c101504 */
[----:B--2---:R-:W-:-:S03]  /*19f00*/  PRMT R0, R28, 0x7632, R0 ;  /* 0x000076321c007816 */ /* 0x004fc60000000000 */
[----:B------:R0:W-:Y:S04]  /*19f10*/  @P3 STG.E.U16 [R8.64], R28 ;  /* 0x0000001c08003986 */ /* 0x0001e8000c101504 */
[----:B0-----:R-:W2:Y:S01]  /*19f20*/  LDL.LU R28, [R1+0xec] ;  /* 0x0000ec00011c7983 */ /* 0x001ea20000300800 */
[----:B------:R-:W-:Y:S02]  /*19f30*/  IADD3 R10, R19, 0x7b, RZ ;  /* 0x0000007b130a7810 */ /* 0x000fe40007ffe0ff */
[----:B------:R-:W-:Y:S02]  /*19f40*/  ISETP.LT.AND P1, PT, R23, c[0x0][0x178], !P1 ;  /* 0x00005e0017007a0c */ /* 0x000fe40004f21270 */
[----:B------:R-:W-:Y:S01]  /*19f50*/  ISETP.GE.AND P2, PT, R10, c[0x0][0x17c], PT ;  /* 0x00005f000a007a0c */ /* 0x000fe20003f46270 */
[----:B------:R-:W-:Y:S01]  /*19f60*/  IMAD.WIDE R10, R17, 0x2, R24 ;  /* 0x00000002110a7825 */ /* 0x000fe200078e0218 */
[----:B------:R-:W-:-:S02]  /*19f70*/  ISETP.LT.AND P3, PT, R27, c[0x0][0x178], !P4 ;  /* 0x00005e001b007a0c */ /* 0x000fc40006761270 */
[----:B------:R-:W-:Y:S02]  /*19f80*/  ISETP.LT.AND P4, PT, R23, c[0x0][0x178], !P4 ;  /* 0x00005e0017007a0c */ /* 0x000fe40006781270 */
[----:B------:R-:W-:Y:S02]  /*19f90*/  IADD3 R17, R17, c[0x0][0x198], RZ ;  /* 0x0000660011117a10 */ /* 0x000fe40007ffe0ff */
[----:B------:R-:W-:Y:S02]  /*19fa0*/  ISETP.LT.AND P5, PT, R27, c[0x0][0x178], !P6 ;  /* 0x00005e001b007a0c */ /* 0x000fe400077a1270 */
[C---:B------:R-:W-:Y:S01]  /*19fb0*/  IADD3 R21, R17.reuse, c[0x0][0x198], RZ ;  /* 0x0000660011157a10 */ /* 0x040fe20007ffe0ff */
[----:B------:R-:W-:Y:S01]  /*19fc0*/  IMAD.WIDE R4, R17, 0x2, R2 ;  /* 0x0000000211047825 */ /* 0x000fe200078e0202 */
[----:B----4-:R-:W-:-:S03]  /*19fd0*/  PRMT R16, R26, 0x7632, R16 ;  /* 0x000076321a107816 */ /* 0x010fc60000000010 */
[----:B------:R-:W-:Y:S01]  /*19fe0*/  IMAD.WIDE R6, R17, 0x2, R24 ;  /* 0x0000000211067825 */ /* 0x000fe200078e0218 */
[----:B------:R0:W-:Y:S01]  /*19ff0*/  @P1 STG.E.U16 [R10.64], R26 ;  /* 0x0000001a0a001986 */ /* 0x0001e2000c101504 */
[----:B------:R-:W-:Y:S02]  /*1a000*/  ISETP.LT.AND P6, PT, R23, c[0x0][0x178], !P6 ;  /* 0x00005e0017007a0c */ /* 0x000fe400077c1270 */
[----:B------:R-:W-:Y:S01]  /*1a010*/  IMAD.WIDE R8, R21, 0x2, R2 ;  /* 0x0000000215087825 */ /* 0x000fe200078e0202 */
[----:B------:R1:W-:Y:S01]  /*1a020*/  @P3 STG.E.U16 [R4.64], R0 ;  /* 0x0000000004003986 */ /* 0x0003e2000c101504 */
[----:B------:R-:W-:-:S03]  /*1a030*/  IADD3 R13, R19, 0x7d, RZ ;  /* 0x0000007d130d7810 */ /* 0x000fc60007ffe0ff */
[----:B------:R4:W-:Y:S01]  /*1a040*/  @P4 STG.E.U16 [R6.64], R16 ;  /* 0x0000001006004986 */ /* 0x0009e2000c101504 */
[----:B------:R-:W-:Y:S02]  /*1a050*/  ISETP.LT.AND P4, PT, R27, c[0x0][0x178], !P2 ;  /* 0x00005e001b007a0c */ /* 0x000fe40005781270 */
[----:B------:R-:W-:Y:S02]  /*1a060*/  ISETP.LT.AND P2, PT, R23, c[0x0][0x178], !P2 ;  /* 0x00005e0017007a0c */ /* 0x000fe40005741270 */
[----:B0-----:R-:W-:Y:S02]  /*1a070*/  IADD3 R11, R21, c[0x0][0x198], RZ ;  /* 0x00006600150b7a10 */ /* 0x001fe40007ffe0ff */
[----:B------:R-:W-:Y:S02]  /*1a080*/  IADD3 R12, R19, 0x7e, RZ ;  /* 0x0000007e130c7810 */ /* 0x000fe40007ffe0ff */
[----:B------:R-:W-:Y:S01]  /*1a090*/  ISETP.GE.AND P1, PT, R13, c[0x0][0x17c], PT ;  /* 0x00005f000d007a0c */ /* 0x000fe20003f26270 */
[----:B-1----:R-:W-:Y:S01]  /*1a0a0*/  IMAD.WIDE R4, R21, 0x2, R24 ;  /* 0x0000000215047825 */ /* 0x002fe200078e0218 */
[----:B------:R-:W-:-:S02]  /*1a0b0*/  IADD3 R13, R11, c[0x0][0x198], RZ ;  /* 0x000066000b0d7a10 */ /* 0x000fc40007ffe0ff */
[----:B------:R-:W-:Y:S01]  /*1a0c0*/  ISETP.GE.AND P3, PT, R12, c[0x0][0x17c], PT ;  /* 0x00005f000c007a0c */ /* 0x000fe20003f66270 */
[----:B----4-:R-:W-:Y:S01]  /*1a0d0*/  IMAD.WIDE R6, R11, 0x2, R2 ;  /* 0x000000020b067825 */ /* 0x010fe200078e0202 */
[----:B------:R-:W-:Y:S02]  /*1a0e0*/  IADD3 R12, R19, 0x7f, RZ ;  /* 0x0000007f130c7810 */ /* 0x000fe40007ffe0ff */
[----:B------:R-:W-:Y:S01]  /*1a0f0*/  PRMT R0, R15, 0x7632, R0 ;  /* 0x000076320f007816 */ /* 0x000fe20000000000 */
[----:B------:R-:W3:Y:S04]  /*1a100*/  LDL.LU R19, [R1+0x88c] ;  /* 0x00088c0001137983 */ /* 0x000ee80000300800 */
[----:B---3--:R0:W-:Y:S01]  /*1a110*/  @P5 STG.E.U16 [R8.64], R29 ;  /* 0x0000001d08005986 */ /* 0x0081e2000c101504 */
[----:B------:R-:W-:-:S02]  /*1a120*/  ISETP.LT.AND P5, PT, R27, c[0x0][0x178], !P0 ;  /* 0x00005e001b007a0c */ /* 0x000fc400047a1270 */
[----:B------:R-:W-:Y:S01]  /*1a130*/  PRMT R14, R29, 0x7632, R14 ;  /* 0x000076321d0e7816 */ /* 0x000fe2000000000e */
[----:B------:R1:W-:Y:S01]  /*1a140*/  @P6 STG.E.U16 [R4.64], R15 ;  /* 0x0000000f04006986 */ /* 0x0003e2000c101504 */
[----:B------:R-:W-:-:S03]  /*1a150*/  ISETP.GE.AND P6, PT, R12, c[0x0][0x17c], PT ;  /* 0x00005f000c007a0c */ /* 0x000fc60003fc6270 */
[----:B------:R3:W-:Y:S01]  /*1a160*/  @P4 STG.E.U16 [R6.64], R14 ;  /* 0x0000000e06004986 */ /* 0x0007e2000c101504 */
[----:B0-----:R-:W-:-:S03]  /*1a170*/  IMAD.WIDE R8, R11, 0x2, R24 ;  /* 0x000000020b087825 */ /* 0x001fc600078e0218 */
[----:B------:R-:W4:Y:S01]  /*1a180*/  LDL.LU R29, [R1+0x6c] ;  /* 0x00006c00011d7983 */ /* 0x000f220000300800 */
[----:B------:R-:W-:-:S03]  /*1a190*/  IMAD.WIDE R10, R13, 0x2, R2 ;  /* 0x000000020d0a7825 */ /* 0x000fc600078e0202 */
[----:B------:R0:W-:Y:S01]  /*1a1a0*/  @P2 STG.E.U16 [R8.64], R0 ;  /* 0x0000000008002986 */ /* 0x0001e2000c101504 */
[C---:B------:R-:W-:Y:S02]  /*1a1b0*/  ISETP.LT.AND P4, PT, R27.reuse, c[0x0][0x178], !P3 ;  /* 0x00005e001b007a0c */ /* 0x040fe40005f81270 */
[----:B------:R-:W-:Y:S02]  /*1a1c0*/  ISETP.LT.AND P2, PT, R27, c[0x0][0x178], !P6 ;  /* 0x00005e001b007a0c */ /* 0x000fe40007741270 */
[C---:B------:R-:W-:Y:S02]  /*1a1d0*/  ISETP.LT.AND P0, PT, R23.reuse, c[0x0][0x178], !P0 ;  /* 0x00005e0017007a0c */ /* 0x040fe40004701270 */
[C---:B------:R-:W-:Y:S02]  /*1a1e0*/  ISETP.LT.AND P3, PT, R23.reuse, c[0x0][0x178], !P3 ;  /* 0x00005e0017007a0c */ /* 0x040fe40005f61270 */
[----:B------:R-:W-:Y:S01]  /*1a1f0*/  ISETP.LT.AND P6, PT, R23, c[0x0][0x178], !P6 ;  /* 0x00005e0017007a0c */ /* 0x000fe200077c1270 */
[----:B--2---:R2:W-:Y:S01]  /*1a200*/  @P5 STG.E.U16 [R10.64], R28 ;  /* 0x0000001c0a005986 */ /* 0x0045e2000c101504 */
[----:B------:R-:W-:-:S02]  /*1a210*/  ISETP.LT.AND P5, PT, R27, c[0x0][0x178], !P1 ;  /* 0x00005e001b007a0c */ /* 0x000fc40004fa1270 */
[----:B------:R-:W-:Y:S02]  /*1a220*/  ISETP.LT.AND P1, PT, R23, c[0x0][0x178], !P1 ;  /* 0x00005e0017007a0c */ /* 0x000fe40004f21270 */
[----:B------:R-:W4:Y:S01]  /*1a230*/  LDL.LU R23, [R1+0x888] ;  /* 0x0008880001177983 */ /* 0x000f220000300800 */
[C---:B------:R-:W-:Y:S01]  /*1a240*/  IADD3 R17, R13.reuse, c[0x0][0x198], RZ ;  /* 0x000066000d117a10 */ /* 0x040fe20007ffe0ff */
[----:B-1----:R-:W-:-:S03]  /*1a250*/  IMAD.WIDE R4, R13, 0x2, R24 ;  /* 0x000000020d047825 */ /* 0x002fc600078e0218 */
[C---:B------:R-:W-:Y:S01]  /*1a260*/  IADD3 R15, R17.reuse, c[0x0][0x198], RZ ;  /* 0x00006600110f7a10 */ /* 0x040fe20007ffe0ff */
[----:B---3--:R-:W-:Y:S01]  /*1a270*/  IMAD.WIDE R6, R17, 0x2, R2 ;  /* 0x0000000211067825 */ /* 0x008fe200078e0202 */
[----:B0-----:R-:W-:Y:S02]  /*1a280*/  PRMT R0, R28, 0x7632, R0 ;  /* 0x000076321c007816 */ /* 0x001fe40000000000 */
[----:B------:R-:W-:Y:S01]  /*1a290*/  IADD3 R21, R15, c[0x0][0x198], RZ ;  /* 0x000066000f157a10 */ /* 0x000fe20007ffe0ff */
[----:B------:R-:W-:-:S04]  /*1a2a0*/  IMAD.WIDE R8, R17, 0x2, R24 ;  /* 0x0000000211087825 */ /* 0x000fc800078e0218 */
[----:B--2---:R-:W-:-:S04]  /*1a2b0*/  IMAD.WIDE R10, R15, 0x2, R2 ;  /* 0x000000020f0a7825 */ /* 0x004fc800078e0202 */
[----:B------:R-:W-:-:S04]  /*1a2c0*/  IMAD.WIDE R12, R15, 0x2, R24 ;  /* 0x000000020f0c7825 */ /* 0x000fc800078e0218 */
[----:B------:R-:W-:-:S04]  /*1a2d0*/  IMAD.WIDE R2, R21, 0x2, R2 ;  /* 0x0000000215027825 */ /* 0x000fc800078e0202 */
[----:B------:R-:W-:Y:S01]  /*1a2e0*/  IMAD.WIDE R24, R21, 0x2, R24 ;  /* 0x0000000215187825 */ /* 0x000fe200078e0218 */
[----:B------:R-:W-:Y:S01]  /*1a2f0*/  PRMT R14, R19, 0x7632, R14 ;  /* 0x00007632130e7816 */ /* 0x000fe2000000000e */
[----:B------:R4:W-:Y:S04]  /*1a300*/  @P0 STG.E.U16 [R4.64], R19 ;  /* 0x0000001304000986 */ /* 0x0009e8000c101504 */
[----:B------:R0:W-:Y:S04]  /*1a310*/  @P5 STG.E.U16 [R6.64], R0 ;  /* 0x0000000006005986 */ /* 0x0001e8000c101504 */
[----:B------:R0:W-:Y:S01]  /*1a320*/  @P1 STG.E.U16 [R8.64], R14 ;  /* 0x0000000e08001986 */ /* 0x0001e2000c101504 */
[----:B----4-:R-:W-:-:S03]  /*1a330*/  PRMT R5, R29, 0x7632, R5 ;  /* 0x000076321d057816 */ /* 0x010fc60000000005 */
[----:B------:R0:W-:Y:S04]  /*1a340*/  @P4 STG.E.U16 [R10.64], R29 ;  /* 0x0000001d0a004986 */ /* 0x0001e8000c101504 */
[----:B------:R0:W-:Y:S04]  /*1a350*/  @P3 STG.E.U16 [R12.64], R23 ;  /* 0x000000170c003986 */ /* 0x0001e8000c101504 */
[----:B------:R0:W-:Y:S01]  /*1a360*/  @P2 STG.E.U16 [R2.64], R5 ;  /* 0x0000000502002986 */ /* 0x0001e2000c101504 */
[----:B------:R-:W-:Y:S05]  /*1a370*/  @!P6 EXIT ;  /* 0x000000000000e94d */ /* 0x000fea0003800000 */
[----:B0-----:R-:W-:-:S05]  /*1a380*/  PRMT R12, R23, 0x7632, R12 ;  /* 0x00007632170c7816 */ /* 0x001fca000000000c */
[----:B------:R-:W-:Y:S01]  /*1a390*/  STG.E.U16 [R24.64], R12 ;  /* 0x0000000c18007986 */ /* 0x000fe2000c101504 */
[----:B------:R-:W-:Y:S05]  /*1a3a0*/  EXIT ;  /* 0x000000000000794d */ /* 0x000fea0003800000 */
.L_x_3:
[----:B------:R-:W-:-:S00]  /*1a3b0*/  BRA `(.L_x_3) ;  /* 0xfffffff000007947 */ /* 0x000fc0000383ffff */
[----:B------:R-:W-:-:S00]  /*1a3c0*/  NOP ;  /* 0x0000000000007918 */ /* 0x000fc00000000000 */
        /* <DEDUP_REMOVED lines=11> */
.L_x_4:


//--------------------- .nv.shared.matmul_kernel  --------------------------
	.section	.nv.shared.matmul_kernel,"aw",@nobits
	.sectionflags	@""
	.align	16
